	.target	sm_100a

	.elftype	@"ET_EXEC"


//--------------------- .note.nv.tkinfo           --------------------------
	.section	.note.nv.tkinfo,"",@"SHT_NOTE"
	.sectionflags	@"SHF_NOTE_NV_TKINFO"
	.tkinfo
        /*0018*/ 	.word	0x00000002
        /*0030*/ 	.string	""
        /*0030*/ 	.string	"ptxas"
        /*0030*/ 	.string	"Cuda compilation tools, release 13.0, V13.0.88"
        /*0030*/ 	.string	"Build cuda_13.0.r13.0/compiler.36424714_0"
        /*0030*/ 	.string	"-arch sm_100a -m 64 "



//--------------------- .note.nv.cuinfo           --------------------------
	.section	.note.nv.cuinfo,"",@"SHT_NOTE"
	.sectionflags	@"SHF_NOTE_NV_CUINFO"
        /*0018*/ 	.short	0x0002
        /*001a*/ 	.short	0x0064
        /*001c*/ 	.short	0x0082
	.zero		2


//--------------------- .nv.info                  --------------------------
	.section	.nv.info,"",@"SHT_CUDA_INFO"
	.align	4


	//----- nvinfo : EIATTR_REGCOUNT
	.align		4
        /*0000*/ 	.byte	0x04, 0x2f
        /*0002*/ 	.short	(.L_19 - .L_18)
	.align		4
.L_18:
        /*0004*/ 	.word	index@(_ZN7cutlass13device_kernelINS_4conv6kernel13ConvUniversalINS1_16ConvProblemShapeILNS1_8OperatorE2ELi3EEENS1_10collective14CollectiveConvINS1_47MainloopSm100TmaUmmaWarpSpecializedImplicitGemmILS5_2ELi35ELi3ELi1ELi2EN4cute5tupleIJNSA_1CILi2EEENSC_ILi1EEESE_EEEEENSB_IJNSC_ILi128EEENSB_IJNSC_ILi64EEEEEENSB_IJNSC_ILi32EEEEEEEEENS_10bfloat16_tESN_NSA_8TiledMMAINSA_8MMA_AtomIJNSA_26SM100_MMA_F16BF16_2x1SM_SSISN_SN_fLi128ELi64ELNSA_4UMMA5MajorE1ELSS_1ELNSR_7ScaleInE0ELST_0EEEEEENSA_6LayoutINSB_IJSE_SE_SE_EEENSB_IJNSC_ILi0EEESY_SY_EEEEENSB_IJNSA_10UnderscoreES11_S11_EEEEENS7_6detail27Sm100ImplicitGemmTileTraitsINSA_18SM100_TMA_2SM_LOADENSA_14ComposedLayoutINSA_7SwizzleILi3ELi4ELi3EEENSA_18smem_ptr_flag_bitsILi16EEENSW_INSB_IJSI_NSC_ILi8EEEEEENSB_IJSE_SI_EEEEEEEvEENS15_INSA_25SM100_TMA_2SM_LOAD_IM2COLENS17_INS18_ILi2ELi4ELi3EEES1B_NSW_INSB_IJSK_S1C_EEENSB_IJSE_SK_EEEEEEEvEEEENS_8epilogue10collective18CollectiveEpilogueINS1Q_23Sm100TmaWarpSpecializedILi3ELi2ELi16ELb1ELb0EEEJNSB_IJSI_SJ_SL_EEENSB_IJNSW_ISI_SE_EENSW_INSB_IJNSC_ILi16EEESD_EEES1L_EEEEESN_NSB_IJlNSB_IJSE_lllEEESY_EEESN_S22_NS1Q_6fusion15FusionCallbacksIS1U_NS23_17LinearCombinationISN_fSN_fLNS_15FloatRoundStyleE2EEES1V_S20_JEEENSA_5SM1004TMEM4LOAD26SM100_TMEM_LOAD_32dp32b16xENSA_13SM90_TMA_LOADENS17_INS18_ILi1ELi4ELi3EEES1B_NSW_INSB_IJS1C_S1X_EEENSB_IJS1X_SE_EEEEEEENSA_39AutoVectorizingCopyWithAssumedAlignmentILi128EEENSA_14SM90_TMA_STOREES2I_S2K_S2K_EEEvvEEEEvNT_6ParamsE)
        /*0008*/ 	.word	0x00000047


	//----- nvinfo : EIATTR_FRAME_SIZE
	.align		4
.L_19:
        /*000c*/ 	.byte	0x04, 0x11
        /*000e*/ 	.short	(.L_21 - .L_20)
	.align		4
.L_20:
        /*0010*/ 	.word	index@($__internal_2_$__cuda_sm10x_tcgen05_guardrail_trap_unallocated_columns_being_dealloced)
        /*0014*/ 	.word	0x00000008


	//----- nvinfo : EIATTR_FRAME_SIZE
	.align		4
.L_21:
        /*0018*/ 	.byte	0x04, 0x11
        /*001a*/ 	.short	(.L_23 - .L_22)
	.align		4
.L_22:
        /*001c*/ 	.word	index@($__internal_1_$__cuda_sm10x_tcgen05_guardrail_trap_phase_invalid_during_alloc)
        /*0020*/ 	.word	0x00000008


	//----- nvinfo : EIATTR_FRAME_SIZE
	.align		4
.L_23:
        /*0024*/ 	.byte	0x04, 0x11
        /*0026*/ 	.short	(.L_25 - .L_24)
	.align		4
.L_24:
        /*0028*/ 	.word	index@($__internal_0_$__cuda_sm10x_tcgen05_guardrail_trap_col_being_dealloced_not_returned_by_alloc)
        /*002c*/ 	.word	0x00000008


	//----- nvinfo : EIATTR_FRAME_SIZE
	.align		4
.L_25:
        /*0030*/ 	.byte	0x04, 0x11
        /*0032*/ 	.short	(.L_27 - .L_26)
	.align		4
.L_26:
        /*0034*/ 	.word	index@(_ZN7cutlass13device_kernelINS_4conv6kernel13ConvUniversalINS1_16ConvProblemShapeILNS1_8OperatorE2ELi3EEENS1_10collective14CollectiveConvINS1_47MainloopSm100TmaUmmaWarpSpecializedImplicitGemmILS5_2ELi35ELi3ELi1ELi2EN4cute5tupleIJNSA_1CILi2EEENSC_ILi1EEESE_EEEEENSB_IJNSC_ILi128EEENSB_IJNSC_ILi64EEEEEENSB_IJNSC_ILi32EEEEEEEEENS_10bfloat16_tESN_NSA_8TiledMMAINSA_8MMA_AtomIJNSA_26SM100_MMA_F16BF16_2x1SM_SSISN_SN_fLi128ELi64ELNSA_4UMMA5MajorE1ELSS_1ELNSR_7ScaleInE0ELST_0EEEEEENSA_6LayoutINSB_IJSE_SE_SE_EEENSB_IJNSC_ILi0EEESY_SY_EEEEENSB_IJNSA_10UnderscoreES11_S11_EEEEENS7_6detail27Sm100ImplicitGemmTileTraitsINSA_18SM100_TMA_2SM_LOADENSA_14ComposedLayoutINSA_7SwizzleILi3ELi4ELi3EEENSA_18smem_ptr_flag_bitsILi16EEENSW_INSB_IJSI_NSC_ILi8EEEEEENSB_IJSE_SI_EEEEEEEvEENS15_INSA_25SM100_TMA_2SM_LOAD_IM2COLENS17_INS18_ILi2ELi4ELi3EEES1B_NSW_INSB_IJSK_S1C_EEENSB_IJSE_SK_EEEEEEEvEEEENS_8epilogue10collective18CollectiveEpilogueINS1Q_23Sm100TmaWarpSpecializedILi3ELi2ELi16ELb1ELb0EEEJNSB_IJSI_SJ_SL_EEENSB_IJNSW_ISI_SE_EENSW_INSB_IJNSC_ILi16EEESD_EEES1L_EEEEESN_NSB_IJlNSB_IJSE_lllEEESY_EEESN_S22_NS1Q_6fusion15FusionCallbacksIS1U_NS23_17LinearCombinationISN_fSN_fLNS_15FloatRoundStyleE2EEES1V_S20_JEEENSA_5SM1004TMEM4LOAD26SM100_TMEM_LOAD_32dp32b16xENSA_13SM90_TMA_LOADENS17_INS18_ILi1ELi4ELi3EEES1B_NSW_INSB_IJS1C_S1X_EEENSB_IJS1X_SE_EEEEEEENSA_39AutoVectorizingCopyWithAssumedAlignmentILi128EEENSA_14SM90_TMA_STOREES2I_S2K_S2K_EEEvvEEEEvNT_6ParamsE)
        /*0038*/ 	.word	0x00000008


	//----- nvinfo : EIATTR_MIN_STACK_SIZE
	.align		4
.L_27:
        /*003c*/ 	.byte	0x04, 0x12
        /*003e*/ 	.short	(.L_29 - .L_28)
	.align		4
.L_28:
        /*0040*/ 	.word	index@(_ZN7cutlass13device_kernelINS_4conv6kernel13ConvUniversalINS1_16ConvProblemShapeILNS1_8OperatorE2ELi3EEENS1_10collective14CollectiveConvINS1_47MainloopSm100TmaUmmaWarpSpecializedImplicitGemmILS5_2ELi35ELi3ELi1ELi2EN4cute5tupleIJNSA_1CILi2EEENSC_ILi1EEESE_EEEEENSB_IJNSC_ILi128EEENSB_IJNSC_ILi64EEEEEENSB_IJNSC_ILi32EEEEEEEEENS_10bfloat16_tESN_NSA_8TiledMMAINSA_8MMA_AtomIJNSA_26SM100_MMA_F16BF16_2x1SM_SSISN_SN_fLi128ELi64ELNSA_4UMMA5MajorE1ELSS_1ELNSR_7ScaleInE0ELST_0EEEEEENSA_6LayoutINSB_IJSE_SE_SE_EEENSB_IJNSC_ILi0EEESY_SY_EEEEENSB_IJNSA_10UnderscoreES11_S11_EEEEENS7_6detail27Sm100ImplicitGemmTileTraitsINSA_18SM100_TMA_2SM_LOADENSA_14ComposedLayoutINSA_7SwizzleILi3ELi4ELi3EEENSA_18smem_ptr_flag_bitsILi16EEENSW_INSB_IJSI_NSC_ILi8EEEEEENSB_IJSE_SI_EEEEEEEvEENS15_INSA_25SM100_TMA_2SM_LOAD_IM2COLENS17_INS18_ILi2ELi4ELi3EEES1B_NSW_INSB_IJSK_S1C_EEENSB_IJSE_SK_EEEEEEEvEEEENS_8epilogue10collective18CollectiveEpilogueINS1Q_23Sm100TmaWarpSpecializedILi3ELi2ELi16ELb1ELb0EEEJNSB_IJSI_SJ_SL_EEENSB_IJNSW_ISI_SE_EENSW_INSB_IJNSC_ILi16EEESD_EEES1L_EEEEESN_NSB_IJlNSB_IJSE_lllEEESY_EEESN_S22_NS1Q_6fusion15FusionCallbacksIS1U_NS23_17LinearCombinationISN_fSN_fLNS_15FloatRoundStyleE2EEES1V_S20_JEEENSA_5SM1004TMEM4LOAD26SM100_TMEM_LOAD_32dp32b16xENSA_13SM90_TMA_LOADENS17_INS18_ILi1ELi4ELi3EEES1B_NSW_INSB_IJS1C_S1X_EEENSB_IJS1X_SE_EEEEEEENSA_39AutoVectorizingCopyWithAssumedAlignmentILi128EEENSA_14SM90_TMA_STOREES2I_S2K_S2K_EEEvvEEEEvNT_6ParamsE)
        /*0044*/ 	.word	0x00000008
.L_29:


//--------------------- .nv.compat                --------------------------
	.section	.nv.compat,"",@"SHT_CUDA_COMPAT_INFO"
	.align	4
        /*0000*/ 	.byte	0x02, 0x09, 0x01, 0x00, 0x02, 0x02, 0x02, 0x00, 0x02, 0x05, 0x05, 0x00, 0x03, 0x07, 0x01, 0x01
        /*0010*/ 	.byte	0x02, 0x03, 0x01, 0x00, 0x02, 0x06, 0x01, 0x00, 0x04, 0x0b, 0x08, 0x00, 0x09, 0x00, 0x00, 0x00
        /*0020*/ 	.byte	0x00, 0x00, 0x00, 0x00


//--------------------- .nv.info._ZN7cutlass13device_kernelINS_4conv6kernel13ConvUniversalINS1_16ConvProblemShapeILNS1_8OperatorE2ELi3EEENS1_10collective14CollectiveConvINS1_47MainloopSm100TmaUmmaWarpSpecializedImplicitGemmILS5_2ELi35ELi3ELi1ELi2EN4cute5tupleIJNSA_1CILi2EEENSC_ILi1EEESE_EEEEENSB_IJNSC_ILi128EEENSB_IJNSC_ILi64EEEEEENSB_IJNSC_ILi32EEEEEEEEENS_10bfloat16_tESN_NSA_8TiledMMAINSA_8MMA_AtomIJNSA_26SM100_MMA_F16BF16_2x1SM_SSISN_SN_fLi128ELi64ELNSA_4UMMA5MajorE1ELSS_1ELNSR_7ScaleInE0ELST_0EEEEEENSA_6LayoutINSB_IJSE_SE_SE_EEENSB_IJNSC_ILi0EEESY_SY_EEEEENSB_IJNSA_10UnderscoreES11_S11_EEEEENS7_6detail27Sm100ImplicitGemmTileTraitsINSA_18SM100_TMA_2SM_LOADENSA_14ComposedLayoutINSA_7SwizzleILi3ELi4ELi3EEENSA_18smem_ptr_flag_bitsILi16EEENSW_INSB_IJSI_NSC_ILi8EEEEEENSB_IJSE_SI_EEEEEEEvEENS15_INSA_25SM100_TMA_2SM_LOAD_IM2COLENS17_INS18_ILi2ELi4ELi3EEES1B_NSW_INSB_IJSK_S1C_EEENSB_IJSE_SK_EEEEEEEvEEEENS_8epilogue10collective18CollectiveEpilogueINS1Q_23Sm100TmaWarpSpecializedILi3ELi2ELi16ELb1ELb0EEEJNSB_IJSI_SJ_SL_EEENSB_IJNSW_ISI_SE_EENSW_INSB_IJNSC_ILi16EEESD_EEES1L_EEEEESN_NSB_IJlNSB_IJSE_lllEEESY_EEESN_S22_NS1Q_6fusion15FusionCallbacksIS1U_NS23_17LinearCombinationISN_fSN_fLNS_15FloatRoundStyleE2EEES1V_S20_JEEENSA_5SM1004TMEM4LOAD26SM100_TMEM_LOAD_32dp32b16xENSA_13SM90_TMA_LOADENS17_INS18_ILi1ELi4ELi3EEES1B_NSW_INSB_IJS1C_S1X_EEENSB_IJS1X_SE_EEEEEEENSA_39AutoVectorizingCopyWithAssumedAlignmentILi128EEENSA_14SM90_TMA_STOREES2I_S2K_S2K_EEEvvEEEEvNT_6ParamsE --------------------------
	.section	.nv.info._ZN7cutlass13device_kernelINS_4conv6kernel13ConvUniversalINS1_16ConvProblemShapeILNS1_8OperatorE2ELi3EEENS1_10collective14CollectiveConvINS1_47MainloopSm100TmaUmmaWarpSpecializedImplicitGemmILS5_2ELi35ELi3ELi1ELi2EN4cute5tupleIJNSA_1CILi2EEENSC_ILi1EEESE_EEEEENSB_IJNSC_ILi128EEENSB_IJNSC_ILi64EEEEEENSB_IJNSC_ILi32EEEEEEEEENS_10bfloat16_tESN_NSA_8TiledMMAINSA_8MMA_AtomIJNSA_26SM100_MMA_F16BF16_2x1SM_SSISN_SN_fLi128ELi64ELNSA_4UMMA5MajorE1ELSS_1ELNSR_7ScaleInE0ELST_0EEEEEENSA_6LayoutINSB_IJSE_SE_SE_EEENSB_IJNSC_ILi0EEESY_SY_EEEEENSB_IJNSA_10UnderscoreES11_S11_EEEEENS7_6detail27Sm100ImplicitGemmTileTraitsINSA_18SM100_TMA_2SM_LOADENSA_14ComposedLayoutINSA_7SwizzleILi3ELi4ELi3EEENSA_18smem_ptr_flag_bitsILi16EEENSW_INSB_IJSI_NSC_ILi8EEEEEENSB_IJSE_SI_EEEEEEEvEENS15_INSA_25SM100_TMA_2SM_LOAD_IM2COLENS17_INS18_ILi2ELi4ELi3EEES1B_NSW_INSB_IJSK_S1C_EEENSB_IJSE_SK_EEEEEEEvEEEENS_8epilogue10collective18CollectiveEpilogueINS1Q_23Sm100TmaWarpSpecializedILi3ELi2ELi16ELb1ELb0EEEJNSB_IJSI_SJ_SL_EEENSB_IJNSW_ISI_SE_EENSW_INSB_IJNSC_ILi16EEESD_EEES1L_EEEEESN_NSB_IJlNSB_IJSE_lllEEESY_EEESN_S22_NS1Q_6fusion15FusionCallbacksIS1U_NS23_17LinearCombinationISN_fSN_fLNS_15FloatRoundStyleE2EEES1V_S20_JEEENSA_5SM1004TMEM4LOAD26SM100_TMEM_LOAD_32dp32b16xENSA_13SM90_TMA_LOADENS17_INS18_ILi1ELi4ELi3EEES1B_NSW_INSB_IJS1C_S1X_EEENSB_IJS1X_SE_EEEEEEENSA_39AutoVectorizingCopyWithAssumedAlignmentILi128EEENSA_14SM90_TMA_STOREES2I_S2K_S2K_EEEvvEEEEvNT_6ParamsE,"",@"SHT_CUDA_INFO"
	.sectionflags	@""
	.align	4


	//----- nvinfo : EIATTR_CUDA_API_VERSION
	.align		4
        /*0000*/ 	.byte	0x04, 0x37
        /*0002*/ 	.short	(.L_31 - .L_30)
.L_30:
        /*0004*/ 	.word	0x00000082


	//----- nvinfo : EIATTR_KPARAM_INFO
	.align		4
.L_31:
        /*0008*/ 	.byte	0x04, 0x17
        /*000a*/ 	.short	(.L_33 - .L_32)
.L_32:
        /*000c*/ 	.word	0x00000000
        /*0010*/ 	.short	0x0000
        /*0012*/ 	.short	0x0000
        /*0014*/ 	.byte	0x00, 0xf0, 0x01, 0x24


	//----- nvinfo : EIATTR_AT_ENTRY_FRAGMENTS
	.align		4
.L_33:
        /*0018*/ 	.byte	0x04, 0x4f
        /*001a*/ 	.short	(.L_35 - .L_34)


	//   ....[0]....
.L_34:
        /*001c*/ 	.word	0x00000007


	//----- nvinfo : EIATTR_RESERVED_SMEM_USED
	.align		4
.L_35:
        /*0020*/ 	.byte	0x01, 0x41
	.zero		2


	//----- nvinfo : EIATTR_SPARSE_MMA_MASK
	.align		4
        /*0024*/ 	.byte	0x03, 0x50
        /*0026*/ 	.short	0x0000


	//----- nvinfo : EIATTR_TCGEN05_2CTA_USED
	.align		4
        /*0028*/ 	.byte	0x01, 0x52
	.zero		2


	//----- nvinfo : EIATTR_MAXREG_COUNT
	.align		4
        /*002c*/ 	.byte	0x03, 0x1b
        /*002e*/ 	.short	0x00ff


	//----- nvinfo : EIATTR_NUM_BARRIERS
	.align		4
        /*0030*/ 	.byte	0x02, 0x4c
        /*0032*/ 	.byte	0x07
	.zero		1


	//----- nvinfo : EIATTR_EXTERNS
	.align		4
        /*0034*/ 	.byte	0x04, 0x0f
        /*0036*/ 	.short	(.L_37 - .L_36)


	//   ....[0]....
	.align		4
.L_36:
        /*0038*/ 	.word	index@(__assertfail)


	//----- nvinfo : EIATTR_MERCURY_ISA_VERSION
	.align		4
.L_37:
        /*003c*/ 	.byte	0x03, 0x5f
        /*003e*/ 	.short	0x0101


	//----- nvinfo : EIATTR_INT_WARP_WIDE_INSTR_OFFSETS
	.align		4
        /*0040*/ 	.byte	0x04, 0x31
        /*0042*/ 	.short	(.L_39 - .L_38)


	//   ....[0]....
.L_38:
        /*0044*/ 	.word	0x00001040


	//   ....[1]....
        /*0048*/ 	.word	0x000010f0


	//   ....[2]....
        /*004c*/ 	.word	0x00005e90


	//   ....[3]....
        /*0050*/ 	.word	0x00005eb0


	//   ....[4]....
        /*0054*/ 	.word	0x00005ee0


	//   ....[5]....
        /*0058*/ 	.word	0x000070e0


	//   ....[6]....
        /*005c*/ 	.word	0x00007240


	//   ....[7]....
        /*0060*/ 	.word	0x000072a0


	//   ....[8]....
        /*0064*/ 	.word	0x000073d0


	//   ....[9]....
        /*0068*/ 	.word	0x000074f0


	//   ....[10]....
        /*006c*/ 	.word	0x00007580


	//----- nvinfo : EIATTR_COOP_GROUP_MASK_REGIDS
	.align		4
.L_39:
        /*0070*/ 	.byte	0x04, 0x29
        /*0072*/ 	.short	(.L_41 - .L_40)


	//   ....[0]....
.L_40:
        /*0074*/ 	.word	0xffffffff


	//   ....[1]....
        /*0078*/ 	.word	0xffffffff


	//   ....[2]....
        /*007c*/ 	.word	0xffffffff


	//   ....[3]....
        /*0080*/ 	.word	0xffffffff


	//   ....[4]....
        /*0084*/ 	.word	0xffffffff


	//   ....[5]....
        /*0088*/ 	.word	0xffffffff


	//   ....[6]....
        /*008c*/ 	.word	0xffffffff


	//   ....[7]....
        /*0090*/ 	.word	0xffffffff


	//   ....[8]....
        /*0094*/ 	.word	0xffffffff


	//   ....[9]....
        /*0098*/ 	.word	0xffffffff


	//   ....[10]....
        /*009c*/ 	.word	0xffffffff


	//   ....[11]....
        /*00a0*/ 	.word	0xffffffff


	//   ....[12]....
        /*00a4*/ 	.word	0xffffffff


	//----- nvinfo : EIATTR_COOP_GROUP_INSTR_OFFSETS
	.align		4
.L_41:
        /*00a8*/ 	.byte	0x04, 0x28
        /*00aa*/ 	.short	(.L_43 - .L_42)


	//   ....[0]....
.L_42:
        /*00ac*/ 	.word	0x000000d0


	//   ....[1]....
        /*00b0*/ 	.word	0x00000540


	//   ....[2]....
        /*00b4*/ 	.word	0x00000af0


	//   ....[3]....
        /*00b8*/ 	.word	0x00000c70


	//   ....[4]....
        /*00bc*/ 	.word	0x00000d70


	//   ....[5]....
        /*00c0*/ 	.word	0x00000ec0


	//   ....[6]....
        /*00c4*/ 	.word	0x00001160


	//   ....[7]....
        /*00c8*/ 	.word	0x00002ee0


	//   ....[8]....
        /*00cc*/ 	.word	0x00004e80


	//   ....[9]....
        /*00d0*/ 	.word	0x00005350


	//   ....[10]....
        /*00d4*/ 	.word	0x00005380


	//   ....[11]....
        /*00d8*/ 	.word	0x00005da0


	//   ....[12]....
        /*00dc*/ 	.word	0x00005fb0


	//----- nvinfo : EIATTR_VRC_CTA_INIT_COUNT
	.align		4
.L_43:
        /*00e0*/ 	.byte	0x02, 0x4a
        /*00e2*/ 	.byte	0x80
	.zero		1


	//----- nvinfo : EIATTR_SYSCALL_OFFSETS
	.align		4
        /*00e4*/ 	.byte	0x04, 0x46
        /*00e6*/ 	.short	(.L_45 - .L_44)


	//   ....[0]....
.L_44:
        /*00e8*/ 	.word	0x00008890


	//   ....[1]....
        /*00ec*/ 	.word	0x00008980


	//   ....[2]....
        /*00f0*/ 	.word	0x000091c0


	//   ....[3]....
        /*00f4*/ 	.word	0x00009b50


	//----- nvinfo : EIATTR_MBARRIER_INSTR_OFFSETS
	.align		4
.L_45:
        /*00f8*/ 	.byte	0x04, 0x39
        /*00fa*/ 	.short	(.L_47 - .L_46)


	//   ....[0]....
.L_46:
        /*00fc*/ 	.word	0x00000670
        /*0100*/ 	.word	0x000000ff
        /*0104*/ 	.word	0x00000000
        /*0108*/ 	.short	0x0100
        /*010a*/ 	.byte	0x04
	.zero		1


	//   ....[1]....
        /*010c*/ 	.word	0x00000680
        /*0110*/ 	.word	0x000000ff
        /*0114*/ 	.word	0x00000118
        /*0118*/ 	.short	0x0100
        /*011a*/ 	.byte	0x04
	.zero		1


	//   ....[2]....
        /*011c*/ 	.word	0x00000690
        /*0120*/ 	.word	0x000000ff
        /*0124*/ 	.word	0x00000008
        /*0128*/ 	.short	0x0100
        /*012a*/ 	.byte	0x04
	.zero		1


	//   ....[3]....
        /*012c*/ 	.word	0x000006a0
        /*0130*/ 	.word	0x000000ff
        /*0134*/ 	.word	0x00000120
        /*0138*/ 	.short	0x0100
        /*013a*/ 	.byte	0x04
	.zero		1


	//   ....[4]....
        /*013c*/ 	.word	0x000006b0
        /*0140*/ 	.word	0x000000ff
        /*0144*/ 	.word	0x00000010
        /*0148*/ 	.short	0x0100
        /*014a*/ 	.byte	0x04
	.zero		1


	//   ....[5]....
        /*014c*/ 	.word	0x000006c0
        /*0150*/ 	.word	0x000000ff
        /*0154*/ 	.word	0x00000128
        /*0158*/ 	.short	0x0100
        /*015a*/ 	.byte	0x04
	.zero		1


	//   ....[6]....
        /*015c*/ 	.word	0x000006d0
        /*0160*/ 	.word	0x000000ff
        /*0164*/ 	.word	0x00000018
        /*0168*/ 	.short	0x0100
        /*016a*/ 	.byte	0x04
	.zero		1


	//   ....[7]....
        /*016c*/ 	.word	0x000006e0
        /*0170*/ 	.word	0x000000ff
        /*0174*/ 	.word	0x00000130
        /*0178*/ 	.short	0x0100
        /*017a*/ 	.byte	0x04
	.zero		1


	//   ....[8]....
        /*017c*/ 	.word	0x000006f0
        /*0180*/ 	.word	0x000000ff
        /*0184*/ 	.word	0x00000020
        /*0188*/ 	.short	0x0100
        /*018a*/ 	.byte	0x04
	.zero		1


	//   ....[9]....
        /*018c*/ 	.word	0x00000700
        /*0190*/ 	.word	0x000000ff
        /*0194*/ 	.word	0x00000138
        /*0198*/ 	.short	0x0100
        /*019a*/ 	.byte	0x04
	.zero		1


	//   ....[10]....
        /*019c*/ 	.word	0x00000710
        /*01a0*/ 	.word	0x000000ff
        /*01a4*/ 	.word	0x00000028
        /*01a8*/ 	.short	0x0100
        /*01aa*/ 	.byte	0x04
	.zero		1


	//   ....[11]....
        /*01ac*/ 	.word	0x00000720
        /*01b0*/ 	.word	0x000000ff
        /*01b4*/ 	.word	0x00000140
        /*01b8*/ 	.short	0x0100
        /*01ba*/ 	.byte	0x04
	.zero		1


	//   ....[12]....
        /*01bc*/ 	.word	0x00000730
        /*01c0*/ 	.word	0x000000ff
        /*01c4*/ 	.word	0x00000030
        /*01c8*/ 	.short	0x0100
        /*01ca*/ 	.byte	0x04
	.zero		1


	//   ....[13]....
        /*01cc*/ 	.word	0x00000740
        /*01d0*/ 	.word	0x000000ff
        /*01d4*/ 	.word	0x00000148
        /*01d8*/ 	.short	0x0100
        /*01da*/ 	.byte	0x04
	.zero		1


	//   ....[14]....
        /*01dc*/ 	.word	0x00000750
        /*01e0*/ 	.word	0x000000ff
        /*01e4*/ 	.word	0x00000038
        /*01e8*/ 	.short	0x0100
        /*01ea*/ 	.byte	0x04
	.zero		1


	//   ....[15]....
        /*01ec*/ 	.word	0x00000760
        /*01f0*/ 	.word	0x000000ff
        /*01f4*/ 	.word	0x00000150
        /*01f8*/ 	.short	0x0100
        /*01fa*/ 	.byte	0x04
	.zero		1


	//   ....[16]....
        /*01fc*/ 	.word	0x00000770
        /*0200*/ 	.word	0x000000ff
        /*0204*/ 	.word	0x00000040
        /*0208*/ 	.short	0x0100
        /*020a*/ 	.byte	0x04
	.zero		1


	//   ....[17]....
        /*020c*/ 	.word	0x00000780
        /*0210*/ 	.word	0x000000ff
        /*0214*/ 	.word	0x00000158
        /*0218*/ 	.short	0x0100
        /*021a*/ 	.byte	0x04
	.zero		1


	//   ....[18]....
        /*021c*/ 	.word	0x00000790
        /*0220*/ 	.word	0x000000ff
        /*0224*/ 	.word	0x00000048
        /*0228*/ 	.short	0x0100
        /*022a*/ 	.byte	0x04
	.zero		1


	//   ....[19]....
        /*022c*/ 	.word	0x000007a0
        /*0230*/ 	.word	0x000000ff
        /*0234*/ 	.word	0x00000160
        /*0238*/ 	.short	0x0100
        /*023a*/ 	.byte	0x04
	.zero		1


	//   ....[20]....
        /*023c*/ 	.word	0x000007b0
        /*0240*/ 	.word	0x000000ff
        /*0244*/ 	.word	0x00000050
        /*0248*/ 	.short	0x0100
        /*024a*/ 	.byte	0x04
	.zero		1


	//   ....[21]....
        /*024c*/ 	.word	0x000007c0
        /*0250*/ 	.word	0x000000ff
        /*0254*/ 	.word	0x00000168
        /*0258*/ 	.short	0x0100
        /*025a*/ 	.byte	0x04
	.zero		1


	//   ....[22]....
        /*025c*/ 	.word	0x000007d0
        /*0260*/ 	.word	0x000000ff
        /*0264*/ 	.word	0x00000058
        /*0268*/ 	.short	0x0100
        /*026a*/ 	.byte	0x04
	.zero		1


	//   ....[23]....
        /*026c*/ 	.word	0x000007e0
        /*0270*/ 	.word	0x000000ff
        /*0274*/ 	.word	0x00000170
        /*0278*/ 	.short	0x0100
        /*027a*/ 	.byte	0x04
	.zero		1


	//   ....[24]....
        /*027c*/ 	.word	0x000007f0
        /*0280*/ 	.word	0x000000ff
        /*0284*/ 	.word	0x00000060
        /*0288*/ 	.short	0x0100
        /*028a*/ 	.byte	0x04
	.zero		1


	//   ....[25]....
        /*028c*/ 	.word	0x00000800
        /*0290*/ 	.word	0x000000ff
        /*0294*/ 	.word	0x00000178
        /*0298*/ 	.short	0x0100
        /*029a*/ 	.byte	0x04
	.zero		1


	//   ....[26]....
        /*029c*/ 	.word	0x00000810
        /*02a0*/ 	.word	0x000000ff
        /*02a4*/ 	.word	0x00000068
        /*02a8*/ 	.short	0x0100
        /*02aa*/ 	.byte	0x04
	.zero		1


	//   ....[27]....
        /*02ac*/ 	.word	0x00000820
        /*02b0*/ 	.word	0x000000ff
        /*02b4*/ 	.word	0x00000180
        /*02b8*/ 	.short	0x0100
        /*02ba*/ 	.byte	0x04
	.zero		1


	//   ....[28]....
        /*02bc*/ 	.word	0x00000830
        /*02c0*/ 	.word	0x000000ff
        /*02c4*/ 	.word	0x00000070
        /*02c8*/ 	.short	0x0100
        /*02ca*/ 	.byte	0x04
	.zero		1


	//   ....[29]....
        /*02cc*/ 	.word	0x00000840
        /*02d0*/ 	.word	0x000000ff
        /*02d4*/ 	.word	0x00000188
        /*02d8*/ 	.short	0x0100
        /*02da*/ 	.byte	0x04
	.zero		1


	//   ....[30]....
        /*02dc*/ 	.word	0x00000850
        /*02e0*/ 	.word	0x000000ff
        /*02e4*/ 	.word	0x00000078
        /*02e8*/ 	.short	0x0100
        /*02ea*/ 	.byte	0x04
	.zero		1


	//   ....[31]....
        /*02ec*/ 	.word	0x00000860
        /*02f0*/ 	.word	0x000000ff
        /*02f4*/ 	.word	0x00000190
        /*02f8*/ 	.short	0x0100
        /*02fa*/ 	.byte	0x04
	.zero		1


	//   ....[32]....
        /*02fc*/ 	.word	0x00000870
        /*0300*/ 	.word	0x000000ff
        /*0304*/ 	.word	0x00000080
        /*0308*/ 	.short	0x0100
        /*030a*/ 	.byte	0x04
	.zero		1


	//   ....[33]....
        /*030c*/ 	.word	0x00000880
        /*0310*/ 	.word	0x000000ff
        /*0314*/ 	.word	0x00000198
        /*0318*/ 	.short	0x0100
        /*031a*/ 	.byte	0x04
	.zero		1


	//   ....[34]....
        /*031c*/ 	.word	0x00000890
        /*0320*/ 	.word	0x000000ff
        /*0324*/ 	.word	0x00000088
        /*0328*/ 	.short	0x0100
        /*032a*/ 	.byte	0x04
	.zero		1


	//   ....[35]....
        /*032c*/ 	.word	0x000008a0
        /*0330*/ 	.word	0x000000ff
        /*0334*/ 	.word	0x000001a0
        /*0338*/ 	.short	0x0100
        /*033a*/ 	.byte	0x04
	.zero		1


	//   ....[36]....
        /*033c*/ 	.word	0x000008b0
        /*0340*/ 	.word	0x000000ff
        /*0344*/ 	.word	0x00000090
        /*0348*/ 	.short	0x0100
        /*034a*/ 	.byte	0x04
	.zero		1


	//   ....[37]....
        /*034c*/ 	.word	0x000008c0
        /*0350*/ 	.word	0x000000ff
        /*0354*/ 	.word	0x000001a8
        /*0358*/ 	.short	0x0100
        /*035a*/ 	.byte	0x04
	.zero		1


	//   ....[38]....
        /*035c*/ 	.word	0x000008d0
        /*0360*/ 	.word	0x000000ff
        /*0364*/ 	.word	0x00000098
        /*0368*/ 	.short	0x0100
        /*036a*/ 	.byte	0x04
	.zero		1


	//   ....[39]....
        /*036c*/ 	.word	0x000008e0
        /*0370*/ 	.word	0x000000ff
        /*0374*/ 	.word	0x000001b0
        /*0378*/ 	.short	0x0100
        /*037a*/ 	.byte	0x04
	.zero		1


	//   ....[40]....
        /*037c*/ 	.word	0x000008f0
        /*0380*/ 	.word	0x000000ff
        /*0384*/ 	.word	0x000000a0
        /*0388*/ 	.short	0x0100
        /*038a*/ 	.byte	0x04
	.zero		1


	//   ....[41]....
        /*038c*/ 	.word	0x00000900
        /*0390*/ 	.word	0x000000ff
        /*0394*/ 	.word	0x000001b8
        /*0398*/ 	.short	0x0100
        /*039a*/ 	.byte	0x04
	.zero		1


	//   ....[42]....
        /*039c*/ 	.word	0x00000910
        /*03a0*/ 	.word	0x000000ff
        /*03a4*/ 	.word	0x000000a8
        /*03a8*/ 	.short	0x0100
        /*03aa*/ 	.byte	0x04
	.zero		1


	//   ....[43]....
        /*03ac*/ 	.word	0x00000920
        /*03b0*/ 	.word	0x000000ff
        /*03b4*/ 	.word	0x000001c0
        /*03b8*/ 	.short	0x0100
        /*03ba*/ 	.byte	0x04
	.zero		1


	//   ....[44]....
        /*03bc*/ 	.word	0x00000930
        /*03c0*/ 	.word	0x000000ff
        /*03c4*/ 	.word	0x000000b0
        /*03c8*/ 	.short	0x0100
        /*03ca*/ 	.byte	0x04
	.zero		1


	//   ....[45]....
        /*03cc*/ 	.word	0x00000940
        /*03d0*/ 	.word	0x000000ff
        /*03d4*/ 	.word	0x000001c8
        /*03d8*/ 	.short	0x0100
        /*03da*/ 	.byte	0x04
	.zero		1


	//   ....[46]....
        /*03dc*/ 	.word	0x00000950
        /*03e0*/ 	.word	0x000000ff
        /*03e4*/ 	.word	0x000000b8
        /*03e8*/ 	.short	0x0100
        /*03ea*/ 	.byte	0x04
	.zero		1


	//   ....[47]....
        /*03ec*/ 	.word	0x00000960
        /*03f0*/ 	.word	0x000000ff
        /*03f4*/ 	.word	0x000001d0
        /*03f8*/ 	.short	0x0100
        /*03fa*/ 	.byte	0x04
	.zero		1


	//   ....[48]....
        /*03fc*/ 	.word	0x00000970
        /*0400*/ 	.word	0x000000ff
        /*0404*/ 	.word	0x000000c0
        /*0408*/ 	.short	0x0100
        /*040a*/ 	.byte	0x04
	.zero		1


	//   ....[49]....
        /*040c*/ 	.word	0x00000980
        /*0410*/ 	.word	0x000000ff
        /*0414*/ 	.word	0x000001d8
        /*0418*/ 	.short	0x0100
        /*041a*/ 	.byte	0x04
	.zero		1


	//   ....[50]....
        /*041c*/ 	.word	0x00000990
        /*0420*/ 	.word	0x000000ff
        /*0424*/ 	.word	0x000000c8
        /*0428*/ 	.short	0x0100
        /*042a*/ 	.byte	0x04
	.zero		1


	//   ....[51]....
        /*042c*/ 	.word	0x000009a0
        /*0430*/ 	.word	0x000000ff
        /*0434*/ 	.word	0x000001e0
        /*0438*/ 	.short	0x0100
        /*043a*/ 	.byte	0x04
	.zero		1


	//   ....[52]....
        /*043c*/ 	.word	0x000009b0
        /*0440*/ 	.word	0x000000ff
        /*0444*/ 	.word	0x000000d0
        /*0448*/ 	.short	0x0100
        /*044a*/ 	.byte	0x04
	.zero		1


	//   ....[53]....
        /*044c*/ 	.word	0x000009c0
        /*0450*/ 	.word	0x000000ff
        /*0454*/ 	.word	0x000001e8
        /*0458*/ 	.short	0x0100
        /*045a*/ 	.byte	0x04
	.zero		1


	//   ....[54]....
        /*045c*/ 	.word	0x000009d0
        /*0460*/ 	.word	0x000000ff
        /*0464*/ 	.word	0x000000d8
        /*0468*/ 	.short	0x0100
        /*046a*/ 	.byte	0x04
	.zero		1


	//   ....[55]....
        /*046c*/ 	.word	0x000009e0
        /*0470*/ 	.word	0x000000ff
        /*0474*/ 	.word	0x000001f0
        /*0478*/ 	.short	0x0100
        /*047a*/ 	.byte	0x04
	.zero		1


	//   ....[56]....
        /*047c*/ 	.word	0x000009f0
        /*0480*/ 	.word	0x000000ff
        /*0484*/ 	.word	0x000000e0
        /*0488*/ 	.short	0x0100
        /*048a*/ 	.byte	0x04
	.zero		1


	//   ....[57]....
        /*048c*/ 	.word	0x00000a00
        /*0490*/ 	.word	0x000000ff
        /*0494*/ 	.word	0x000001f8
        /*0498*/ 	.short	0x0100
        /*049a*/ 	.byte	0x04
	.zero		1


	//   ....[58]....
        /*049c*/ 	.word	0x00000a10
        /*04a0*/ 	.word	0x000000ff
        /*04a4*/ 	.word	0x000000e8
        /*04a8*/ 	.short	0x0100
        /*04aa*/ 	.byte	0x04
	.zero		1


	//   ....[59]....
        /*04ac*/ 	.word	0x00000a20
        /*04b0*/ 	.word	0x000000ff
        /*04b4*/ 	.word	0x00000200
        /*04b8*/ 	.short	0x0100
        /*04ba*/ 	.byte	0x04
	.zero		1


	//   ....[60]....
        /*04bc*/ 	.word	0x00000a30
        /*04c0*/ 	.word	0x000000ff
        /*04c4*/ 	.word	0x000000f0
        /*04c8*/ 	.short	0x0100
        /*04ca*/ 	.byte	0x04
	.zero		1


	//   ....[61]....
        /*04cc*/ 	.word	0x00000a40
        /*04d0*/ 	.word	0x000000ff
        /*04d4*/ 	.word	0x00000208
        /*04d8*/ 	.short	0x0100
        /*04da*/ 	.byte	0x04
	.zero		1


	//   ....[62]....
        /*04dc*/ 	.word	0x00000a50
        /*04e0*/ 	.word	0x000000ff
        /*04e4*/ 	.word	0x000000f8
        /*04e8*/ 	.short	0x0100
        /*04ea*/ 	.byte	0x04
	.zero		1


	//   ....[63]....
        /*04ec*/ 	.word	0x00000a60
        /*04f0*/ 	.word	0x000000ff
        /*04f4*/ 	.word	0x00000210
        /*04f8*/ 	.short	0x0100
        /*04fa*/ 	.byte	0x04
	.zero		1


	//   ....[64]....
        /*04fc*/ 	.word	0x00000a70
        /*0500*/ 	.word	0x000000ff
        /*0504*/ 	.word	0x00000100
        /*0508*/ 	.short	0x0100
        /*050a*/ 	.byte	0x04
	.zero		1


	//   ....[65]....
        /*050c*/ 	.word	0x00000a80
        /*0510*/ 	.word	0x000000ff
        /*0514*/ 	.word	0x00000218
        /*0518*/ 	.short	0x0100
        /*051a*/ 	.byte	0x04
	.zero		1


	//   ....[66]....
        /*051c*/ 	.word	0x00000a90
        /*0520*/ 	.word	0x000000ff
        /*0524*/ 	.word	0x00000108
        /*0528*/ 	.short	0x0100
        /*052a*/ 	.byte	0x04
	.zero		1


	//   ....[67]....
        /*052c*/ 	.word	0x00000aa0
        /*0530*/ 	.word	0x000000ff
        /*0534*/ 	.word	0x00000220
        /*0538*/ 	.short	0x0100
        /*053a*/ 	.byte	0x04
	.zero		1


	//   ....[68]....
        /*053c*/ 	.word	0x00000ab0
        /*0540*/ 	.word	0x000000ff
        /*0544*/ 	.word	0x00000110
        /*0548*/ 	.short	0x0100
        /*054a*/ 	.byte	0x04
	.zero		1


	//   ....[69]....
        /*054c*/ 	.word	0x00000ac0
        /*0550*/ 	.word	0x000000ff
        /*0554*/ 	.word	0x00000228
        /*0558*/ 	.short	0x0100
        /*055a*/ 	.byte	0x04
	.zero		1


	//   ....[70]....
        /*055c*/ 	.word	0x00000c00
        /*0560*/ 	.word	0x000000ff
        /*0564*/ 	.word	0x00000230
        /*0568*/ 	.short	0x0100
        /*056a*/ 	.byte	0x04
	.zero		1


	//   ....[71]....
        /*056c*/ 	.word	0x00000c10
        /*0570*/ 	.word	0x000000ff
        /*0574*/ 	.word	0x00000248
        /*0578*/ 	.short	0x0100
        /*057a*/ 	.byte	0x04
	.zero		1


	//   ....[72]....
        /*057c*/ 	.word	0x00000c20
        /*0580*/ 	.word	0x000000ff
        /*0584*/ 	.word	0x00000238
        /*0588*/ 	.short	0x0100
        /*058a*/ 	.byte	0x04
	.zero		1


	//   ....[73]....
        /*058c*/ 	.word	0x00000c30
        /*0590*/ 	.word	0x000000ff
        /*0594*/ 	.word	0x00000250
        /*0598*/ 	.short	0x0100
        /*059a*/ 	.byte	0x04
	.zero		1


	//   ....[74]....
        /*059c*/ 	.word	0x00000c40
        /*05a0*/ 	.word	0x000000ff
        /*05a4*/ 	.word	0x00000240
        /*05a8*/ 	.short	0x0100
        /*05aa*/ 	.byte	0x04
	.zero		1


	//   ....[75]....
        /*05ac*/ 	.word	0x00000c50
        /*05b0*/ 	.word	0x000000ff
        /*05b4*/ 	.word	0x00000258
        /*05b8*/ 	.short	0x0100
        /*05ba*/ 	.byte	0x04
	.zero		1


	//   ....[76]....
        /*05bc*/ 	.word	0x00000d40
        /*05c0*/ 	.word	0x000000ff
        /*05c4*/ 	.word	0x00000260
        /*05c8*/ 	.short	0x0100
        /*05ca*/ 	.byte	0x04
	.zero		1


	//   ....[77]....
        /*05cc*/ 	.word	0x00000d50
        /*05d0*/ 	.word	0x000000ff
        /*05d4*/ 	.word	0x00000268
        /*05d8*/ 	.short	0x0100
        /*05da*/ 	.byte	0x04
	.zero		1


	//   ....[78]....
        /*05dc*/ 	.word	0x00000e90
        /*05e0*/ 	.word	0x000000ff
        /*05e4*/ 	.word	0x00000270
        /*05e8*/ 	.short	0x0100
        /*05ea*/ 	.byte	0x06
	.zero		1


	//   ....[79]....
        /*05ec*/ 	.word	0x00000ea0
        /*05f0*/ 	.word	0x000000ff
        /*05f4*/ 	.word	0x00000278
        /*05f8*/ 	.short	0x0100
        /*05fa*/ 	.byte	0x06
	.zero		1


	//   ....[80]....
        /*05fc*/ 	.word	0x00000fe0
        /*0600*/ 	.word	0x000000ff
        /*0604*/ 	.word	0x00000280
        /*0608*/ 	.short	0x0100
        /*060a*/ 	.byte	0x04
	.zero		1


	//   ....[81]....
        /*060c*/ 	.word	0x00000ff0
        /*0610*/ 	.word	0x000000ff
        /*0614*/ 	.word	0x00000290
        /*0618*/ 	.short	0x0100
        /*061a*/ 	.byte	0x04
	.zero		1


	//   ....[82]....
        /*061c*/ 	.word	0x00001000
        /*0620*/ 	.word	0x000000ff
        /*0624*/ 	.word	0x00000288
        /*0628*/ 	.short	0x0100
        /*062a*/ 	.byte	0x04
	.zero		1


	//   ....[83]....
        /*062c*/ 	.word	0x00001010
        /*0630*/ 	.word	0x000000ff
        /*0634*/ 	.word	0x00000298
        /*0638*/ 	.short	0x0100
        /*063a*/ 	.byte	0x04
	.zero		1


	//   ....[84]....
        /*063c*/ 	.word	0x00001110
        /*0640*/ 	.word	0x000000ff
        /*0644*/ 	.word	0x000002a0
        /*0648*/ 	.short	0x0100
        /*064a*/ 	.byte	0x06
	.zero		1


	//   ....[85]....
        /*064c*/ 	.word	0x00002030
        /*0650*/ 	.word	0x000000ff
        /*0654*/ 	.word	0x00000118
        /*0658*/ 	.short	0x010a
        /*065a*/ 	.byte	0x06
	.zero		1


	//   ....[86]....
        /*065c*/ 	.word	0x000024b0
        /*0660*/ 	.word	0x000000ff
        /*0664*/ 	.word	0x00000118
        /*0668*/ 	.short	0x010a
        /*066a*/ 	.byte	0x0b
	.zero		1


	//   ....[87]....
        /*066c*/ 	.word	0x00002660
        /*0670*/ 	.word	0x000000ff
        /*0674*/ 	.word	0x00000118
        /*0678*/ 	.short	0x010a
        /*067a*/ 	.byte	0x08
	.zero		1


	//   ....[88]....
        /*067c*/ 	.word	0x000028e0
        /*0680*/ 	.word	0x000000ff
        /*0684*/ 	.word	0x00000268
        /*0688*/ 	.short	0x0101
        /*068a*/ 	.byte	0x1e
	.zero		1


	//   ....[89]....
        /*068c*/ 	.word	0x00002910
        /*0690*/ 	.word	0x000000ff
        /*0694*/ 	.word	0x00000118
        /*0698*/ 	.short	0x010a
        /*069a*/ 	.byte	0x04
	.zero		1


	//   ....[90]....
        /*069c*/ 	.word	0x00002ad0
        /*06a0*/ 	.word	0x000000ff
        /*06a4*/ 	.word	0x00000118
        /*06a8*/ 	.short	0x010a
        /*06aa*/ 	.byte	0x1c
	.zero		1


	//   ....[91]....
        /*06ac*/ 	.word	0x00002c80
        /*06b0*/ 	.word	0x000000ff
        /*06b4*/ 	.word	0x00000118
        /*06b8*/ 	.short	0x010a
        /*06ba*/ 	.byte	0x08
	.zero		1


	//   ....[92]....
        /*06bc*/ 	.word	0x00002ef0
        /*06c0*/ 	.word	0x000000ff
        /*06c4*/ 	.word	0x00000270
        /*06c8*/ 	.short	0x010a
        /*06ca*/ 	.byte	0x1e
	.zero		1


	//   ....[93]....
        /*06cc*/ 	.word	0x00002fb0
        /*06d0*/ 	.word	0x000000ff
        /*06d4*/ 	.word	0x00000000
        /*06d8*/ 	.short	0x0101
        /*06da*/ 	.byte	0x04
	.zero		1


	//   ....[94]....
        /*06dc*/ 	.word	0x000035a0
        /*06e0*/ 	.word	0x000000ff
        /*06e4*/ 	.word	0x00000000
        /*06e8*/ 	.short	0x010a
        /*06ea*/ 	.byte	0x04
	.zero		1


	//   ....[95]....
        /*06ec*/ 	.word	0x00003640
        /*06f0*/ 	.word	0x000000ff
        /*06f4*/ 	.word	0x00000000
        /*06f8*/ 	.short	0x010a
        /*06fa*/ 	.byte	0x05
	.zero		1


	//   ....[96]....
        /*06fc*/ 	.word	0x000036e0
        /*0700*/ 	.word	0x000000ff
        /*0704*/ 	.word	0x00000000
        /*0708*/ 	.short	0x010a
        /*070a*/ 	.byte	0x05
	.zero		1


	//   ....[97]....
        /*070c*/ 	.word	0x00003780
        /*0710*/ 	.word	0x000000ff
        /*0714*/ 	.word	0x00000000
        /*0718*/ 	.short	0x010a
        /*071a*/ 	.byte	0x05
	.zero		1


	//   ....[98]....
        /*071c*/ 	.word	0x00003820
        /*0720*/ 	.word	0x000000ff
        /*0724*/ 	.word	0x00000000
        /*0728*/ 	.short	0x010a
        /*072a*/ 	.byte	0x05
	.zero		1


	//   ....[99]....
        /*072c*/ 	.word	0x000038c0
        /*0730*/ 	.word	0x000000ff
        /*0734*/ 	.word	0x00000000
        /*0738*/ 	.short	0x010a
        /*073a*/ 	.byte	0x05
	.zero		1


	//   ....[100]....
        /*073c*/ 	.word	0x00003960
        /*0740*/ 	.word	0x000000ff
        /*0744*/ 	.word	0x00000000
        /*0748*/ 	.short	0x010a
        /*074a*/ 	.byte	0x05
	.zero		1


	//   ....[101]....
        /*074c*/ 	.word	0x00003a00
        /*0750*/ 	.word	0x000000ff
        /*0754*/ 	.word	0x00000000
        /*0758*/ 	.short	0x010a
        /*075a*/ 	.byte	0x05
	.zero		1


	//   ....[102]....
        /*075c*/ 	.word	0x00003aa0
        /*0760*/ 	.word	0x000000ff
        /*0764*/ 	.word	0x00000000
        /*0768*/ 	.short	0x010a
        /*076a*/ 	.byte	0x05
	.zero		1


	//   ....[103]....
        /*076c*/ 	.word	0x00003b40
        /*0770*/ 	.word	0x000000ff
        /*0774*/ 	.word	0x00000000
        /*0778*/ 	.short	0x010a
        /*077a*/ 	.byte	0x05
	.zero		1


	//   ....[104]....
        /*077c*/ 	.word	0x00003be0
        /*0780*/ 	.word	0x000000ff
        /*0784*/ 	.word	0x00000000
        /*0788*/ 	.short	0x010a
        /*078a*/ 	.byte	0x05
	.zero		1


	//   ....[105]....
        /*078c*/ 	.word	0x00003c80
        /*0790*/ 	.word	0x000000ff
        /*0794*/ 	.word	0x00000000
        /*0798*/ 	.short	0x010a
        /*079a*/ 	.byte	0x05
	.zero		1


	//   ....[106]....
        /*079c*/ 	.word	0x00003d20
        /*07a0*/ 	.word	0x000000ff
        /*07a4*/ 	.word	0x00000000
        /*07a8*/ 	.short	0x010a
        /*07aa*/ 	.byte	0x05
	.zero		1


	//   ....[107]....
        /*07ac*/ 	.word	0x00003dc0
        /*07b0*/ 	.word	0x000000ff
        /*07b4*/ 	.word	0x00000000
        /*07b8*/ 	.short	0x010a
        /*07ba*/ 	.byte	0x05
	.zero		1


	//   ....[108]....
        /*07bc*/ 	.word	0x00003e60
        /*07c0*/ 	.word	0x000000ff
        /*07c4*/ 	.word	0x00000000
        /*07c8*/ 	.short	0x010a
        /*07ca*/ 	.byte	0x05
	.zero		1


	//   ....[109]....
        /*07cc*/ 	.word	0x00003f00
        /*07d0*/ 	.word	0x000000ff
        /*07d4*/ 	.word	0x00000000
        /*07d8*/ 	.short	0x010a
        /*07da*/ 	.byte	0x05
	.zero		1


	//   ....[110]....
        /*07dc*/ 	.word	0x00003fa0
        /*07e0*/ 	.word	0x000000ff
        /*07e4*/ 	.word	0x00000000
        /*07e8*/ 	.short	0x010a
        /*07ea*/ 	.byte	0x05
	.zero		1


	//   ....[111]....
        /*07ec*/ 	.word	0x00004040
        /*07f0*/ 	.word	0x000000ff
        /*07f4*/ 	.word	0x00000000
        /*07f8*/ 	.short	0x010a
        /*07fa*/ 	.byte	0x05
	.zero		1


	//   ....[112]....
        /*07fc*/ 	.word	0x000040e0
        /*0800*/ 	.word	0x000000ff
        /*0804*/ 	.word	0x00000000
        /*0808*/ 	.short	0x010a
        /*080a*/ 	.byte	0x05
	.zero		1


	//   ....[113]....
        /*080c*/ 	.word	0x00004180
        /*0810*/ 	.word	0x000000ff
        /*0814*/ 	.word	0x00000000
        /*0818*/ 	.short	0x010a
        /*081a*/ 	.byte	0x05
	.zero		1


	//   ....[114]....
        /*081c*/ 	.word	0x00004220
        /*0820*/ 	.word	0x000000ff
        /*0824*/ 	.word	0x00000000
        /*0828*/ 	.short	0x010a
        /*082a*/ 	.byte	0x05
	.zero		1


	//   ....[115]....
        /*082c*/ 	.word	0x000042c0
        /*0830*/ 	.word	0x000000ff
        /*0834*/ 	.word	0x00000000
        /*0838*/ 	.short	0x010a
        /*083a*/ 	.byte	0x05
	.zero		1


	//   ....[116]....
        /*083c*/ 	.word	0x00004360
        /*0840*/ 	.word	0x000000ff
        /*0844*/ 	.word	0x00000000
        /*0848*/ 	.short	0x010a
        /*084a*/ 	.byte	0x05
	.zero		1


	//   ....[117]....
        /*084c*/ 	.word	0x00004400
        /*0850*/ 	.word	0x000000ff
        /*0854*/ 	.word	0x00000000
        /*0858*/ 	.short	0x010a
        /*085a*/ 	.byte	0x05
	.zero		1


	//   ....[118]....
        /*085c*/ 	.word	0x000044a0
        /*0860*/ 	.word	0x000000ff
        /*0864*/ 	.word	0x00000000
        /*0868*/ 	.short	0x010a
        /*086a*/ 	.byte	0x05
	.zero		1


	//   ....[119]....
        /*086c*/ 	.word	0x00004540
        /*0870*/ 	.word	0x000000ff
        /*0874*/ 	.word	0x00000000
        /*0878*/ 	.short	0x010a
        /*087a*/ 	.byte	0x05
	.zero		1


	//   ....[120]....
        /*087c*/ 	.word	0x000045e0
        /*0880*/ 	.word	0x000000ff
        /*0884*/ 	.word	0x00000000
        /*0888*/ 	.short	0x010a
        /*088a*/ 	.byte	0x05
	.zero		1


	//   ....[121]....
        /*088c*/ 	.word	0x00004680
        /*0890*/ 	.word	0x000000ff
        /*0894*/ 	.word	0x00000000
        /*0898*/ 	.short	0x010a
        /*089a*/ 	.byte	0x05
	.zero		1


	//   ....[122]....
        /*089c*/ 	.word	0x00004720
        /*08a0*/ 	.word	0x000000ff
        /*08a4*/ 	.word	0x00000000
        /*08a8*/ 	.short	0x010a
        /*08aa*/ 	.byte	0x05
	.zero		1


	//   ....[123]....
        /*08ac*/ 	.word	0x000047c0
        /*08b0*/ 	.word	0x000000ff
        /*08b4*/ 	.word	0x00000000
        /*08b8*/ 	.short	0x010a
        /*08ba*/ 	.byte	0x05
	.zero		1


	//   ....[124]....
        /*08bc*/ 	.word	0x00004860
        /*08c0*/ 	.word	0x000000ff
        /*08c4*/ 	.word	0x00000000
        /*08c8*/ 	.short	0x010a
        /*08ca*/ 	.byte	0x05
	.zero		1


	//   ....[125]....
        /*08cc*/ 	.word	0x00004900
        /*08d0*/ 	.word	0x000000ff
        /*08d4*/ 	.word	0x00000000
        /*08d8*/ 	.short	0x010a
        /*08da*/ 	.byte	0x05
	.zero		1


	//   ....[126]....
        /*08dc*/ 	.word	0x000049a0
        /*08e0*/ 	.word	0x000000ff
        /*08e4*/ 	.word	0x00000000
        /*08e8*/ 	.short	0x010a
        /*08ea*/ 	.byte	0x05
	.zero		1


	//   ....[127]....
        /*08ec*/ 	.word	0x00004a40
        /*08f0*/ 	.word	0x000000ff
        /*08f4*/ 	.word	0x00000000
        /*08f8*/ 	.short	0x010a
        /*08fa*/ 	.byte	0x05
	.zero		1


	//   ....[128]....
        /*08fc*/ 	.word	0x00004af0
        /*0900*/ 	.word	0x00000000
        /*0904*/ 	.word	0x00000000
        /*0908*/ 	.short	0x010a
        /*090a*/ 	.byte	0xff
	.zero		1


	//   ....[129]....
        /*090c*/ 	.word	0x00004c40
        /*0910*/ 	.word	0x000000ff
        /*0914*/ 	.word	0x00000278
        /*0918*/ 	.short	0x010a
        /*091a*/ 	.byte	0x04
	.zero		1


	//   ....[130]....
        /*091c*/ 	.word	0x00004ce0
        /*0920*/ 	.word	0x000000ff
        /*0924*/ 	.word	0x00000270
        /*0928*/ 	.short	0x010a
        /*092a*/ 	.byte	0x04
	.zero		1


	//   ....[131]....
        /*092c*/ 	.word	0x00004d80
        /*0930*/ 	.word	0x000000ff
        /*0934*/ 	.word	0x00000000
        /*0938*/ 	.short	0x0101
        /*093a*/ 	.byte	0x05
	.zero		1


	//   ....[132]....
        /*093c*/ 	.word	0x00004dc0
        /*0940*/ 	.word	0x000000ff
        /*0944*/ 	.word	0x00000278
        /*0948*/ 	.short	0x0106
        /*094a*/ 	.byte	0x04
	.zero		1


	//   ....[133]....
        /*094c*/ 	.word	0x00004e00
        /*0950*/ 	.word	0x00000000
        /*0954*/ 	.word	0x00000278
        /*0958*/ 	.short	0x010a
        /*095a*/ 	.byte	0xff
	.zero		1


	//   ....[134]....
        /*095c*/ 	.word	0x00005050
        /*0960*/ 	.word	0x000000ff
        /*0964*/ 	.word	0x00000008
        /*0968*/ 	.short	0x010a
        /*096a*/ 	.byte	0x05
	.zero		1


	//   ....[135]....
        /*096c*/ 	.word	0x00005070
        /*0970*/ 	.word	0x000000ff
        /*0974*/ 	.word	0x00000008
        /*0978*/ 	.short	0x010a
        /*097a*/ 	.byte	0x05
	.zero		1


	//   ....[136]....
        /*097c*/ 	.word	0x00005200
        /*0980*/ 	.word	0x000000ff
        /*0984*/ 	.word	0x00000008
        /*0988*/ 	.short	0x010a
        /*098a*/ 	.byte	0x05
	.zero		1


	//   ....[137]....
        /*098c*/ 	.word	0x00005220
        /*0990*/ 	.word	0x000000ff
        /*0994*/ 	.word	0x00000008
        /*0998*/ 	.short	0x010a
        /*099a*/ 	.byte	0x05
	.zero		1


	//   ....[138]....
        /*099c*/ 	.word	0x000052e0
        /*09a0*/ 	.word	0x000000ff
        /*09a4*/ 	.word	0x00000000
        /*09a8*/ 	.short	0x0101
        /*09aa*/ 	.byte	0x04
	.zero		1


	//   ....[139]....
        /*09ac*/ 	.word	0x000055f0
        /*09b0*/ 	.word	0x000000ff
        /*09b4*/ 	.word	0x00000270
        /*09b8*/ 	.short	0x010a
        /*09ba*/ 	.byte	0x12
	.zero		1


	//   ....[140]....
        /*09bc*/ 	.word	0x00005690
        /*09c0*/ 	.word	0x000000ff
        /*09c4*/ 	.word	0x00000000
        /*09c8*/ 	.short	0x0101
        /*09ca*/ 	.byte	0x1d
	.zero		1


	//   ....[141]....
        /*09cc*/ 	.word	0x000056d0
        /*09d0*/ 	.word	0x000000ff
        /*09d4*/ 	.word	0x00000290
        /*09d8*/ 	.short	0x010a
        /*09da*/ 	.byte	0x17
	.zero		1


	//   ....[142]....
        /*09dc*/ 	.word	0x000057b0
        /*09e0*/ 	.word	0x000000ff
        /*09e4*/ 	.word	0x00000000
        /*09e8*/ 	.short	0x010a
        /*09ea*/ 	.byte	0x04
	.zero		1


	//   ....[143]....
        /*09ec*/ 	.word	0x00005810
        /*09f0*/ 	.word	0x000000ff
        /*09f4*/ 	.word	0x00000000
        /*09f8*/ 	.short	0x010a
        /*09fa*/ 	.byte	0x0a
	.zero		1


	//   ....[144]....
        /*09fc*/ 	.word	0x00005940
        /*0a00*/ 	.word	0x000000ff
        /*0a04*/ 	.word	0x00000000
        /*0a08*/ 	.short	0x010a
        /*0a0a*/ 	.byte	0x04
	.zero		1


	//   ....[145]....
        /*0a0c*/ 	.word	0x00005ba0
        /*0a10*/ 	.word	0x000000ff
        /*0a14*/ 	.word	0x00000000
        /*0a18*/ 	.short	0x010a
        /*0a1a*/ 	.byte	0x04
	.zero		1


	//   ....[146]....
        /*0a1c*/ 	.word	0x00005c40
        /*0a20*/ 	.word	0x00000000
        /*0a24*/ 	.word	0x00000000
        /*0a28*/ 	.short	0x010a
        /*0a2a*/ 	.byte	0xff
	.zero		1


	//   ....[147]....
        /*0a2c*/ 	.word	0x00005c80
        /*0a30*/ 	.word	0x00000000
        /*0a34*/ 	.word	0x00000000
        /*0a38*/ 	.short	0x010a
        /*0a3a*/ 	.byte	0xff
	.zero		1


	//   ....[148]....
        /*0a3c*/ 	.word	0x00005cf0
        /*0a40*/ 	.word	0x000000ff
        /*0a44*/ 	.word	0x00000000
        /*0a48*/ 	.short	0x0101
        /*0a4a*/ 	.byte	0x04
	.zero		1


	//   ....[149]....
        /*0a4c*/ 	.word	0x00005d30
        /*0a50*/ 	.word	0x000000ff
        /*0a54*/ 	.word	0x000002a0
        /*0a58*/ 	.short	0x010a
        /*0a5a*/ 	.byte	0x12
	.zero		1


	//   ....[150]....
        /*0a5c*/ 	.word	0x00005d90
        /*0a60*/ 	.word	0x000000ff
        /*0a64*/ 	.word	0x00000000
        /*0a68*/ 	.short	0x0101
        /*0a6a*/ 	.byte	0x04
	.zero		1


	//   ....[151]....
        /*0a6c*/ 	.word	0x000064b0
        /*0a70*/ 	.word	0x000000ff
        /*0a74*/ 	.word	0x00000270
        /*0a78*/ 	.short	0x010a
        /*0a7a*/ 	.byte	0x1b
	.zero		1


	//   ....[152]....
        /*0a7c*/ 	.word	0x00006550
        /*0a80*/ 	.word	0x000000ff
        /*0a84*/ 	.word	0x00000000
        /*0a88*/ 	.short	0x0101
        /*0a8a*/ 	.byte	0x30
	.zero		1


	//   ....[153]....
        /*0a8c*/ 	.word	0x00006a80
        /*0a90*/ 	.word	0x000000ff
        /*0a94*/ 	.word	0x00000268
        /*0a98*/ 	.short	0x010a
        /*0a9a*/ 	.byte	0x1b
	.zero		1


	//   ....[154]....
        /*0a9c*/ 	.word	0x000070a0
        /*0aa0*/ 	.word	0x000000ff
        /*0aa4*/ 	.word	0x00000248
        /*0aa8*/ 	.short	0x010a
        /*0aaa*/ 	.byte	0x04
	.zero		1


	//   ....[155]....
        /*0aac*/ 	.word	0x000072f0
        /*0ab0*/ 	.word	0x000000ff
        /*0ab4*/ 	.word	0x00000230
        /*0ab8*/ 	.short	0x010b
        /*0aba*/ 	.byte	0x04
	.zero		1


	//   ....[156]....
        /*0abc*/ 	.word	0x00007320
        /*0ac0*/ 	.word	0x000000ff
        /*0ac4*/ 	.word	0x00000000
        /*0ac8*/ 	.short	0x0101
        /*0aca*/ 	.byte	0x07
	.zero		1


	//   ....[157]....
        /*0acc*/ 	.word	0x00007330
        /*0ad0*/ 	.word	0x000000ff
        /*0ad4*/ 	.word	0x00000248
        /*0ad8*/ 	.short	0x010a
        /*0ada*/ 	.byte	0x06
	.zero		1


	//   ....[158]....
        /*0adc*/ 	.word	0x000075a0
        /*0ae0*/ 	.word	0x000000ff
        /*0ae4*/ 	.word	0x00000230
        /*0ae8*/ 	.short	0x010b
        /*0aea*/ 	.byte	0x06
	.zero		1


	//   ....[159]....
        /*0aec*/ 	.word	0x000075e0
        /*0af0*/ 	.word	0x000000ff
        /*0af4*/ 	.word	0x00000000
        /*0af8*/ 	.short	0x0101
        /*0afa*/ 	.byte	0x04
	.zero		1


	//   ....[160]....
        /*0afc*/ 	.word	0x00007630
        /*0b00*/ 	.word	0x000000ff
        /*0b04*/ 	.word	0x00000000
        /*0b08*/ 	.short	0x010a
        /*0b0a*/ 	.byte	0x04
	.zero		1


	//   ....[161]....
        /*0b0c*/ 	.word	0x000076c0
        /*0b10*/ 	.word	0x000000ff
        /*0b14*/ 	.word	0x00000000
        /*0b18*/ 	.short	0x010a
        /*0b1a*/ 	.byte	0x05
	.zero		1


	//   ....[162]....
        /*0b1c*/ 	.word	0x00007760
        /*0b20*/ 	.word	0x00000000
        /*0b24*/ 	.word	0x00000000
        /*0b28*/ 	.short	0x010a
        /*0b2a*/ 	.byte	0xff
	.zero		1


	//   ....[163]....
        /*0b2c*/ 	.word	0x00007af0
        /*0b30*/ 	.word	0x000000ff
        /*0b34*/ 	.word	0x00000270
        /*0b38*/ 	.short	0x010a
        /*0b3a*/ 	.byte	0x34
	.zero		1


	//   ....[164]....
        /*0b3c*/ 	.word	0x00007c60
        /*0b40*/ 	.word	0x000000ff
        /*0b44*/ 	.word	0x00000000
        /*0b48*/ 	.short	0x0101
        /*0b4a*/ 	.byte	0x04
	.zero		1


	//   ....[165]....
        /*0b4c*/ 	.word	0x00008e50
        /*0b50*/ 	.word	0x00000000
        /*0b54*/ 	.word	0x00000230
        /*0b58*/ 	.short	0x010a
        /*0b5a*/ 	.byte	0xff
	.zero		1


	//   ....[166]....
        /*0b5c*/ 	.word	0x00008e80
        /*0b60*/ 	.word	0x0000003a
        /*0b64*/ 	.word	0x00000280
        /*0b68*/ 	.short	0x010a
        /*0b6a*/ 	.byte	0xff
	.zero		1


	//   ....[167]....
        /*0b6c*/ 	.word	0x00008f90
        /*0b70*/ 	.word	0x00000000
        /*0b74*/ 	.word	0x00000230
        /*0b78*/ 	.short	0x010a
        /*0b7a*/ 	.byte	0xff
	.zero		1


	//   ....[168]....
        /*0b7c*/ 	.word	0x000090a0
        /*0b80*/ 	.word	0x0000003a
        /*0b84*/ 	.word	0x00000280
        /*0b88*/ 	.short	0x010a
        /*0b8a*/ 	.byte	0xff
	.zero		1


	//   ....[169]....
        /*0b8c*/ 	.word	0x000098c0
        /*0b90*/ 	.word	0x00000000
        /*0b94*/ 	.word	0x00000000
        /*0b98*/ 	.short	0x0101
        /*0b9a*/ 	.byte	0xff
	.zero		1


	//   ....[170]....
        /*0b9c*/ 	.word	0x000098d0
        /*0ba0*/ 	.word	0x00000003
        /*0ba4*/ 	.word	0x00000230
        /*0ba8*/ 	.short	0x010a
        /*0baa*/ 	.byte	0xff
	.zero		1


	//   ....[171]....
        /*0bac*/ 	.word	0x00009990
        /*0bb0*/ 	.word	0x00000003
        /*0bb4*/ 	.word	0x00000230
        /*0bb8*/ 	.short	0x010a
        /*0bba*/ 	.byte	0xff
	.zero		1


	//   ....[172]....
        /*0bbc*/ 	.word	0x00009cf0
        /*0bc0*/ 	.word	0x0000003a
        /*0bc4*/ 	.word	0x00000000
        /*0bc8*/ 	.short	0x0101
        /*0bca*/ 	.byte	0xff
	.zero		1


	//   ....[173]....
        /*0bcc*/ 	.word	0x0000a2a0
        /*0bd0*/ 	.word	0x00000000
        /*0bd4*/ 	.word	0x00000000
        /*0bd8*/ 	.short	0x0101
        /*0bda*/ 	.byte	0xff
	.zero		1


	//   ....[174]....
        /*0bdc*/ 	.word	0x0000a530
        /*0be0*/ 	.word	0x000000ff
        /*0be4*/ 	.word	0x00000000
        /*0be8*/ 	.short	0x0101
        /*0bea*/ 	.byte	0x04
	.zero		1


	//   ....[175]....
        /*0bec*/ 	.word	0x0000a560
        /*0bf0*/ 	.word	0x00000000
        /*0bf4*/ 	.word	0x00000118
        /*0bf8*/ 	.short	0x010a
        /*0bfa*/ 	.byte	0xff
	.zero		1


	//   ....[176]....
        /*0bfc*/ 	.word	0x0000a5c0
        /*0c00*/ 	.word	0x00000000
        /*0c04*/ 	.word	0x00000118
        /*0c08*/ 	.short	0x010a
        /*0c0a*/ 	.byte	0xff
	.zero		1


	//   ....[177]....
        /*0c0c*/ 	.word	0x0000a620
        /*0c10*/ 	.word	0x00000000
        /*0c14*/ 	.word	0x00000270
        /*0c18*/ 	.short	0x010a
        /*0c1a*/ 	.byte	0xff
	.zero		1


	//   ....[178]....
        /*0c1c*/ 	.word	0x0000a680
        /*0c20*/ 	.word	0x00000000
        /*0c24*/ 	.word	0x00000000
        /*0c28*/ 	.short	0x010a
        /*0c2a*/ 	.byte	0xff
	.zero		1


	//   ....[179]....
        /*0c2c*/ 	.word	0x0000a6e0
        /*0c30*/ 	.word	0x00000000
        /*0c34*/ 	.word	0x00000000
        /*0c38*/ 	.short	0x010a
        /*0c3a*/ 	.byte	0xff
	.zero		1


	//   ....[180]....
        /*0c3c*/ 	.word	0x0000a740
        /*0c40*/ 	.word	0x00000000
        /*0c44*/ 	.word	0x00000000
        /*0c48*/ 	.short	0x010a
        /*0c4a*/ 	.byte	0xff
	.zero		1


	//   ....[181]....
        /*0c4c*/ 	.word	0x0000a7a0
        /*0c50*/ 	.word	0x00000000
        /*0c54*/ 	.word	0x00000000
        /*0c58*/ 	.short	0x010a
        /*0c5a*/ 	.byte	0xff
	.zero		1


	//   ....[182]....
        /*0c5c*/ 	.word	0x0000a800
        /*0c60*/ 	.word	0x00000000
        /*0c64*/ 	.word	0x00000000
        /*0c68*/ 	.short	0x010a
        /*0c6a*/ 	.byte	0xff
	.zero		1


	//   ....[183]....
        /*0c6c*/ 	.word	0x0000a860
        /*0c70*/ 	.word	0x00000000
        /*0c74*/ 	.word	0x00000000
        /*0c78*/ 	.short	0x010a
        /*0c7a*/ 	.byte	0xff
	.zero		1


	//   ....[184]....
        /*0c7c*/ 	.word	0x0000a8c0
        /*0c80*/ 	.word	0x00000000
        /*0c84*/ 	.word	0x00000000
        /*0c88*/ 	.short	0x010a
        /*0c8a*/ 	.byte	0xff
	.zero		1


	//   ....[185]....
        /*0c8c*/ 	.word	0x0000a920
        /*0c90*/ 	.word	0x00000000
        /*0c94*/ 	.word	0x00000000
        /*0c98*/ 	.short	0x010a
        /*0c9a*/ 	.byte	0xff
	.zero		1


	//   ....[186]....
        /*0c9c*/ 	.word	0x0000a980
        /*0ca0*/ 	.word	0x00000000
        /*0ca4*/ 	.word	0x00000000
        /*0ca8*/ 	.short	0x010a
        /*0caa*/ 	.byte	0xff
	.zero		1


	//   ....[187]....
        /*0cac*/ 	.word	0x0000a9e0
        /*0cb0*/ 	.word	0x00000000
        /*0cb4*/ 	.word	0x00000000
        /*0cb8*/ 	.short	0x010a
        /*0cba*/ 	.byte	0xff
	.zero		1


	//   ....[188]....
        /*0cbc*/ 	.word	0x0000aa40
        /*0cc0*/ 	.word	0x00000000
        /*0cc4*/ 	.word	0x00000000
        /*0cc8*/ 	.short	0x010a
        /*0cca*/ 	.byte	0xff
	.zero		1


	//   ....[189]....
        /*0ccc*/ 	.word	0x0000aaa0
        /*0cd0*/ 	.word	0x00000000
        /*0cd4*/ 	.word	0x00000000
        /*0cd8*/ 	.short	0x010a
        /*0cda*/ 	.byte	0xff
	.zero		1


	//   ....[190]....
        /*0cdc*/ 	.word	0x0000ab00
        /*0ce0*/ 	.word	0x00000000
        /*0ce4*/ 	.word	0x00000000
        /*0ce8*/ 	.short	0x010a
        /*0cea*/ 	.byte	0xff
	.zero		1


	//   ....[191]....
        /*0cec*/ 	.word	0x0000ab60
        /*0cf0*/ 	.word	0x00000000
        /*0cf4*/ 	.word	0x00000000
        /*0cf8*/ 	.short	0x010a
        /*0cfa*/ 	.byte	0xff
	.zero		1


	//   ....[192]....
        /*0cfc*/ 	.word	0x0000abc0
        /*0d00*/ 	.word	0x00000000
        /*0d04*/ 	.word	0x00000000
        /*0d08*/ 	.short	0x010a
        /*0d0a*/ 	.byte	0xff
	.zero		1


	//   ....[193]....
        /*0d0c*/ 	.word	0x0000ac20
        /*0d10*/ 	.word	0x00000000
        /*0d14*/ 	.word	0x00000000
        /*0d18*/ 	.short	0x010a
        /*0d1a*/ 	.byte	0xff
	.zero		1


	//   ....[194]....
        /*0d1c*/ 	.word	0x0000ac80
        /*0d20*/ 	.word	0x00000000
        /*0d24*/ 	.word	0x00000000
        /*0d28*/ 	.short	0x010a
        /*0d2a*/ 	.byte	0xff
	.zero		1


	//   ....[195]....
        /*0d2c*/ 	.word	0x0000ace0
        /*0d30*/ 	.word	0x00000000
        /*0d34*/ 	.word	0x00000000
        /*0d38*/ 	.short	0x010a
        /*0d3a*/ 	.byte	0xff
	.zero		1


	//   ....[196]....
        /*0d3c*/ 	.word	0x0000ad40
        /*0d40*/ 	.word	0x00000000
        /*0d44*/ 	.word	0x00000000
        /*0d48*/ 	.short	0x010a
        /*0d4a*/ 	.byte	0xff
	.zero		1


	//   ....[197]....
        /*0d4c*/ 	.word	0x0000ada0
        /*0d50*/ 	.word	0x00000000
        /*0d54*/ 	.word	0x00000000
        /*0d58*/ 	.short	0x010a
        /*0d5a*/ 	.byte	0xff
	.zero		1


	//   ....[198]....
        /*0d5c*/ 	.word	0x0000ae00
        /*0d60*/ 	.word	0x00000000
        /*0d64*/ 	.word	0x00000000
        /*0d68*/ 	.short	0x010a
        /*0d6a*/ 	.byte	0xff
	.zero		1


	//   ....[199]....
        /*0d6c*/ 	.word	0x0000ae60
        /*0d70*/ 	.word	0x00000000
        /*0d74*/ 	.word	0x00000000
        /*0d78*/ 	.short	0x010a
        /*0d7a*/ 	.byte	0xff
	.zero		1


	//   ....[200]....
        /*0d7c*/ 	.word	0x0000aec0
        /*0d80*/ 	.word	0x00000000
        /*0d84*/ 	.word	0x00000000
        /*0d88*/ 	.short	0x010a
        /*0d8a*/ 	.byte	0xff
	.zero		1


	//   ....[201]....
        /*0d8c*/ 	.word	0x0000af20
        /*0d90*/ 	.word	0x00000000
        /*0d94*/ 	.word	0x00000000
        /*0d98*/ 	.short	0x010a
        /*0d9a*/ 	.byte	0xff
	.zero		1


	//   ....[202]....
        /*0d9c*/ 	.word	0x0000af80
        /*0da0*/ 	.word	0x00000000
        /*0da4*/ 	.word	0x00000000
        /*0da8*/ 	.short	0x010a
        /*0daa*/ 	.byte	0xff
	.zero		1


	//   ....[203]....
        /*0dac*/ 	.word	0x0000afe0
        /*0db0*/ 	.word	0x00000000
        /*0db4*/ 	.word	0x00000000
        /*0db8*/ 	.short	0x010a
        /*0dba*/ 	.byte	0xff
	.zero		1


	//   ....[204]....
        /*0dbc*/ 	.word	0x0000b040
        /*0dc0*/ 	.word	0x00000000
        /*0dc4*/ 	.word	0x00000000
        /*0dc8*/ 	.short	0x010a
        /*0dca*/ 	.byte	0xff
	.zero		1


	//   ....[205]....
        /*0dcc*/ 	.word	0x0000b0a0
        /*0dd0*/ 	.word	0x00000000
        /*0dd4*/ 	.word	0x00000000
        /*0dd8*/ 	.short	0x010a
        /*0dda*/ 	.byte	0xff
	.zero		1


	//   ....[206]....
        /*0ddc*/ 	.word	0x0000b100
        /*0de0*/ 	.word	0x00000000
        /*0de4*/ 	.word	0x00000000
        /*0de8*/ 	.short	0x010a
        /*0dea*/ 	.byte	0xff
	.zero		1


	//   ....[207]....
        /*0dec*/ 	.word	0x0000b160
        /*0df0*/ 	.word	0x00000000
        /*0df4*/ 	.word	0x00000000
        /*0df8*/ 	.short	0x010a
        /*0dfa*/ 	.byte	0xff
	.zero		1


	//   ....[208]....
        /*0dfc*/ 	.word	0x0000b1c0
        /*0e00*/ 	.word	0x00000000
        /*0e04*/ 	.word	0x00000000
        /*0e08*/ 	.short	0x010a
        /*0e0a*/ 	.byte	0xff
	.zero		1


	//   ....[209]....
        /*0e0c*/ 	.word	0x0000b220
        /*0e10*/ 	.word	0x00000000
        /*0e14*/ 	.word	0x00000000
        /*0e18*/ 	.short	0x010a
        /*0e1a*/ 	.byte	0xff
	.zero		1


	//   ....[210]....
        /*0e1c*/ 	.word	0x0000b280
        /*0e20*/ 	.word	0x00000000
        /*0e24*/ 	.word	0x00000000
        /*0e28*/ 	.short	0x010a
        /*0e2a*/ 	.byte	0xff
	.zero		1


	//   ....[211]....
        /*0e2c*/ 	.word	0x0000b2e0
        /*0e30*/ 	.word	0x00000000
        /*0e34*/ 	.word	0x00000000
        /*0e38*/ 	.short	0x010a
        /*0e3a*/ 	.byte	0xff
	.zero		1


	//   ....[212]....
        /*0e3c*/ 	.word	0x0000b340
        /*0e40*/ 	.word	0x00000004
        /*0e44*/ 	.word	0x00000278
        /*0e48*/ 	.short	0x010a
        /*0e4a*/ 	.byte	0xff
	.zero		1


	//   ....[213]....
        /*0e4c*/ 	.word	0x0000b3a0
        /*0e50*/ 	.word	0x00000004
        /*0e54*/ 	.word	0x00000270
        /*0e58*/ 	.short	0x010a
        /*0e5a*/ 	.byte	0xff
	.zero		1


	//   ....[214]....
        /*0e5c*/ 	.word	0x0000b400
        /*0e60*/ 	.word	0x00000005
        /*0e64*/ 	.word	0x00000008
        /*0e68*/ 	.short	0x010a
        /*0e6a*/ 	.byte	0xff
	.zero		1


	//   ....[215]....
        /*0e6c*/ 	.word	0x0000b4e0
        /*0e70*/ 	.word	0x00000003
        /*0e74*/ 	.word	0x00000008
        /*0e78*/ 	.short	0x010a
        /*0e7a*/ 	.byte	0xff
	.zero		1


	//   ....[216]....
        /*0e7c*/ 	.word	0x0000b540
        /*0e80*/ 	.word	0x00000004
        /*0e84*/ 	.word	0x00000270
        /*0e88*/ 	.short	0x010a
        /*0e8a*/ 	.byte	0xff
	.zero		1


	//   ....[217]....
        /*0e8c*/ 	.word	0x0000b5a0
        /*0e90*/ 	.word	0x00000004
        /*0e94*/ 	.word	0x00000290
        /*0e98*/ 	.short	0x010a
        /*0e9a*/ 	.byte	0xff
	.zero		1


	//   ....[218]....
        /*0e9c*/ 	.word	0x0000b600
        /*0ea0*/ 	.word	0x00000004
        /*0ea4*/ 	.word	0x00000000
        /*0ea8*/ 	.short	0x010a
        /*0eaa*/ 	.byte	0xff
	.zero		1


	//   ....[219]....
        /*0eac*/ 	.word	0x0000b660
        /*0eb0*/ 	.word	0x00000000
        /*0eb4*/ 	.word	0x00000000
        /*0eb8*/ 	.short	0x010a
        /*0eba*/ 	.byte	0xff
	.zero		1


	//   ....[220]....
        /*0ebc*/ 	.word	0x0000b6c0
        /*0ec0*/ 	.word	0x00000000
        /*0ec4*/ 	.word	0x000002a0
        /*0ec8*/ 	.short	0x010a
        /*0eca*/ 	.byte	0xff
	.zero		1


	//   ....[221]....
        /*0ecc*/ 	.word	0x0000b720
        /*0ed0*/ 	.word	0x00000000
        /*0ed4*/ 	.word	0x00000270
        /*0ed8*/ 	.short	0x010a
        /*0eda*/ 	.byte	0xff
	.zero		1


	//   ....[222]....
        /*0edc*/ 	.word	0x0000b780
        /*0ee0*/ 	.word	0x00000003
        /*0ee4*/ 	.word	0x00000268
        /*0ee8*/ 	.short	0x010a
        /*0eea*/ 	.byte	0xff
	.zero		1


	//   ....[223]....
        /*0eec*/ 	.word	0x0000b7e0
        /*0ef0*/ 	.word	0x00000000
        /*0ef4*/ 	.word	0x00000248
        /*0ef8*/ 	.short	0x010a
        /*0efa*/ 	.byte	0xff
	.zero		1


	//   ....[224]....
        /*0efc*/ 	.word	0x0000b840
        /*0f00*/ 	.word	0x00000000
        /*0f04*/ 	.word	0x00000248
        /*0f08*/ 	.short	0x010a
        /*0f0a*/ 	.byte	0xff
	.zero		1


	//   ....[225]....
        /*0f0c*/ 	.word	0x0000b8a0
        /*0f10*/ 	.word	0x00000000
        /*0f14*/ 	.word	0x00000000
        /*0f18*/ 	.short	0x010a
        /*0f1a*/ 	.byte	0xff
	.zero		1


	//   ....[226]....
        /*0f1c*/ 	.word	0x0000b900
        /*0f20*/ 	.word	0x00000000
        /*0f24*/ 	.word	0x00000000
        /*0f28*/ 	.short	0x010a
        /*0f2a*/ 	.byte	0xff
	.zero		1


	//   ....[227]....
        /*0f2c*/ 	.word	0x0000b960
        /*0f30*/ 	.word	0x00000000
        /*0f34*/ 	.word	0x00000270
        /*0f38*/ 	.short	0x010a
        /*0f3a*/ 	.byte	0xff
	.zero		1


	//   ....[228]....
        /*0f3c*/ 	.word	0x0000b9b0
        /*0f40*/ 	.word	0x00000000
        /*0f44*/ 	.word	0x00000230
        /*0f48*/ 	.short	0x010a
        /*0f4a*/ 	.byte	0xff
	.zero		1


	//   ....[229]....
        /*0f4c*/ 	.word	0x0000ba00
        /*0f50*/ 	.word	0x0000003a
        /*0f54*/ 	.word	0x00000280
        /*0f58*/ 	.short	0x010a
        /*0f5a*/ 	.byte	0xff
	.zero		1


	//   ....[230]....
        /*0f5c*/ 	.word	0x0000ba50
        /*0f60*/ 	.word	0x00000003
        /*0f64*/ 	.word	0x00000230
        /*0f68*/ 	.short	0x010a
        /*0f6a*/ 	.byte	0xff
	.zero		1


	//----- nvinfo : EIATTR_NUM_MBARRIERS
	.align		4
.L_47:
        /*0f6c*/ 	.byte	0x03, 0x38
        /*0f6e*/ 	.short	0x0055


	//----- nvinfo : EIATTR_EXIT_INSTR_OFFSETS
	.align		4
        /*0f70*/ 	.byte	0x04, 0x1c
        /*0f72*/ 	.short	(.L_49 - .L_48)


	//   ....[0]....
.L_48:
        /*0f74*/ 	.word	0x00004b20


	//   ....[1]....
        /*0f78*/ 	.word	0x00004dd0


	//   ....[2]....
        /*0f7c*/ 	.word	0x00004e30


	//   ....[3]....
        /*0f80*/ 	.word	0x00005fc0


	//   ....[4]....
        /*0f84*/ 	.word	0x00007790


	//   ....[5]....
        /*0f88*/ 	.word	0x000077d0


	//   ....[6]....
        /*0f8c*/ 	.word	0x0000a410


	//   ....[7]....
        /*0f90*/ 	.word	0x0000a490


	//   ....[8]....
        /*0f94*/ 	.word	0x0000a4c0


	//   ....[9]....
        /*0f98*/ 	.word	0x0000a540


	//----- nvinfo : EIATTR_MAX_THREADS
	.align		4
.L_49:
        /*0f9c*/ 	.byte	0x04, 0x05
        /*0f9e*/ 	.short	(.L_51 - .L_50)
.L_50:
        /*0fa0*/ 	.word	0x00000100
        /*0fa4*/ 	.word	0x00000001
        /*0fa8*/ 	.word	0x00000001


	//----- nvinfo : EIATTR_CRS_STACK_SIZE
	.align		4
.L_51:
        /*0fac*/ 	.byte	0x04, 0x1e
        /*0fae*/ 	.short	(.L_53 - .L_52)
.L_52:
        /*0fb0*/ 	.word	0x00000000


	//----- nvinfo : EIATTR_CBANK_PARAM_SIZE
	.align		4
.L_53:
        /*0fb4*/ 	.byte	0x03, 0x19
        /*0fb6*/ 	.short	0x0900


	//----- nvinfo : EIATTR_PARAM_CBANK
	.align		4
        /*0fb8*/ 	.byte	0x04, 0x0a
        /*0fba*/ 	.short	(.L_55 - .L_54)
	.align		4
.L_54:
        /*0fbc*/ 	.word	index@(.nv.constant0._ZN7cutlass13device_kernelINS_4conv6kernel13ConvUniversalINS1_16ConvProblemShapeILNS1_8OperatorE2ELi3EEENS1_10collective14CollectiveConvINS1_47MainloopSm100TmaUmmaWarpSpecializedImplicitGemmILS5_2ELi35ELi3ELi1ELi2EN4cute5tupleIJNSA_1CILi2EEENSC_ILi1EEESE_EEEEENSB_IJNSC_ILi128EEENSB_IJNSC_ILi64EEEEEENSB_IJNSC_ILi32EEEEEEEEENS_10bfloat16_tESN_NSA_8TiledMMAINSA_8MMA_AtomIJNSA_26SM100_MMA_F16BF16_2x1SM_SSISN_SN_fLi128ELi64ELNSA_4UMMA5MajorE1ELSS_1ELNSR_7ScaleInE0ELST_0EEEEEENSA_6LayoutINSB_IJSE_SE_SE_EEENSB_IJNSC_ILi0EEESY_SY_EEEEENSB_IJNSA_10UnderscoreES11_S11_EEEEENS7_6detail27Sm100ImplicitGemmTileTraitsINSA_18SM100_TMA_2SM_LOADENSA_14ComposedLayoutINSA_7SwizzleILi3ELi4ELi3EEENSA_18smem_ptr_flag_bitsILi16EEENSW_INSB_IJSI_NSC_ILi8EEEEEENSB_IJSE_SI_EEEEEEEvEENS15_INSA_25SM100_TMA_2SM_LOAD_IM2COLENS17_INS18_ILi2ELi4ELi3EEES1B_NSW_INSB_IJSK_S1C_EEENSB_IJSE_SK_EEEEEEEvEEEENS_8epilogue10collective18CollectiveEpilogueINS1Q_23Sm100TmaWarpSpecializedILi3ELi2ELi16ELb1ELb0EEEJNSB_IJSI_SJ_SL_EEENSB_IJNSW_ISI_SE_EENSW_INSB_IJNSC_ILi16EEESD_EEES1L_EEEEESN_NSB_IJlNSB_IJSE_lllEEESY_EEESN_S22_NS1Q_6fusion15FusionCallbacksIS1U_NS23_17LinearCombinationISN_fSN_fLNS_15FloatRoundStyleE2EEES1V_S20_JEEENSA_5SM1004TMEM4LOAD26SM100_TMEM_LOAD_32dp32b16xENSA_13SM90_TMA_LOADENS17_INS18_ILi1ELi4ELi3EEES1B_NSW_INSB_IJS1C_S1X_EEENSB_IJS1X_SE_EEEEEEENSA_39AutoVectorizingCopyWithAssumedAlignmentILi128EEENSA_14SM90_TMA_STOREES2I_S2K_S2K_EEEvvEEEEvNT_6ParamsE)
        /*0fc0*/ 	.short	0x0380
        /*0fc2*/ 	.short	0x0900


	//----- nvinfo : EIATTR_SW_WAR
	.align		4
.L_55:
        /*0fc4*/ 	.byte	0x04, 0x36
        /*0fc6*/ 	.short	(.L_57 - .L_56)
.L_56:
        /*0fc8*/ 	.word	0x00000008
.L_57:


//--------------------- .nv.callgraph             --------------------------
	.section	.nv.callgraph,"",@"SHT_CUDA_CALLGRAPH"
	.align	4
	.sectionentsize	8
	.align		4
        /*0000*/ 	.word	0x00000000
	.align		4
        /*0004*/ 	.word	0xffffffff
	.align		4
        /*0008*/ 	.word	index@(_ZN7cutlass13device_kernelINS_4conv6kernel13ConvUniversalINS1_16ConvProblemShapeILNS1_8OperatorE2ELi3EEENS1_10collective14CollectiveConvINS1_47MainloopSm100TmaUmmaWarpSpecializedImplicitGemmILS5_2ELi35ELi3ELi1ELi2EN4cute5tupleIJNSA_1CILi2EEENSC_ILi1EEESE_EEEEENSB_IJNSC_ILi128EEENSB_IJNSC_ILi64EEEEEENSB_IJNSC_ILi32EEEEEEEEENS_10bfloat16_tESN_NSA_8TiledMMAINSA_8MMA_AtomIJNSA_26SM100_MMA_F16BF16_2x1SM_SSISN_SN_fLi128ELi64ELNSA_4UMMA5MajorE1ELSS_1ELNSR_7ScaleInE0ELST_0EEEEEENSA_6LayoutINSB_IJSE_SE_SE_EEENSB_IJNSC_ILi0EEESY_SY_EEEEENSB_IJNSA_10UnderscoreES11_S11_EEEEENS7_6detail27Sm100ImplicitGemmTileTraitsINSA_18SM100_TMA_2SM_LOADENSA_14ComposedLayoutINSA_7SwizzleILi3ELi4ELi3EEENSA_18smem_ptr_flag_bitsILi16EEENSW_INSB_IJSI_NSC_ILi8EEEEEENSB_IJSE_SI_EEEEEEEvEENS15_INSA_25SM100_TMA_2SM_LOAD_IM2COLENS17_INS18_ILi2ELi4ELi3EEES1B_NSW_INSB_IJSK_S1C_EEENSB_IJSE_SK_EEEEEEEvEEEENS_8epilogue10collective18CollectiveEpilogueINS1Q_23Sm100TmaWarpSpecializedILi3ELi2ELi16ELb1ELb0EEEJNSB_IJSI_SJ_SL_EEENSB_IJNSW_ISI_SE_EENSW_INSB_IJNSC_ILi16EEESD_EEES1L_EEEEESN_NSB_IJlNSB_IJSE_lllEEESY_EEESN_S22_NS1Q_6fusion15FusionCallbacksIS1U_NS23_17LinearCombinationISN_fSN_fLNS_15FloatRoundStyleE2EEES1V_S20_JEEENSA_5SM1004TMEM4LOAD26SM100_TMEM_LOAD_32dp32b16xENSA_13SM90_TMA_LOADENS17_INS18_ILi1ELi4ELi3EEES1B_NSW_INSB_IJS1C_S1X_EEENSB_IJS1X_SE_EEEEEEENSA_39AutoVectorizingCopyWithAssumedAlignmentILi128EEENSA_14SM90_TMA_STOREES2I_S2K_S2K_EEEvvEEEEvNT_6ParamsE)
	.align		4
        /*000c*/ 	.word	index@(__assertfail)
	.align		4
        /*0010*/ 	.word	0x00000000
	.align		4
        /*0014*/ 	.word	0xfffffffe
	.align		4
        /*0018*/ 	.word	0x00000000
	.align		4
        /*001c*/ 	.word	0xfffffffd
	.align		4
        /*0020*/ 	.word	0x00000000
	.align		4
        /*0024*/ 	.word	0xfffffffc


//--------------------- .nv.constant4             --------------------------
	.section	.nv.constant4,"a",@progbits
	.align	8
	.align		8
.nv.constant4:
        /*0000*/ 	.dword	__assertfail
	.align		8
        /*0008*/ 	.dword	__unnamed_1
	.align		8
        /*0010*/ 	.dword	__unnamed_2
	.align		8
        /*0018*/ 	.dword	_ZN39_INTERNAL_53dee7a8_4_k_cu_46a815b7_34524cuda3std3__45__cpo5beginE
	.align		8
        /*0020*/ 	.dword	_ZN39_INTERNAL_53dee7a8_4_k_cu_46a815b7_34524cuda3std3__45__cpo3endE
	.align		8
        /*0028*/ 	.dword	_ZN39_INTERNAL_53dee7a8_4_k_cu_46a815b7_34524cuda3std3__45__cpo6cbeginE
	.align		8
        /*0030*/ 	.dword	_ZN39_INTERNAL_53dee7a8_4_k_cu_46a815b7_34524cuda3std3__45__cpo4cendE
	.align		8
        /*0038*/ 	.dword	_ZN39_INTERNAL_53dee7a8_4_k_cu_46a815b7_34524cuda3std3__441_GLOBAL__N__53dee7a8_4_k_cu_46a815b7_34526ignoreE
	.align		8
        /*0040*/ 	.dword	_ZN39_INTERNAL_53dee7a8_4_k_cu_46a815b7_34524cuda3std3__419piecewise_constructE
	.align		8
        /*0048*/ 	.dword	_ZN39_INTERNAL_53dee7a8_4_k_cu_46a815b7_34524cuda3std3__48in_placeE
	.align		8
        /*0050*/ 	.dword	_ZN39_INTERNAL_53dee7a8_4_k_cu_46a815b7_34524cuda3std6ranges3__45__cpo4swapE
	.align		8
        /*0058*/ 	.dword	_ZN39_INTERNAL_53dee7a8_4_k_cu_46a815b7_34524cuda3std6ranges3__45__cpo9iter_moveE
	.align		8
        /*0060*/ 	.dword	_ZN39_INTERNAL_53dee7a8_4_k_cu_46a815b7_34524cute7productE
	.align		8
        /*0068*/ 	.dword	_ZN39_INTERNAL_53dee7a8_4_k_cu_46a815b7_34524cute1_E
	.align		8
        /*0070*/ 	.dword	$str$27
	.align		8
        /*0078*/ 	.dword	$str$28
	.align		8
        /*0080*/ 	.dword	$str$29
	.align		8
        /*0088*/ 	.dword	$str$30


//--------------------- .text._ZN7cutlass13device_kernelINS_4conv6kernel13ConvUniversalINS1_16ConvProblemShapeILNS1_8OperatorE2ELi3EEENS1_10collective14CollectiveConvINS1_47MainloopSm100TmaUmmaWarpSpecializedImplicitGemmILS5_2ELi35ELi3ELi1ELi2EN4cute5tupleIJNSA_1CILi2EEENSC_ILi1EEESE_EEEEENSB_IJNSC_ILi128EEENSB_IJNSC_ILi64EEEEEENSB_IJNSC_ILi32EEEEEEEEENS_10bfloat16_tESN_NSA_8TiledMMAINSA_8MMA_AtomIJNSA_26SM100_MMA_F16BF16_2x1SM_SSISN_SN_fLi128ELi64ELNSA_4UMMA5MajorE1ELSS_1ELNSR_7ScaleInE0ELST_0EEEEEENSA_6LayoutINSB_IJSE_SE_SE_EEENSB_IJNSC_ILi0EEESY_SY_EEEEENSB_IJNSA_10UnderscoreES11_S11_EEEEENS7_6detail27Sm100ImplicitGemmTileTraitsINSA_18SM100_TMA_2SM_LOADENSA_14ComposedLayoutINSA_7SwizzleILi3ELi4ELi3EEENSA_18smem_ptr_flag_bitsILi16EEENSW_INSB_IJSI_NSC_ILi8EEEEEENSB_IJSE_SI_EEEEEEEvEENS15_INSA_25SM100_TMA_2SM_LOAD_IM2COLENS17_INS18_ILi2ELi4ELi3EEES1B_NSW_INSB_IJSK_S1C_EEENSB_IJSE_SK_EEEEEEEvEEEENS_8epilogue10collective18CollectiveEpilogueINS1Q_23Sm100TmaWarpSpecializedILi3ELi2ELi16ELb1ELb0EEEJNSB_IJSI_SJ_SL_EEENSB_IJNSW_ISI_SE_EENSW_INSB_IJNSC_ILi16EEESD_EEES1L_EEEEESN_NSB_IJlNSB_IJSE_lllEEESY_EEESN_S22_NS1Q_6fusion15FusionCallbacksIS1U_NS23_17LinearCombinationISN_fSN_fLNS_15FloatRoundStyleE2EEES1V_S20_JEEENSA_5SM1004TMEM4LOAD26SM100_TMEM_LOAD_32dp32b16xENSA_13SM90_TMA_LOADENS17_INS18_ILi1ELi4ELi3EEES1B_NSW_INSB_IJS1C_S1X_EEENSB_IJS1X_SE_EEEEEEENSA_39AutoVectorizingCopyWithAssumedAlignmentILi128EEENSA_14SM90_TMA_STOREES2I_S2K_S2K_EEEvvEEEEvNT_6ParamsE --------------------------
	.section	.text._ZN7cutlass13device_kernelINS_4conv6kernel13ConvUniversalINS1_16ConvProblemShapeILNS1_8OperatorE2ELi3EEENS1_10collective14CollectiveConvINS1_47MainloopSm100TmaUmmaWarpSpecializedImplicitGemmILS5_2ELi35ELi3ELi1ELi2EN4cute5tupleIJNSA_1CILi2EEENSC_ILi1EEESE_EEEEENSB_IJNSC_ILi128EEENSB_IJNSC_ILi64EEEEEENSB_IJNSC_ILi32EEEEEEEEENS_10bfloat16_tESN_NSA_8TiledMMAINSA_8MMA_AtomIJNSA_26SM100_MMA_F16BF16_2x1SM_SSISN_SN_fLi128ELi64ELNSA_4UMMA5MajorE1ELSS_1ELNSR_7ScaleInE0ELST_0EEEEEENSA_6LayoutINSB_IJSE_SE_SE_EEENSB_IJNSC_ILi0EEESY_SY_EEEEENSB_IJNSA_10UnderscoreES11_S11_EEEEENS7_6detail27Sm100ImplicitGemmTileTraitsINSA_18SM100_TMA_2SM_LOADENSA_14ComposedLayoutINSA_7SwizzleILi3ELi4ELi3EEENSA_18smem_ptr_flag_bitsILi16EEENSW_INSB_IJSI_NSC_ILi8EEEEEENSB_IJSE_SI_EEEEEEEvEENS15_INSA_25SM100_TMA_2SM_LOAD_IM2COLENS17_INS18_ILi2ELi4ELi3EEES1B_NSW_INSB_IJSK_S1C_EEENSB_IJSE_SK_EEEEEEEvEEEENS_8epilogue10collective18CollectiveEpilogueINS1Q_23Sm100TmaWarpSpecializedILi3ELi2ELi16ELb1ELb0EEEJNSB_IJSI_SJ_SL_EEENSB_IJNSW_ISI_SE_EENSW_INSB_IJNSC_ILi16EEESD_EEES1L_EEEEESN_NSB_IJlNSB_IJSE_lllEEESY_EEESN_S22_NS1Q_6fusion15FusionCallbacksIS1U_NS23_17LinearCombinationISN_fSN_fLNS_15FloatRoundStyleE2EEES1V_S20_JEEENSA_5SM1004TMEM4LOAD26SM100_TMEM_LOAD_32dp32b16xENSA_13SM90_TMA_LOADENS17_INS18_ILi1ELi4ELi3EEES1B_NSW_INSB_IJS1C_S1X_EEENSB_IJS1X_SE_EEEEEEENSA_39AutoVectorizingCopyWithAssumedAlignmentILi128EEENSA_14SM90_TMA_STOREES2I_S2K_S2K_EEEvvEEEEvNT_6ParamsE,"ax",@progbits
	.align	128
.text._ZN7cutlass13device_kernelINS_4conv6kernel13ConvUniversalINS1_16ConvProblemShapeILNS1_8OperatorE2ELi3EEENS1_10collective14CollectiveConvINS1_47MainloopSm100TmaUmmaWarpSpecializedImplicitGemmILS5_2ELi35ELi3ELi1ELi2EN4cute5tupleIJNSA_1CILi2EEENSC_ILi1EEESE_EEEEENSB_IJNSC_ILi128EEENSB_IJNSC_ILi64EEEEEENSB_IJNSC_ILi32EEEEEEEEENS_10bfloat16_tESN_NSA_8TiledMMAINSA_8MMA_AtomIJNSA_26SM100_MMA_F16BF16_2x1SM_SSISN_SN_fLi128ELi64ELNSA_4UMMA5MajorE1ELSS_1ELNSR_7ScaleInE0ELST_0EEEEEENSA_6LayoutINSB_IJSE_SE_SE_EEENSB_IJNSC_ILi0EEESY_SY_EEEEENSB_IJNSA_10UnderscoreES11_S11_EEEEENS7_6detail27Sm100ImplicitGemmTileTraitsINSA_18SM100_TMA_2SM_LOADENSA_14ComposedLayoutINSA_7SwizzleILi3ELi4ELi3EEENSA_18smem_ptr_flag_bitsILi16EEENSW_INSB_IJSI_NSC_ILi8EEEEEENSB_IJSE_SI_EEEEEEEvEENS15_INSA_25SM100_TMA_2SM_LOAD_IM2COLENS17_INS18_ILi2ELi4ELi3EEES1B_NSW_INSB_IJSK_S1C_EEENSB_IJSE_SK_EEEEEEEvEEEENS_8epilogue10collective18CollectiveEpilogueINS1Q_23Sm100TmaWarpSpecializedILi3ELi2ELi16ELb1ELb0EEEJNSB_IJSI_SJ_SL_EEENSB_IJNSW_ISI_SE_EENSW_INSB_IJNSC_ILi16EEESD_EEES1L_EEEEESN_NSB_IJlNSB_IJSE_lllEEESY_EEESN_S22_NS1Q_6fusion15FusionCallbacksIS1U_NS23_17LinearCombinationISN_fSN_fLNS_15FloatRoundStyleE2EEES1V_S20_JEEENSA_5SM1004TMEM4LOAD26SM100_TMEM_LOAD_32dp32b16xENSA_13SM90_TMA_LOADENS17_INS18_ILi1ELi4ELi3EEES1B_NSW_INSB_IJS1C_S1X_EEENSB_IJS1X_SE_EEEEEEENSA_39AutoVectorizingCopyWithAssumedAlignmentILi128EEENSA_14SM90_TMA_STOREES2I_S2K_S2K_EEEvvEEEEvNT_6ParamsE:
        .type           _ZN7cutlass13device_kernelINS_4conv6kernel13ConvUniversalINS1_16ConvProblemShapeILNS1_8OperatorE2ELi3EEENS1_10collective14CollectiveConvINS1_47MainloopSm100TmaUmmaWarpSpecializedImplicitGemmILS5_2ELi35ELi3ELi1ELi2EN4cute5tupleIJNSA_1CILi2EEENSC_ILi1EEESE_EEEEENSB_IJNSC_ILi128EEENSB_IJNSC_ILi64EEEEEENSB_IJNSC_ILi32EEEEEEEEENS_10bfloat16_tESN_NSA_8TiledMMAINSA_8MMA_AtomIJNSA_26SM100_MMA_F16BF16_2x1SM_SSISN_SN_fLi128ELi64ELNSA_4UMMA5MajorE1ELSS_1ELNSR_7ScaleInE0ELST_0EEEEEENSA_6LayoutINSB_IJSE_SE_SE_EEENSB_IJNSC_ILi0EEESY_SY_EEEEENSB_IJNSA_10UnderscoreES11_S11_EEEEENS7_6detail27Sm100ImplicitGemmTileTraitsINSA_18SM100_TMA_2SM_LOADENSA_14ComposedLayoutINSA_7SwizzleILi3ELi4ELi3EEENSA_18smem_ptr_flag_bitsILi16EEENSW_INSB_IJSI_NSC_ILi8EEEEEENSB_IJSE_SI_EEEEEEEvEENS15_INSA_25SM100_TMA_2SM_LOAD_IM2COLENS17_INS18_ILi2ELi4ELi3EEES1B_NSW_INSB_IJSK_S1C_EEENSB_IJSE_SK_EEEEEEEvEEEENS_8epilogue10collective18CollectiveEpilogueINS1Q_23Sm100TmaWarpSpecializedILi3ELi2ELi16ELb1ELb0EEEJNSB_IJSI_SJ_SL_EEENSB_IJNSW_ISI_SE_EENSW_INSB_IJNSC_ILi16EEESD_EEES1L_EEEEESN_NSB_IJlNSB_IJSE_lllEEESY_EEESN_S22_NS1Q_6fusion15FusionCallbacksIS1U_NS23_17LinearCombinationISN_fSN_fLNS_15FloatRoundStyleE2EEES1V_S20_JEEENSA_5SM1004TMEM4LOAD26SM100_TMEM_LOAD_32dp32b16xENSA_13SM90_TMA_LOADENS17_INS18_ILi1ELi4ELi3EEES1B_NSW_INSB_IJS1C_S1X_EEENSB_IJS1X_SE_EEEEEEENSA_39AutoVectorizingCopyWithAssumedAlignmentILi128EEENSA_14SM90_TMA_STOREES2I_S2K_S2K_EEEvvEEEEvNT_6ParamsE,@function
        .size           _ZN7cutlass13device_kernelINS_4conv6kernel13ConvUniversalINS1_16ConvProblemShapeILNS1_8OperatorE2ELi3EEENS1_10collective14CollectiveConvINS1_47MainloopSm100TmaUmmaWarpSpecializedImplicitGemmILS5_2ELi35ELi3ELi1ELi2EN4cute5tupleIJNSA_1CILi2EEENSC_ILi1EEESE_EEEEENSB_IJNSC_ILi128EEENSB_IJNSC_ILi64EEEEEENSB_IJNSC_ILi32EEEEEEEEENS_10bfloat16_tESN_NSA_8TiledMMAINSA_8MMA_AtomIJNSA_26SM100_MMA_F16BF16_2x1SM_SSISN_SN_fLi128ELi64ELNSA_4UMMA5MajorE1ELSS_1ELNSR_7ScaleInE0ELST_0EEEEEENSA_6LayoutINSB_IJSE_SE_SE_EEENSB_IJNSC_ILi0EEESY_SY_EEEEENSB_IJNSA_10UnderscoreES11_S11_EEEEENS7_6detail27Sm100ImplicitGemmTileTraitsINSA_18SM100_TMA_2SM_LOADENSA_14ComposedLayoutINSA_7SwizzleILi3ELi4ELi3EEENSA_18smem_ptr_flag_bitsILi16EEENSW_INSB_IJSI_NSC_ILi8EEEEEENSB_IJSE_SI_EEEEEEEvEENS15_INSA_25SM100_TMA_2SM_LOAD_IM2COLENS17_INS18_ILi2ELi4ELi3EEES1B_NSW_INSB_IJSK_S1C_EEENSB_IJSE_SK_EEEEEEEvEEEENS_8epilogue10collective18CollectiveEpilogueINS1Q_23Sm100TmaWarpSpecializedILi3ELi2ELi16ELb1ELb0EEEJNSB_IJSI_SJ_SL_EEENSB_IJNSW_ISI_SE_EENSW_INSB_IJNSC_ILi16EEESD_EEES1L_EEEEESN_NSB_IJlNSB_IJSE_lllEEESY_EEESN_S22_NS1Q_6fusion15FusionCallbacksIS1U_NS23_17LinearCombinationISN_fSN_fLNS_15FloatRoundStyleE2EEES1V_S20_JEEENSA_5SM1004TMEM4LOAD26SM100_TMEM_LOAD_32dp32b16xENSA_13SM90_TMA_LOADENS17_INS18_ILi1ELi4ELi3EEES1B_NSW_INSB_IJS1C_S1X_EEENSB_IJS1X_SE_EEEEEEENSA_39AutoVectorizingCopyWithAssumedAlignmentILi128EEENSA_14SM90_TMA_STOREES2I_S2K_S2K_EEEvvEEEEvNT_6ParamsE,(.L_x_259 - _ZN7cutlass13device_kernelINS_4conv6kernel13ConvUniversalINS1_16ConvProblemShapeILNS1_8OperatorE2ELi3EEENS1_10collective14CollectiveConvINS1_47MainloopSm100TmaUmmaWarpSpecializedImplicitGemmILS5_2ELi35ELi3ELi1ELi2EN4cute5tupleIJNSA_1CILi2EEENSC_ILi1EEESE_EEEEENSB_IJNSC_ILi128EEENSB_IJNSC_ILi64EEEEEENSB_IJNSC_ILi32EEEEEEEEENS_10bfloat16_tESN_NSA_8TiledMMAINSA_8MMA_AtomIJNSA_26SM100_MMA_F16BF16_2x1SM_SSISN_SN_fLi128ELi64ELNSA_4UMMA5MajorE1ELSS_1ELNSR_7ScaleInE0ELST_0EEEEEENSA_6LayoutINSB_IJSE_SE_SE_EEENSB_IJNSC_ILi0EEESY_SY_EEEEENSB_IJNSA_10UnderscoreES11_S11_EEEEENS7_6detail27Sm100ImplicitGemmTileTraitsINSA_18SM100_TMA_2SM_LOADENSA_14ComposedLayoutINSA_7SwizzleILi3ELi4ELi3EEENSA_18smem_ptr_flag_bitsILi16EEENSW_INSB_IJSI_NSC_ILi8EEEEEENSB_IJSE_SI_EEEEEEEvEENS15_INSA_25SM100_TMA_2SM_LOAD_IM2COLENS17_INS18_ILi2ELi4ELi3EEES1B_NSW_INSB_IJSK_S1C_EEENSB_IJSE_SK_EEEEEEEvEEEENS_8epilogue10collective18CollectiveEpilogueINS1Q_23Sm100TmaWarpSpecializedILi3ELi2ELi16ELb1ELb0EEEJNSB_IJSI_SJ_SL_EEENSB_IJNSW_ISI_SE_EENSW_INSB_IJNSC_ILi16EEESD_EEES1L_EEEEESN_NSB_IJlNSB_IJSE_lllEEESY_EEESN_S22_NS1Q_6fusion15FusionCallbacksIS1U_NS23_17LinearCombinationISN_fSN_fLNS_15FloatRoundStyleE2EEES1V_S20_JEEENSA_5SM1004TMEM4LOAD26SM100_TMEM_LOAD_32dp32b16xENSA_13SM90_TMA_LOADENS17_INS18_ILi1ELi4ELi3EEES1B_NSW_INSB_IJS1C_S1X_EEENSB_IJS1X_SE_EEEEEEENSA_39AutoVectorizingCopyWithAssumedAlignmentILi128EEENSA_14SM90_TMA_STOREES2I_S2K_S2K_EEEvvEEEEvNT_6ParamsE)
        .other          _ZN7cutlass13device_kernelINS_4conv6kernel13ConvUniversalINS1_16ConvProblemShapeILNS1_8OperatorE2ELi3EEENS1_10collective14CollectiveConvINS1_47MainloopSm100TmaUmmaWarpSpecializedImplicitGemmILS5_2ELi35ELi3ELi1ELi2EN4cute5tupleIJNSA_1CILi2EEENSC_ILi1EEESE_EEEEENSB_IJNSC_ILi128EEENSB_IJNSC_ILi64EEEEEENSB_IJNSC_ILi32EEEEEEEEENS_10bfloat16_tESN_NSA_8TiledMMAINSA_8MMA_AtomIJNSA_26SM100_MMA_F16BF16_2x1SM_SSISN_SN_fLi128ELi64ELNSA_4UMMA5MajorE1ELSS_1ELNSR_7ScaleInE0ELST_0EEEEEENSA_6LayoutINSB_IJSE_SE_SE_EEENSB_IJNSC_ILi0EEESY_SY_EEEEENSB_IJNSA_10UnderscoreES11_S11_EEEEENS7_6detail27Sm100ImplicitGemmTileTraitsINSA_18SM100_TMA_2SM_LOADENSA_14ComposedLayoutINSA_7SwizzleILi3ELi4ELi3EEENSA_18smem_ptr_flag_bitsILi16EEENSW_INSB_IJSI_NSC_ILi8EEEEEENSB_IJSE_SI_EEEEEEEvEENS15_INSA_25SM100_TMA_2SM_LOAD_IM2COLENS17_INS18_ILi2ELi4ELi3EEES1B_NSW_INSB_IJSK_S1C_EEENSB_IJSE_SK_EEEEEEEvEEEENS_8epilogue10collective18CollectiveEpilogueINS1Q_23Sm100TmaWarpSpecializedILi3ELi2ELi16ELb1ELb0EEEJNSB_IJSI_SJ_SL_EEENSB_IJNSW_ISI_SE_EENSW_INSB_IJNSC_ILi16EEESD_EEES1L_EEEEESN_NSB_IJlNSB_IJSE_lllEEESY_EEESN_S22_NS1Q_6fusion15FusionCallbacksIS1U_NS23_17LinearCombinationISN_fSN_fLNS_15FloatRoundStyleE2EEES1V_S20_JEEENSA_5SM1004TMEM4LOAD26SM100_TMEM_LOAD_32dp32b16xENSA_13SM90_TMA_LOADENS17_INS18_ILi1ELi4ELi3EEES1B_NSW_INSB_IJS1C_S1X_EEENSB_IJS1X_SE_EEEEEEENSA_39AutoVectorizingCopyWithAssumedAlignmentILi128EEENSA_14SM90_TMA_STOREES2I_S2K_S2K_EEEvvEEEEvNT_6ParamsE,@"STO_CUDA_ENTRY STV_DEFAULT"
_ZN7cutlass13device_kernelINS_4conv6kernel13ConvUniversalINS1_16ConvProblemShapeILNS1_8OperatorE2ELi3EEENS1_10collective14CollectiveConvINS1_47MainloopSm100TmaUmmaWarpSpecializedImplicitGemmILS5_2ELi35ELi3ELi1ELi2EN4cute5tupleIJNSA_1CILi2EEENSC_ILi1EEESE_EEEEENSB_IJNSC_ILi128EEENSB_IJNSC_ILi64EEEEEENSB_IJNSC_ILi32EEEEEEEEENS_10bfloat16_tESN_NSA_8TiledMMAINSA_8MMA_AtomIJNSA_26SM100_MMA_F16BF16_2x1SM_SSISN_SN_fLi128ELi64ELNSA_4UMMA5MajorE1ELSS_1ELNSR_7ScaleInE0ELST_0EEEEEENSA_6LayoutINSB_IJSE_SE_SE_EEENSB_IJNSC_ILi0EEESY_SY_EEEEENSB_IJNSA_10UnderscoreES11_S11_EEEEENS7_6detail27Sm100ImplicitGemmTileTraitsINSA_18SM100_TMA_2SM_LOADENSA_14ComposedLayoutINSA_7SwizzleILi3ELi4ELi3EEENSA_18smem_ptr_flag_bitsILi16EEENSW_INSB_IJSI_NSC_ILi8EEEEEENSB_IJSE_SI_EEEEEEEvEENS15_INSA_25SM100_TMA_2SM_LOAD_IM2COLENS17_INS18_ILi2ELi4ELi3EEES1B_NSW_INSB_IJSK_S1C_EEENSB_IJSE_SK_EEEEEEEvEEEENS_8epilogue10collective18CollectiveEpilogueINS1Q_23Sm100TmaWarpSpecializedILi3ELi2ELi16ELb1ELb0EEEJNSB_IJSI_SJ_SL_EEENSB_IJNSW_ISI_SE_EENSW_INSB_IJNSC_ILi16EEESD_EEES1L_EEEEESN_NSB_IJlNSB_IJSE_lllEEESY_EEESN_S22_NS1Q_6fusion15FusionCallbacksIS1U_NS23_17LinearCombinationISN_fSN_fLNS_15FloatRoundStyleE2EEES1V_S20_JEEENSA_5SM1004TMEM4LOAD26SM100_TMEM_LOAD_32dp32b16xENSA_13SM90_TMA_LOADENS17_INS18_ILi1ELi4ELi3EEES1B_NSW_INSB_IJS1C_S1X_EEENSB_IJS1X_SE_EEEEEEENSA_39AutoVectorizingCopyWithAssumedAlignmentILi128EEENSA_14SM90_TMA_STOREES2I_S2K_S2K_EEEvvEEEEvNT_6ParamsE:
[----:B------:R-:W1:Y:S01]  /*0000*/  LDC R1, c[0x0][0x37c] ;  /* 0x0000df00ff017b82 */ /* 0x000e620000000800 */
[----:B------:R-:W2:Y:S01]  /*0010*/  S2R R56, SR_TID.X ;  /* 0x0000000000387919 */ /* 0x000ea20000002100 */
[----:B------:R-:W3:Y:S06]  /*0020*/  LDCU.64 UR8, c[0x0][0x990] ;  /* 0x00013200ff0877ac */ /* 0x000eec0008000a00 */
[----:B------:R-:W4:Y:S01]  /*0030*/  S2UR UR4, SR_CgaCtaId ;  /* 0x00000000000479c3 */ /* 0x000f220000008800 */
[----:B-1----:R-:W-:Y:S01]  /*0040*/  VIADD R1, R1, 0xfffffff8 ;  /* 0xfffffff801017836 */ /* 0x002fe20000000000 */
[----:B------:R-:W-:-:S02]  /*0050*/  PRMT R45, RZ, 0x7610, R45 ;  /* 0x00007610ff2d7816 */ /* 0x000fc4000000002d */
[----:B------:R-:W-:Y:S02]  /*0060*/  ELECT P1, URZ, PT ;  /* 0x0000000000ff782f */ /* 0x000fe40003820000 */
[----:B------:R-:W-:Y:S01]  /*0070*/  R2UR UR49, R1 ;  /* 0x00000000013172ca */ /* 0x000fe200000e0000 */
[----:B---3--:R-:W-:-:S04]  /*0080*/  UISETP.NE.U32.AND UP0, UPT, UR8, URZ, UPT ;  /* 0x000000ff0800728c */ /* 0x008fc8000bf05070 */
[----:B------:R-:W-:Y:S02]  /*0090*/  UISETP.NE.AND.EX UP0, UPT, UR9, URZ, UPT, UP0 ;  /* 0x000000ff0900728c */ /* 0x000fe4000bf05300 */
[----:B----4-:R-:W-:Y:S02]  /*00a0*/  ULOP3.LUT UR33, UR4, 0x1, URZ, 0xc0, !UPT ;  /* 0x0000000104217892 */ /* 0x010fe4000f8ec0ff */
[----:B------:R-:W-:Y:S01]  /*00b0*/  ULOP3.LUT UR32, UR4, 0x1, URZ, 0x3c, !UPT ;  /* 0x0000000104207892 */ /* 0x000fe2000f8e3cff */
[----:B--2---:R-:W-:-:S05]  /*00c0*/  SHF.R.U32.HI R46, RZ, 0x5, R56 ;  /* 0x00000005ff2e7819 */ /* 0x004fca0000011638 */
[----:B------:R-:W1:Y:S02]  /*00d0*/  SHFL.IDX PT, R0, R46, RZ, 0x1f ;  /* 0x00001fff2e007589 */ /* 0x000e6400000e0000 */
[----:B-1----:R-:W-:Y:S01]  /*00e0*/  R2UR UR19, R0 ;  /* 0x00000000001372ca */ /* 0x002fe200000e0000 */
[----:B------:R-:W-:-:S14]  /*00f0*/  BRA.U UP0, `(.L_x_0) ;  /* 0x0000000100307547 */ /* 0x000fdc000b800000 */
[----:B------:R-:W1:Y:S02]  /*0100*/  LDCU.64 UR4, c[0x0][0x988] ;  /* 0x00013100ff0477ac */ /* 0x000e640008000a00 */
[----:B-1----:R-:W-:-:S04]  /*0110*/  UISETP.NE.U32.AND UP0, UPT, UR4, URZ, UPT ;  /* 0x000000ff0400728c */ /* 0x002fc8000bf05070 */
[----:B------:R-:W-:-:S09]  /*0120*/  UISETP.NE.AND.EX UP0, UPT, UR5, URZ, UPT, UP0 ;  /* 0x000000ff0500728c */ /* 0x000fd2000bf05300 */
[----:B------:R-:W-:Y:S05]  /*0130*/  BRA.U !UP0, `(.L_x_1) ;  /* 0x0000000108147547 */ /* 0x000fea000b800000 */
[----:B------:R-:W1:Y:S01]  /*0140*/  LDC.64 R26, c[0x0][0x988] ;  /* 0x00026200ff1a7b82 */ /* 0x000e620000000a00 */
[----:B------:R-:W1:Y:S02]  /*0150*/  LDCU.64 UR4, c[0x0][0x358] ;  /* 0x00006b00ff0477ac */ /* 0x000e640008000a00 */
[----:B-1----:R1:W5:Y:S01]  /*0160*/  LDG.E R26, desc[UR4][R26.64] ;  /* 0x000000041a1a7981 */ /* 0x002362000c1e1900 */
[----:B------:R-:W-:Y:S01]  /*0170*/  HFMA2 R45, -RZ, RZ, 0, 5.9604644775390625e-08 ;  /* 0x00000001ff2d7431 */ /* 0x000fe200000001ff */
[----:B------:R-:W-:Y:S05]  /*0180*/  BRA `(.L_x_0) ;  /* 0x00000000000c7947 */ /* 0x000fea0003800000 */
.L_x_1:
[----:B------:R-:W1:Y:S01]  /*0190*/  LDCU UR4, c[0x0][0x980] ;  /* 0x00013000ff0477ac */ /* 0x000e620008000800 */
[----:B------:R-:W-:Y:S01]  /*01a0*/  HFMA2 R45, -RZ, RZ, 0, 5.9604644775390625e-08 ;  /* 0x00000001ff2d7431 */ /* 0x000fe200000001ff */
[----:B-1----:R-:W-:-:S07]  /*01b0*/  MOV R26, UR4 ;  /* 0x00000004001a7c02 */ /* 0x002fce0008000f00 */
.L_x_0:
[----:B------:R-:W2:Y:S02]  /*01c0*/  LDCU.64 UR4, c[0x0][0x9b0] ;  /* 0x00013600ff0477ac */ /* 0x000ea40008000a00 */
[----:B--2---:R-:W-:-:S04]  /*01d0*/  UISETP.NE.U32.AND UP0, UPT, UR4, URZ, UPT ;  /* 0x000000ff0400728c */ /* 0x004fc8000bf05070 */
[----:B------:R-:W-:-:S09]  /*01e0*/  UISETP.NE.AND.EX UP0, UPT, UR5, URZ, UPT, UP0 ;  /* 0x000000ff0500728c */ /* 0x000fd2000bf05300 */
[----:B------:R-:W-:Y:S05]  /*01f0*/  BRA.U UP0, `(.L_x_2) ;  /* 0x0000000100287547 */ /* 0x000fea000b800000 */
[----:B------:R-:W2:Y:S02]  /*0200*/  LDCU.64 UR4, c[0x0][0x9a8] ;  /* 0x00013500ff0477ac */ /* 0x000ea40008000a00 */
[----:B--2---:R-:W-:-:S04]  /*0210*/  UISETP.NE.U32.AND UP0, UPT, UR4, URZ, UPT ;  /* 0x000000ff0400728c */ /* 0x004fc8000bf05070 */
[----:B------:R-:W-:-:S09]  /*0220*/  UISETP.NE.AND.EX UP0, UPT, UR5, URZ, UPT, UP0 ;  /* 0x000000ff0500728c */ /* 0x000fd2000bf05300 */
[----:B------:R-:W-:Y:S05]  /*0230*/  BRA.U !UP0, `(.L_x_3) ;  /* 0x0000000108107547 */ /* 0x000fea000b800000 */
[----:B------:R-:W2:Y:S01]  /*0240*/  LDC.64 R24, c[0x0][0x9a8] ;  /* 0x00026a00ff187b82 */ /* 0x000ea20000000a00 */
[----:B------:R-:W2:Y:S02]  /*0250*/  LDCU.64 UR4, c[0x0][0x358] ;  /* 0x00006b00ff0477ac */ /* 0x000ea40008000a00 */
[----:B--2---:R2:W5:Y:S01]  /*0260*/  LDG.E R24, desc[UR4][R24.64] ;  /* 0x0000000418187981 */ /* 0x004562000c1e1900 */
[----:B------:R-:W-:Y:S05]  /*0270*/  BRA `(.L_x_2) ;  /* 0x0000000000087947 */ /* 0x000fea0003800000 */
.L_x_3:
[----:B------:R-:W2:Y:S02]  /*0280*/  LDCU UR4, c[0x0][0x9a0] ;  /* 0x00013400ff0477ac */ /* 0x000ea40008000800 */
[----:B--2---:R-:W-:Y:S02]  /*0290*/  MOV R24, UR4 ;  /* 0x0000000400187c02 */ /* 0x004fe40008000f00 */
.L_x_2:
[----:B------:R-:W-:Y:S01]  /*02a0*/  IMAD.U32 R0, RZ, RZ, UR19 ;  /* 0x00000013ff007e24 */ /* 0x000fe2000f8e00ff */
[----:B------:R-:W-:Y:S04]  /*02b0*/  BSSY.RECONVERGENT B0, `(.L_x_4) ;  /* 0x000000c000007945 */ /* 0x000fe80003800200 */
[C---:B------:R-:W-:Y:S02]  /*02c0*/  ISETP.NE.OR P2, PT, R0.reuse, 0x1, !P1 ;  /* 0x000000010000780c */ /* 0x040fe40004f45670 */
[----:B------:R-:W-:-:S11]  /*02d0*/  ISETP.NE.OR P0, PT, R0, 0x3, !P1 ;  /* 0x000000030000780c */ /* 0x000fd60004f05670 */
[----:B------:R-:W-:Y:S05]  /*02e0*/  @P2 BRA `(.L_x_5) ;  /* 0x0000000000202947 */ /* 0x000fea0003800000 */
[----:B------:R-:W3:Y:S02]  /*02f0*/  LDCU.64 UR4, c[0x0][0x348] ;  /* 0x00006900ff0477ac */ /* 0x000ee40008000a00 */
[----:B---3--:R-:W-:Y:S02]  /*0300*/  UIADD3 UR6, UP1, UPT, UR4, 0x80, URZ ;  /* 0x0000008004067890 */ /* 0x008fe4000ff3e0ff */
[----:B------:R-:W-:Y:S02]  /*0310*/  UIADD3 UR4, UP0, UPT, UR4, 0x180, URZ ;  /* 0x0000018004047890 */ /* 0x000fe4000ff1e0ff */
[----:B------:R-:W-:Y:S02]  /*0320*/  UIADD3.X UR7, UPT, UPT, URZ, UR5, URZ, UP1, !UPT ;  /* 0x00000005ff077290 */ /* 0x000fe40008ffe4ff */
[----:B------:R-:W-:-:S07]  /*0330*/  UIADD3.X UR5, UPT, UPT, URZ, UR5, URZ, UP0, !UPT ;  /* 0x00000005ff057290 */ /* 0x000fce00087fe4ff */
[----:B------:R3:W-:Y:S02]  /*0340*/  UTMACCTL.PF [UR6] ;  /* 0x00000000060079b9 */ /* 0x0007e40008040000 */
[----:B------:R3:W-:Y:S02]  /*0350*/  UTMACCTL.PF [UR4] ;  /* 0x00000000040079b9 */ /* 0x0007e40008040000 */
[----:B---3--:R-:W-:Y:S01]  /*0360*/  NOP ;  /* 0x0000000000007918 */ /* 0x008fe20000000000 */
.L_x_5:
[----:B------:R-:W-:Y:S05]  /*0370*/  BSYNC.RECONVERGENT B0 ;  /* 0x0000000000007941 */ /* 0x000fea0003800200 */
.L_x_4:
[----:B------:R-:W-:Y:S04]  /*0380*/  BSSY.RECONVERGENT B0, `(.L_x_6) ;  /* 0x000000a000007945 */ /* 0x000fe80003800200 */
        /* <DEDUP_REMOVED lines=9> */
.L_x_7:
[----:B------:R-:W-:Y:S05]  /*0420*/  BSYNC.RECONVERGENT B0 ;  /* 0x0000000000007941 */ /* 0x000fea0003800200 */
.L_x_6:
[----:B------:R-:W3:Y:S01]  /*0430*/  LDCU.64 UR4, c[0x0][0x988] ;  /* 0x00013100ff0477ac */ /* 0x000ee20008000a00 */
[----:B------:R-:W-:Y:S02]  /*0440*/  UISETP.EQ.U32.AND UP2, UPT, UR8, URZ, UPT ;  /* 0x000000ff0800728c */ /* 0x000fe4000bf42070 */
[----:B------:R-:W-:Y:S02]  /*0450*/  UPLOP3.LUT UP3, UPT, UPT, UPT, UPT, 0x80, 0x8 ;  /* 0x000000000008789c */ /* 0x000fe40003f6f070 */
[----:B---3--:R-:W-:-:S04]  /*0460*/  UISETP.NE.U32.AND UP0, UPT, UR4, URZ, UPT ;  /* 0x000000ff0400728c */ /* 0x008fc8000bf05070 */
[----:B------:R-:W-:-:S04]  /*0470*/  UISETP.NE.AND.EX UP1, UPT, UR5, URZ, UPT, UP0 ;  /* 0x000000ff0500728c */ /* 0x000fc8000bf25300 */
[----:B------:R-:W-:-:S04]  /*0480*/  UISETP.EQ.OR.EX UP4, UPT, UR9, URZ, !UP1, UP2 ;  /* 0x000000ff0900728c */ /* 0x000fc8000cf82720 */
[----:B------:R-:W-:-:S06]  /*0490*/  UP2UR UR4, UPR, URZ, 0x10 ;  /* 0x00000010ff047883 */ /* 0x000fcc0008000000 */
[----:B------:R-:W-:Y:S01]  /*04a0*/  MOV R52, UR4 ;  /* 0x0000000400347c02 */ /* 0x000fe20008000f00 */
[----:B------:R-:W-:Y:S06]  /*04b0*/  BRA.U !UP4, `(.L_x_8) ;  /* 0x000000010c207547 */ /* 0x000fec000b800000 */
[----:B------:R-:W-:Y:S01]  /*04c0*/  UISETP.NE.U32.AND UP0, UPT, UR8, URZ, UPT ;  /* 0x000000ff0800728c */ /* 0x000fe2000bf05070 */
[----:B-----5:R-:W-:Y:S01]  /*04d0*/  FSETP.NEU.AND P0, PT, R26, RZ, PT ;  /* 0x000000ff1a00720b */ /* 0x020fe20003f0d000 */
[----:B------:R-:W-:Y:S02]  /*04e0*/  USEL UR4, URZ, 0xffffffff, UP1 ;  /* 0xffffffffff047887 */ /* 0x000fe40008800000 */
[----:B------:R-:W-:-:S10]  /*04f0*/  UISETP.NE.AND.EX UP2, UPT, UR9, URZ, UPT, UP0 ;  /* 0x000000ff0900728c */ /* 0x000fd4000bf45300 */
[----:B------:R-:W-:Y:S01]  /*0500*/  VOTEU.ANY UP0, P0 ;  /* 0x0000000000ff7886 */ /* 0x000fe20000000100 */
[----:B------:R-:W-:-:S04]  /*0510*/  @!UP2 USEL UR4, URZ, 0xffffffff, UP0 ;  /* 0xffffffffff04a887 */ /* 0x000fc80008000000 */
[----:B------:R-:W-:-:S04]  /*0520*/  ULOP3.LUT UR4, UR4, 0x1, URZ, 0xc0, !UPT ;  /* 0x0000000104047892 */ /* 0x000fc8000f8ec0ff */
[----:B------:R-:W-:-:S11]  /*0530*/  UISETP.NE.U32.AND UP3, UPT, UR4, 0x1, UPT ;  /* 0x000000010400788c */ /* 0x000fd6000bf65070 */
.L_x_8:
[----:B------:R-:W3:Y:S01]  /*0540*/  SHFL.IDX PT, R0, R46, RZ, 0x1f ;  /* 0x00001fff2e007589 */ /* 0x000ee200000e0000 */
[----:B------:R-:W-:Y:S02]  /*0550*/  UISETP.NE.AND UP5, UPT, UR19, 0x2, UPT ;  /* 0x000000021300788c */ /* 0x000fe4000bfa5270 */
[----:B------:R-:W-:Y:S02]  /*0560*/  UISETP.NE.AND UP0, UPT, UR19, 0x2, UPT ;  /* 0x000000021300788c */ /* 0x000fe4000bf05270 */
[----:B------:R-:W-:Y:S02]  /*0570*/  UISETP.NE.OR UP2, UPT, UR33, URZ, UP5 ;  /* 0x000000ff2100728c */ /* 0x000fe4000af45670 */
[----:B------:R-:W-:-:S04]  /*0580*/  USEL UR52, URZ, 0x1, UP0 ;  /* 0x00000001ff347887 */ /* 0x000fc80008000000 */
[----:B------:R-:W-:Y:S02]  /*0590*/  PLOP3.LUT P3, PT, P1, PT, UP2, 0xae, 0xea ;  /* 0x0000000000ea781c */ /* 0x000fe40000f6f52e */
[----:B---3--:R-:W-:-:S13]  /*05a0*/  ISETP.NE.AND P0, PT, R0, RZ, PT ;  /* 0x000000ff0000720c */ /* 0x008fda0003f05270 */
[----:B------:R-:W-:Y:S05]  /*05b0*/  @P0 BRA `(.L_x_9) ;  /* 0x00000004004c0947 */ /* 0x000fea0003800000 */
[----:B------:R-:W-:Y:S01]  /*05c0*/  ELECT P0, URZ, PT ;  /* 0x0000000000ff782f */ /* 0x000fe20003800000 */
[----:B------:R-:W-:-:S12]  /*05d0*/  BSSY.RECONVERGENT B0, `(.L_x_9) ;  /* 0x0000051000007945 */ /* 0x000fd80003800200 */
[----:B------:R-:W-:Y:S05]  /*05e0*/  @!P0 BRA `(.L_x_10) ;  /* 0x00000004003c8947 */ /* 0x000fea0003800000 */
[----:B------:R-:W3:Y:S01]  /*05f0*/  S2UR UR5, SR_CgaCtaId ;  /* 0x00000000000579c3 */ /* 0x000ee20000008800 */
[----:B------:R-:W-:Y:S01]  /*0600*/  UMOV UR4, 0x400 ;  /* 0x0000040000047882 */ /* 0x000fe20000000000 */
[----:B------:R-:W-:Y:S02]  /*0610*/  UMOV UR6, 0x1 ;  /* 0x0000000100067882 */ /* 0x000fe40000000000 */
[----:B------:R-:W-:-:S04]  /*0620*/  UIADD3 UR6, UPT, UPT, -UR6, 0x100000, URZ ;  /* 0x0010000006067890 */ /* 0x000fc8000fffe1ff */
[----:B------:R-:W-:Y:S02]  /*0630*/  USHF.L.U32 UR7, UR6, 0xb, URZ ;  /* 0x0000000b06077899 */ /* 0x000fe400080006ff */
[----:B------:R-:W-:Y:S02]  /*0640*/  USHF.L.U32 UR6, UR6, 0x1, URZ ;  /* 0x0000000106067899 */ /* 0x000fe400080006ff */
[----:B---3--:R-:W-:Y:S01]  /*0650*/  ULEA UR4, UR5, UR4, 0x18 ;  /* 0x0000000405047291 */ /* 0x008fe2000f8ec0ff */
[----:B------:R-:W3:Y:S11]  /*0660*/  FENCE.VIEW.ASYNC.S ;  /* 0x00000000000073c6 */ /* 0x000ef60000000000 */
[----:B---3--:R3:W4:Y:S01]  /*0670*/  SYNCS.EXCH.64 URZ, [UR4], UR6 ;  /* 0x0000000604ff75b2 */ /* 0x0087220008000100 */
[----:B------:R3:W1:Y:S01]  /*0680*/  SYNCS.EXCH.64 URZ, [UR4+0x118], UR6 ;  /* 0x0001180604ff75b2 */ /* 0x0006620008000100 */
        /* <DEDUP_REMOVED lines=67> */
[----:B------:R3:W1:Y:S02]  /*0ac0*/  SYNCS.EXCH.64 URZ, [UR4+0x228], UR6 ;  /* 0x0002280604ff75b2 */ /* 0x0006640008000100 */
[----:B---34-:R-:W-:Y:S01]  /*0ad0*/  NOP ;  /* 0x0000000000007918 */ /* 0x018fe20000000000 */
.L_x_10:
[----:B------:R-:W-:Y:S05]  /*0ae0*/  BSYNC.RECONVERGENT B0 ;  /* 0x0000000000007941 */ /* 0x000fea0003800200 */
.L_x_9:
[----:B------:R-:W3:Y:S01]  /*0af0*/  SHFL.IDX PT, R0, R46, RZ, 0x1f ;  /* 0x00001fff2e007589 */ /* 0x000ee200000e0000 */
[----:B------:R-:W-:Y:S01]  /*0b00*/  NOP ;  /* 0x0000000000007918 */ /* 0x000fe20000000000 */
[----:B---3--:R-:W-:-:S13]  /*0b10*/  ISETP.NE.AND P0, PT, R0, 0x1, PT ;  /* 0x000000010000780c */ /* 0x008fda0003f05270 */
[----:B------:R-:W-:Y:S05]  /*0b20*/  @P0 BRA `(.L_x_11) ;  /* 0x0000000000500947 */ /* 0x000fea0003800000 */
[----:B------:R-:W3:Y:S01]  /*0b30*/  S2UR UR5, SR_CgaCtaId ;  /* 0x00000000000579c3 */ /* 0x000ee20000008800 */
[----:B------:R-:W-:Y:S01]  /*0b40*/  UMOV UR4, 0x400 ;  /* 0x0000040000047882 */ /* 0x000fe20000000000 */
[----:B------:R-:W-:Y:S01]  /*0b50*/  UMOV UR8, 0x20 ;  /* 0x0000002000087882 */ /* 0x000fe20000000000 */
[----:B------:R-:W-:Y:S01]  /*0b60*/  UMOV UR6, 0x80 ;  /* 0x0000008000067882 */ /* 0x000fe20000000000 */
[----:B------:R-:W-:-:S04]  /*0b70*/  UIADD3 UR8, UPT, UPT, -UR8, 0x100000, URZ ;  /* 0x0010000008087890 */ /* 0x000fc8000fffe1ff */
[----:B------:R-:W-:Y:S02]  /*0b80*/  USHF.L.U32 UR9, UR8, 0xb, URZ ;  /* 0x0000000b08097899 */ /* 0x000fe400080006ff */
[----:B------:R-:W-:Y:S02]  /*0b90*/  USHF.L.U32 UR8, UR8, 0x1, URZ ;  /* 0x0000000108087899 */ /* 0x000fe400080006ff */
[----:B------:R-:W-:-:S04]  /*0ba0*/  UIADD3 UR6, UPT, UPT, -UR6, 0x100000, URZ ;  /* 0x0010000006067890 */ /* 0x000fc8000fffe1ff */
[----:B------:R-:W-:Y:S02]  /*0bb0*/  USHF.L.U32 UR7, UR6, 0xb, URZ ;  /* 0x0000000b06077899 */ /* 0x000fe400080006ff */
[----:B------:R-:W-:Y:S01]  /*0bc0*/  USHF.L.U32 UR6, UR6, 0x1, URZ ;  /* 0x0000000106067899 */ /* 0x000fe200080006ff */
[----:B------:R-:W-:Y:S01]  /*0bd0*/  ELECT P0, URZ, PT ;  /* 0x0000000000ff782f */ /* 0x000fe20003800000 */
[----:B---3--:R-:W-:Y:S01]  /*0be0*/  ULEA UR4, UR5, UR4, 0x18 ;  /* 0x0000000405047291 */ /* 0x008fe2000f8ec0ff */
[----:B------:R-:W3:Y:S11]  /*0bf0*/  FENCE.VIEW.ASYNC.S ;  /* 0x00000000000073c6 */ /* 0x000ef60000000000 */
[----:B---3--:R3:W4:Y:S01]  /*0c00*/  SYNCS.EXCH.64 URZ, [UR4+0x230], UR8 ;  /* 0x0002300804ff75b2 */ /* 0x0087220008000100 */
[----:B------:R3:W1:Y:S01]  /*0c10*/  SYNCS.EXCH.64 URZ, [UR4+0x248], UR6 ;  /* 0x0002480604ff75b2 */ /* 0x0006620008000100 */
[----:B------:R3:W1:Y:S01]  /*0c20*/  SYNCS.EXCH.64 URZ, [UR4+0x238], UR8 ;  /* 0x0002380804ff75b2 */ /* 0x0006620008000100 */
[----:B------:R3:W1:Y:S01]  /*0c30*/  SYNCS.EXCH.64 URZ, [UR4+0x250], UR6 ;  /* 0x0002500604ff75b2 */ /* 0x0006620008000100 */
[----:B------:R3:W1:Y:S01]  /*0c40*/  SYNCS.EXCH.64 URZ, [UR4+0x240], UR8 ;  /* 0x0002400804ff75b2 */ /* 0x0006620008000100 */
[----:B------:R3:W1:Y:S01]  /*0c50*/  SYNCS.EXCH.64 URZ, [UR4+0x258], UR6 ;  /* 0x0002580604ff75b2 */ /* 0x0006620008000100 */
[----:B------:R-:W-:Y:S01]  /*0c60*/  NOP ;  /* 0x0000000000007918 */ /* 0x000fe20000000000 */
.L_x_11:
[----:B------:R-:W2:Y:S01]  /*0c70*/  SHFL.IDX PT, R0, R46, RZ, 0x1f ;  /* 0x00001fff2e007589 */ /* 0x000ea200000e0000 */
[----:B------:R-:W-:Y:S01]  /*0c80*/  NOP ;  /* 0x0000000000007918 */ /* 0x000fe20000000000 */
[----:B--2---:R-:W-:-:S13]  /*0c90*/  ISETP.NE.AND P0, PT, R0, 0x3, PT ;  /* 0x000000030000780c */ /* 0x004fda0003f05270 */
[----:B------:R-:W-:Y:S05]  /*0ca0*/  @P0 BRA `(.L_x_12) ;  /* 0x0000000000300947 */ /* 0x000fea0003800000 */
[----:B------:R-:W2:Y:S01]  /*0cb0*/  S2UR UR5, SR_CgaCtaId ;  /* 0x00000000000579c3 */ /* 0x000ea20000008800 */
[----:B---3--:R-:W-:Y:S01]  /*0cc0*/  UMOV UR4, 0x400 ;  /* 0x0000040000047882 */ /* 0x008fe20000000000 */
[----:B------:R-:W-:Y:S01]  /*0cd0*/  UMOV UR6, 0x20 ;  /* 0x0000002000067882 */ /* 0x000fe20000000000 */
[----:B------:R-:W-:Y:S01]  /*0ce0*/  ELECT P0, URZ, PT ;  /* 0x0000000000ff782f */ /* 0x000fe20003800000 */
[----:B------:R-:W-:-:S04]  /*0cf0*/  UIADD3 UR6, UPT, UPT, -UR6, 0x100000, URZ ;  /* 0x0010000006067890 */ /* 0x000fc8000fffe1ff */
[----:B------:R-:W-:Y:S02]  /*0d00*/  USHF.L.U32 UR7, UR6, 0xb, URZ ;  /* 0x0000000b06077899 */ /* 0x000fe400080006ff */
[----:B------:R-:W-:Y:S02]  /*0d10*/  USHF.L.U32 UR6, UR6, 0x1, URZ ;  /* 0x0000000106067899 */ /* 0x000fe400080006ff */
[----:B--2---:R-:W-:Y:S01]  /*0d20*/  ULEA UR4, UR5, UR4, 0x18 ;  /* 0x0000000405047291 */ /* 0x004fe2000f8ec0ff */
[----:B------:R-:W2:Y:S11]  /*0d30*/  FENCE.VIEW.ASYNC.S ;  /* 0x00000000000073c6 */ /* 0x000eb60000000000 */
[----:B--2---:R2:W3:Y:S01]  /*0d40*/  SYNCS.EXCH.64 URZ, [UR4+0x260], UR6 ;  /* 0x0002600604ff75b2 */ /* 0x0044e20008000100 */
[----:B------:R2:W1:Y:S01]  /*0d50*/  SYNCS.EXCH.64 URZ, [UR4+0x268], UR6 ;  /* 0x0002680604ff75b2 */ /* 0x0004620008000100 */
[----:B------:R-:W-:Y:S01]  /*0d60*/  NOP ;  /* 0x0000000000007918 */ /* 0x000fe20000000000 */
.L_x_12:
[----:B------:R-:W4:Y:S01]  /*0d70*/  SHFL.IDX PT, R0, R46, RZ, 0x1f ;  /* 0x00001fff2e007589 */ /* 0x000f2200000e0000 */
[----:B------:R-:W-:Y:S01]  /*0d80*/  NOP ;  /* 0x0000000000007918 */ /* 0x000fe20000000000 */
[----:B----4-:R-:W-:-:S13]  /*0d90*/  ISETP.NE.AND P0, PT, R0, 0x4, PT ;  /* 0x000000040000780c */ /* 0x010fda0003f05270 */
[----:B------:R-:W-:Y:S05]  /*0da0*/  @P0 BRA `(.L_x_13) ;  /* 0x0000000000440947 */ /* 0x000fea0003800000 */
[----:B------:R-:W4:Y:S01]  /*0db0*/  S2UR UR5, SR_CgaCtaId ;  /* 0x00000000000579c3 */ /* 0x000f220000008800 */
[----:B--23--:R-:W-:Y:S01]  /*0dc0*/  UMOV UR4, 0x1e0 ;  /* 0x000001e000047882 */ /* 0x00cfe20000000000 */
[----:B------:R-:W-:Y:S01]  /*0dd0*/  UMOV UR6, 0x400 ;  /* 0x0000040000067882 */ /* 0x000fe20000000000 */
[----:B------:R-:W-:Y:S01]  /*0de0*/  USEL UR4, UR4, 0x1a0, UP3 ;  /* 0x000001a004047887 */ /* 0x000fe20009800000 */
[----:B------:R-:W-:Y:S01]  /*0df0*/  UMOV UR8, 0x1 ;  /* 0x0000000100087882 */ /* 0x000fe20000000000 */
[----:B------:R-:W-:Y:S01]  /*0e00*/  ELECT P0, URZ, PT ;  /* 0x0000000000ff782f */ /* 0x000fe20003800000 */
[----:B------:R-:W-:-:S04]  /*0e10*/  UIADD3 UR8, UPT, UPT, -UR8, 0x100000, URZ ;  /* 0x0010000008087890 */ /* 0x000fc8000fffe1ff */
[----:B------:R-:W-:Y:S02]  /*0e20*/  USHF.L.U32 UR9, UR8, 0xb, URZ ;  /* 0x0000000b08097899 */ /* 0x000fe400080006ff */
[----:B------:R-:W-:Y:S02]  /*0e30*/  USHF.L.U32 UR8, UR8, 0x1, URZ ;  /* 0x0000000108087899 */ /* 0x000fe400080006ff */
[----:B----4-:R-:W-:Y:S02]  /*0e40*/  ULEA UR6, UR5, UR6, 0x18 ;  /* 0x0000000605067291 */ /* 0x010fe4000f8ec0ff */
[----:B------:R-:W-:-:S04]  /*0e50*/  UIADD3 UR4, UPT, UPT, -UR4, 0x100000, URZ ;  /* 0x0010000004047890 */ /* 0x000fc8000fffe1ff */
[----:B------:R-:W-:Y:S02]  /*0e60*/  USHF.L.U32 UR5, UR4, 0xb, URZ ;  /* 0x0000000b04057899 */ /* 0x000fe400080006ff */
[----:B------:R-:W-:Y:S01]  /*0e70*/  USHF.L.U32 UR4, UR4, 0x1, URZ ;  /* 0x0000000104047899 */ /* 0x000fe200080006ff */
[----:B------:R-:W2:Y:S03]  /*0e80*/  FENCE.VIEW.ASYNC.S ;  /* 0x00000000000073c6 */ /* 0x000ea60000000000 */
[----:B--2---:R4:W2:Y:S08]  /*0e90*/  SYNCS.EXCH.64 URZ, [UR6+0x270], UR8 ;  /* 0x0002700806ff75b2 */ /* 0x0048b00008000100 */
[----:B------:R4:W3:Y:S02]  /*0ea0*/  SYNCS.EXCH.64 URZ, [UR6+0x278], UR4 ;  /* 0x0002780406ff75b2 */ /* 0x0008e40008000100 */
[----:B----4-:R-:W-:Y:S01]  /*0eb0*/  NOP ;  /* 0x0000000000007918 */ /* 0x010fe20000000000 */
.L_x_13:
[----:B------:R-:W4:Y:S01]  /*0ec0*/  SHFL.IDX PT, R0, R46, RZ, 0x1f ;  /* 0x00001fff2e007589 */ /* 0x000f2200000e0000 */
[----:B------:R-:W-:Y:S01]  /*0ed0*/  ISETP.NE.OR P1, PT, RZ, UR19, !P1 ;  /* 0x00000013ff007c0c */ /* 0x000fe2000cf25670 */
[----:B------:R-:W-:Y:S01]  /*0ee0*/  NOP ;  /* 0x0000000000007918 */ /* 0x000fe20000000000 */
[----:B----4-:R-:W-:-:S13]  /*0ef0*/  ISETP.NE.AND P0, PT, R0, 0x5, PT ;  /* 0x000000050000780c */ /* 0x010fda0003f05270 */
[----:B------:R-:W-:Y:S05]  /*0f00*/  @P0 BRA `(.L_x_14) ;  /* 0x0000000000480947 */ /* 0x000fea0003800000 */
[----:B------:R-:W4:Y:S01]  /*0f10*/  S2UR UR5, SR_CgaCtaId ;  /* 0x00000000000579c3 */ /* 0x000f220000008800 */
[----:B--23--:R-:W-:Y:S01]  /*0f20*/  UMOV UR4, 0x400 ;  /* 0x0000040000047882 */ /* 0x00cfe20000000000 */
        /* <DEDUP_REMOVED lines=9> */
[----:B----4-:R-:W-:Y:S01]  /*0fc0*/  ULEA UR4, UR5, UR4, 0x18 ;  /* 0x0000000405047291 */ /* 0x010fe2000f8ec0ff */
[----:B------:R-:W2:Y:S11]  /*0fd0*/  FENCE.VIEW.ASYNC.S ;  /* 0x00000000000073c6 */ /* 0x000eb60000000000 */
[----:B--2---:R4:W2:Y:S01]  /*0fe0*/  SYNCS.EXCH.64 URZ, [UR4+0x280], UR6 ;  /* 0x0002800604ff75b2 */ /* 0x0048a20008000100 */
[----:B------:R4:W3:Y:S01]  /*0ff0*/  SYNCS.EXCH.64 URZ, [UR4+0x290], UR8 ;  /* 0x0002900804ff75b2 */ /* 0x0008e20008000100 */
[----:B------:R4:W1:Y:S01]  /*1000*/  SYNCS.EXCH.64 URZ, [UR4+0x288], UR6 ;  /* 0x0002880604ff75b2 */ /* 0x0008620008000100 */
[----:B------:R4:W1:Y:S02]  /*1010*/  SYNCS.EXCH.64 URZ, [UR4+0x298], UR8 ;  /* 0x0002980804ff75b2 */ /* 0x0008640008000100 */
[----:B----4-:R-:W-:Y:S01]  /*1020*/  NOP ;  /* 0x0000000000007918 */ /* 0x010fe20000000000 */
.L_x_14:
[----:B--23--:R-:W2:Y:S01]  /*1030*/  S2UR UR7, SR_CgaCtaId ;  /* 0x00000000000779c3 */ /* 0x00cea20000008800 */
[----:B------:R-:W-:Y:S01]  /*1040*/  VOTEU.ALL UP0, P1 ;  /* 0x0000000000ff7886 */ /* 0x000fe20000800000 */
[----:B------:R-:W-:Y:S01]  /*1050*/  UMOV UR4, 0x20 ;  /* 0x0000002000047882 */ /* 0x000fe20000000000 */
[----:B------:R-:W-:Y:S01]  /*1060*/  NOP ;  /* 0x0000000000007918 */ /* 0x000fe20000000000 */
[----:B------:R-:W-:Y:S01]  /*1070*/  LOP3.LUT R3, R56, 0x1f, RZ, 0xc0, !PT ;  /* 0x0000001f38037812 */ /* 0x000fe200078ec0ff */
[----:B------:R-:W-:Y:S01]  /*1080*/  UISETP.NE.AND UP4, UPT, UR19, URZ, UPT ;  /* 0x000000ff1300728c */ /* 0x000fe2000bf85270 */
[----:B------:R-:W-:Y:S01]  /*1090*/  @!UP0 UMOV UR6, 0x400 ;  /* 0x0000040000068882 */ /* 0x000fe20000000000 */
[----:B------:R-:W-:-:S04]  /*10a0*/  @!UP0 UIADD3 UR4, UPT, UPT, -UR4, 0x100000, URZ ;  /* 0x0010000004048890 */ /* 0x000fc8000fffe1ff */
[----:B------:R-:W-:Y:S02]  /*10b0*/  @!UP0 USHF.L.U32 UR5, UR4, 0xb, URZ ;  /* 0x0000000b04058899 */ /* 0x000fe400080006ff */
[----:B------:R-:W-:Y:S02]  /*10c0*/  @!UP0 USHF.L.U32 UR4, UR4, 0x1, URZ ;  /* 0x0000000104048899 */ /* 0x000fe400080006ff */
[----:B--2---:R-:W-:Y:S01]  /*10d0*/  @!UP0 ULEA UR6, UR7, UR6, 0x18 ;  /* 0x0000000607068291 */ /* 0x004fe2000f8ec0ff */
[----:B------:R-:W2:Y:S01]  /*10e0*/  LDCU UR7, c[0x0][0x36c] ;  /* 0x00006d80ff0777ac */ /* 0x000ea20008000800 */
[----:B------:R-:W-:Y:S01]  /*10f0*/  VOTEU.ALL UP0, P1 ;  /* 0x0000000000ff7886 */ /* 0x000fe20000800000 */
[----:B------:R-:W3:Y:S09]  /*1100*/  FENCE.VIEW.ASYNC.S ;  /* 0x00000000000073c6 */ /* 0x000ef20000000000 */
[----:B---3--:R3:W4:Y:S01]  /*1110*/  @!UP0 SYNCS.EXCH.64 URZ, [UR6+0x2a0], UR4 ;  /* 0x0002a00406ff85b2 */ /* 0x0087220008000100 */
[----:B--2---:R-:W-:-:S09]  /*1120*/  UISETP.EQ.U32.AND UP6, UPT, UR7, 0x1, UPT ;  /* 0x000000010700788c */ /* 0x004fd2000bfc2070 */
[----:B---3--:R-:W-:Y:S05]  /*1130*/  BRA.U !UP6, `(.L_x_15) ;  /* 0x000000010e087547 */ /* 0x008fea000b800000 */
[----:B-1--4-:R-:W-:Y:S01]  /*1140*/  UCGABAR_ARV ;  /* 0x00000000000079c7 */ /* 0x012fe20008000000 */
[----:B------:R-:W-:Y:S05]  /*1150*/  BRA `(.L_x_16) ;  /* 0x0000000000047947 */ /* 0x000fea0003800000 */
.L_x_15:
[----:B-1--4-:R-:W-:Y:S01]  /*1160*/  NOP ;  /* 0x0000000000007918 */ /* 0x012fe20000000000 */
.L_x_16:
[----:B------:R-:W1:Y:S01]  /*1170*/  S2UR UR22, SR_CTAID.X ;  /* 0x00000000001679c3 */ /* 0x000e620000002500 */
[----:B------:R-:W-:-:S05]  /*1180*/  CS2R.32 R51, SR_CgaSize ;  /* 0x0000000000337805 */ /* 0x000fca0000008a00 */
[----:B------:R-:W-:-:S05]  /*1190*/  IMAD R51, R51, -0xa0, RZ ;  /* 0xffffff6033337824 */ /* 0x000fca00078e02ff */
[----:B------:R-:W-:-:S14]  /*11a0*/  R2UR UR5, R51 ;  /* 0x00000000330572ca */ /* 0x000fdc00000e0000 */
[----:B------:R-:W2:Y:S01]  /*11b0*/  LDCU UR5, c[0x0][UR5+0x2b0] ;  /* 0x00005600050577ac */ /* 0x000ea20008000800 */
[----:B------:R-:W-:-:S05]  /*11c0*/  CS2R.32 R51, SR_CgaSize ;  /* 0x0000000000337805 */ /* 0x000fca0000008a00 */
[----:B------:R-:W-:-:S05]  /*11d0*/  IMAD R51, R51, -0xa0, RZ ;  /* 0xffffff6033337824 */ /* 0x000fca00078e02ff */
[----:B------:R-:W-:-:S14]  /*11e0*/  R2UR UR4, R51 ;  /* 0x00000000330472ca */ /* 0x000fdc00000e0000 */
[----:B------:R-:W3:Y:S01]  /*11f0*/  LDCU UR4, c[0x0][UR4+0x2b4] ;  /* 0x00005680040477ac */ /* 0x000ee20008000800 */
[----:B------:R-:W4:Y:S01]  /*1200*/  S2UR UR18, SR_CTAID.Y ;  /* 0x00000000001279c3 */ /* 0x000f220000002600 */
[----:B------:R-:W-:-:S05]  /*1210*/  CS2R.32 R51, SR_CgaSize ;  /* 0x0000000000337805 */ /* 0x000fca0000008a00 */
[----:B------:R-:W-:-:S05]  /*1220*/  IMAD R51, R51, -0xa0, RZ ;  /* 0xffffff6033337824 */ /* 0x000fca00078e02ff */
[----:B------:R-:W-:-:S14]  /*1230*/  R2UR UR7, R51 ;  /* 0x00000000330772ca */ /* 0x000fdc00000e0000 */
[----:B------:R-:W3:Y:S01]  /*1240*/  LDCU UR7, c[0x0][UR7+0x2a0] ;  /* 0x00005400070777ac */ /* 0x000ee20008000800 */
[----:B------:R-:W-:-:S05]  /*1250*/  CS2R.32 R51, SR_CgaSize ;  /* 0x0000000000337805 */ /* 0x000fca0000008a00 */
[----:B------:R-:W-:-:S05]  /*1260*/  IMAD R51, R51, -0xa0, RZ ;  /* 0xffffff6033337824 */ /* 0x000fca00078e02ff */
[----:B------:R-:W-:-:S14]  /*1270*/  R2UR UR8, R51 ;  /* 0x00000000330872ca */ /* 0x000fdc00000e0000 */
[----:B------:R-:W3:Y:S01]  /*1280*/  LDCU UR8, c[0x0][UR8+0x2a4] ;  /* 0x00005480080877ac */ /* 0x000ee20008000800 */
[----:B------:R-:W3:Y:S01]  /*1290*/  LDCU UR21, c[0x0][0xc24] ;  /* 0x00018480ff1577ac */ /* 0x000ee20008000800 */
[----:B------:R-:W3:Y:S01]  /*12a0*/  LDCU UR39, c[0x0][0xc24] ;  /* 0x00018480ff2777ac */ /* 0x000ee20008000800 */
[----:B-1----:R-:W-:Y:S01]  /*12b0*/  I2FP.F32.U32 R2, UR22 ;  /* 0x0000001600027c45 */ /* 0x002fe20008201000 */
[----:B------:R-:W1:Y:S04]  /*12c0*/  LDCU UR24, c[0x0][0xc30] ;  /* 0x00018600ff1877ac */ /* 0x000e680008000800 */
[----:B--2---:R-:W-:Y:S01]  /*12d0*/  FMUL R2, R2, UR5 ;  /* 0x0000000502027c20 */ /* 0x004fe20008400000 */
[----:B----4-:R-:W-:-:S05]  /*12e0*/  I2FP.F32.U32 R0, UR18 ;  /* 0x0000001200007c45 */ /* 0x010fca0008201000 */
[----:B------:R-:W2:Y:S01]  /*12f0*/  F2I.U32.TRUNC.NTZ R2, R2 ;  /* 0x0000000200027305 */ /* 0x000ea2000020f000 */
[----:B---3--:R-:W-:-:S07]  /*1300*/  FMUL R0, R0, UR4 ;  /* 0x0000000400007c20 */ /* 0x008fce0008400000 */
[----:B------:R-:W3:Y:S01]  /*1310*/  F2I.U32.TRUNC.NTZ R0, R0 ;  /* 0x0000000000007305 */ /* 0x000ee2000020f000 */
[----:B--2---:R-:W-:Y:S02]  /*1320*/  R2UR UR4, R2 ;  /* 0x00000000020472ca */ /* 0x004fe400000e0000 */
[----:B------:R-:W-:Y:S02]  /*1330*/  PRMT R2, RZ, 0x7610, R2 ;  /* 0x00007610ff027816 */ /* 0x000fe40000000002 */
[----:B---3--:R-:W-:Y:S02]  /*1340*/  R2UR UR6, R0 ;  /* 0x00000000000672ca */ /* 0x008fe400000e0000 */
[----:B------:R-:W-:-:S07]  /*1350*/  PRMT R0, RZ, 0x7610, R0 ;  /* 0x00007610ff007816 */ /* 0x000fce0000000000 */
[----:B------:R-:W-:-:S04]  /*1360*/  UIADD3 UR5, UPT, UPT, -UR4, URZ, URZ ;  /* 0x000000ff04057290 */ /* 0x000fc8000fffe1ff */
[----:B------:R-:W-:Y:S02]  /*1370*/  UIMAD UR5, UR7, UR5, UR22 ;  /* 0x00000005070572a4 */ /* 0x000fe4000f8e0216 */
[----:B------:R-:W-:-:S04]  /*1380*/  UIADD3 UR4, UPT, UPT, -UR6, URZ, URZ ;  /* 0x000000ff06047290 */ /* 0x000fc8000fffe1ff */
[----:B------:R-:W-:Y:S01]  /*1390*/  IMAD.U32 R51, RZ, RZ, UR5 ;  /* 0x00000005ff337e24 */ /* 0x000fe2000f8e00ff */
[----:B------:R-:W-:-:S06]  /*13a0*/  UIMAD UR4, UR8, UR4, UR18 ;  /* 0x00000004080472a4 */ /* 0x000fcc000f8e0212 */
[----:B------:R-:W-:Y:S01]  /*13b0*/  IMAD.U32 R50, RZ, RZ, UR4 ;  /* 0x00000004ff327e24 */ /* 0x000fe2000f8e00ff */
[----:B-1----:R-:W-:Y:S06]  /*13c0*/  BRA.U UP4, `(.L_x_17) ;  /* 0x0000000104307547 */ /* 0x002fec000b800000 */
[----:B------:R-:W-:Y:S01]  /*13d0*/  R2UR UR5, R50 ;  /* 0x00000000320572ca */ /* 0x000fe200000e0000 */
[----:B------:R-:W-:Y:S01]  /*13e0*/  UMOV UR7, 0x3 ;  /* 0x0000000300077882 */ /* 0x000fe20000000000 */
[----:B------:R-:W-:-:S11]  /*13f0*/  R2UR UR4, R51 ;  /* 0x00000000330472ca */ /* 0x000fd600000e0000 */
[----:B------:R-:W-:-:S04]  /*1400*/  UISETP.NE.AND UP0, UPT, UR5, URZ, UPT ;  /* 0x000000ff0500728c */ /* 0x000fc8000bf05270 */
[----:B------:R-:W-:Y:S02]  /*1410*/  UISETP.LT.U32.OR UP0, UPT, UR4, 0x2, !UP0 ;  /* 0x000000020400788c */ /* 0x000fe4000c701470 */
[----:B------:R-:W-:Y:S02]  /*1420*/  ULOP3.LUT UR4, UR4, 0xfffffffe, URZ, 0xc0, !UPT ;  /* 0xfffffffe04047892 */ /* 0x000fe4000f8ec0ff */
[----:B------:R-:W-:Y:S02]  /*1430*/  USEL UR6, URZ, 0x1, !UP0 ;  /* 0x00000001ff067887 */ /* 0x000fe4000c000000 */
[----:B------:R-:W-:Y:S02]  /*1440*/  USEL UR5, URZ, 0x2, !UP0 ;  /* 0x00000002ff057887 */ /* 0x000fe4000c000000 */
[----:B------:R-:W-:Y:S02]  /*1450*/  USHF.L.U32 UR4, UR7, UR4, URZ ;  /* 0x0000000407047299 */ /* 0x000fe400080006ff */
[----:B------:R-:W-:-:S04]  /*1460*/  UIADD3 UR5, UPT, UPT, UR6, UR5, URZ ;  /* 0x0000000506057290 */ /* 0x000fc8000fffe0ff */
[----:B------:R-:W-:Y:S02]  /*1470*/  IMAD.U32 R0, RZ, RZ, UR4 ;  /* 0x00000004ff007e24 */ /* 0x000fe4000f8e00ff */
[----:B------:R-:W-:-:S07]  /*1480*/  IMAD.U32 R2, RZ, RZ, UR5 ;  /* 0x00000005ff027e24 */ /* 0x000fce000f8e00ff */
.L_x_17:
[----:B------:R-:W1:Y:S01]  /*1490*/  S2UR UR50, SR_CTAID.Z ;  /* 0x00000000003279c3 */ /* 0x000e620000002700 */
[----:B------:R-:W-:Y:S01]  /*14a0*/  UISETP.GE.AND UP0, UPT, UR21, 0x1, UPT ;  /* 0x000000011500788c */ /* 0x000fe2000bf06270 */
[----:B------:R-:W-:-:S08]  /*14b0*/  UMOV UR20, UR22 ;  /* 0x0000001600147c82 */ /* 0x000fd00008000000 */
[----:B------:R-:W-:Y:S05]  /*14c0*/  BRA.U !UP0, `(.L_x_18) ;  /* 0x0000000108d47547 */ /* 0x000fea000b800000 */
[----:B------:R-:W2:Y:S01]  /*14d0*/  LDCU.128 UR12, c[0x0][0xc10] ;  /* 0x00018200ff0c77ac */ /* 0x000ea20008000c00 */
[----:B------:R-:W3:Y:S01]  /*14e0*/  LDCU UR23, c[0x0][0xc0c] ;  /* 0x00018180ff1777ac */ /* 0x000ee20008000800 */
[----:B------:R-:W4:Y:S01]  /*14f0*/  LDCU UR6, c[0x0][0x370] ;  /* 0x00006e00ff0677ac */ /* 0x000f220008000800 */
[----:B------:R-:W1:Y:S01]  /*1500*/  LDCU UR7, c[0x0][0x374] ;  /* 0x00006e80ff0777ac */ /* 0x000e620008000800 */
[----:B------:R-:W1:Y:S01]  /*1510*/  LDCU UR20, c[0x0][0xc20] ;  /* 0x00018400ff1477ac */ /* 0x000e620008000800 */
[----:B--2---:R-:W-:Y:S02]  /*1520*/  UIMAD.WIDE.U32 UR4, UR22, UR12, URZ ;  /* 0x0000000c160472a5 */ /* 0x004fe4000f8e00ff */
[----:B---3--:R-:W-:Y:S01]  /*1530*/  UISETP.NE.AND UP0, UPT, UR23, 0x1, UPT ;  /* 0x000000011700788c */ /* 0x008fe2000bf05270 */
[----:B------:R-:W2:Y:S01]  /*1540*/  LDCU.64 UR8, c[0x0][0xc28] ;  /* 0x00018500ff0877ac */ /* 0x000ea20008000a00 */
[----:B----4-:R-:W-:-:S03]  /*1550*/  UIMAD.WIDE.U32 UR10, UR6, UR12, URZ ;  /* 0x0000000c060a72a5 */ /* 0x010fc6000f8e00ff */
[----:B------:R-:W-:Y:S01]  /*1560*/  UMOV UR4, UR5 ;  /* 0x0000000500047c82 */ /* 0x000fe20008000000 */
[----:B------:R-:W-:Y:S02]  /*1570*/  UISETP.NE.AND UP2, UPT, UR21, 0x1, UPT ;  /* 0x000000011500788c */ /* 0x000fe4000bf45270 */
[----:B------:R-:W-:Y:S01]  /*1580*/  USHF.R.U32.HI UR4, URZ, UR13, UR4 ;  /* 0x0000000dff047299 */ /* 0x000fe20008011604 */
[----:B------:R-:W-:Y:S01]  /*1590*/  UMOV UR10, UR11 ;  /* 0x0000000b000a7c82 */ /* 0x000fe20008000000 */
[----:B------:R-:W-:Y:S02]  /*15a0*/  UIMAD.WIDE.U32 UR16, UR18, UR15, URZ ;  /* 0x0000000f121072a5 */ /* 0x000fe4000f8e00ff */
[----:B------:R-:W-:Y:S02]  /*15b0*/  USEL UR5, UR22, UR4, !UP0 ;  /* 0x0000000416057287 */ /* 0x000fe4000c000000 */
[----:B------:R-:W-:Y:S02]  /*15c0*/  @UP0 USHF.R.U32.HI UR6, URZ, UR13, UR10 ;  /* 0x0000000dff060299 */ /* 0x000fe4000801160a */
[----:B------:R-:W-:-:S02]  /*15d0*/  UISETP.NE.AND UP0, UPT, UR14, 0x1, UPT ;  /* 0x000000010e00788c */ /* 0x000fc4000bf05270 */
[----:B-1----:R-:W-:Y:S02]  /*15e0*/  UIMAD.WIDE.U32 UR10, UR7, UR15, URZ ;  /* 0x0000000f070a72a5 */ /* 0x002fe4000f8e00ff */
[----:B--2---:R-:W-:Y:S01]  /*15f0*/  UIMAD.WIDE.U32 UR12, UR6, UR8, URZ ;  /* 0x00000008060c72a5 */ /* 0x004fe2000f8e00ff */
[----:B------:R-:W-:Y:S02]  /*1600*/  UMOV UR4, UR17 ;  /* 0x0000001100047c82 */ /* 0x000fe40008000000 */
[----:B------:R-:W-:Y:S02]  /*1610*/  USHF.R.U32.HI UR4, URZ, UR20, UR4 ;  /* 0x00000014ff047299 */ /* 0x000fe40008011604 */
[----:B------:R-:W-:Y:S02]  /*1620*/  UMOV UR10, UR11 ;  /* 0x0000000b000a7c82 */ /* 0x000fe40008000000 */
[----:B------:R-:W-:Y:S01]  /*1630*/  UMOV UR12, UR13 ;  /* 0x0000000d000c7c82 */ /* 0x000fe20008000000 */
[----:B------:R-:W-:-:S02]  /*1640*/  @UP0 USHF.R.U32.HI UR7, URZ, UR20, UR10 ;  /* 0x00000014ff070299 */ /* 0x000fc4000801160a */
[----:B------:R-:W-:Y:S02]  /*1650*/  USEL UR4, UR18, UR4, !UP0 ;  /* 0x0000000412047287 */ /* 0x000fe4000c000000 */
[----:B------:R-:W-:Y:S02]  /*1660*/  UIMAD.WIDE.U32 UR10, UR7, UR8, URZ ;  /* 0x00000008070a72a5 */ /* 0x000fe4000f8e00ff */
[----:B------:R-:W-:Y:S02]  /*1670*/  @UP2 USHF.R.U32.HI UR6, URZ, UR9, UR12 ;  /* 0x00000009ff062299 */ /* 0x000fe4000801160c */
[----:B------:R-:W-:Y:S02]  /*1680*/  UIMAD.WIDE.U32 UR12, UR4, UR8, URZ ;  /* 0x00000008040c72a5 */ /* 0x000fe4000f8e00ff */
[----:B------:R-:W-:Y:S01]  /*1690*/  UIADD3 UR20, UPT, UPT, -UR5, URZ, URZ ;  /* 0x000000ff05147290 */ /* 0x000fe2000fffe1ff */
[----:B------:R-:W-:Y:S02]  /*16a0*/  UMOV UR10, UR11 ;  /* 0x0000000b000a7c82 */ /* 0x000fe40008000000 */
[----:B------:R-:W-:-:S02]  /*16b0*/  @UP2 USHF.R.U32.HI UR7, URZ, UR9, UR10 ;  /* 0x00000009ff072299 */ /* 0x000fc4000801160a */
[----:B------:R-:W-:Y:S02]  /*16c0*/  UIMAD UR10, UR6, UR21, URZ ;  /* 0x00000015060a72a4 */ /* 0x000fe4000f8e02ff */
[----:B------:R-:W-:Y:S02]  /*16d0*/  UIMAD UR7, UR7, UR21, URZ ;  /* 0x00000015070772a4 */ /* 0x000fe4000f8e02ff */
[----:B------:R-:W-:Y:S02]  /*16e0*/  UIMAD UR20, UR23, UR20, UR22 ;  /* 0x00000014171472a4 */ /* 0x000fe4000f8e0216 */
[----:B------:R-:W-:-:S03]  /*16f0*/  UISETP.GE.AND UP0, UPT, UR4, UR7, UPT ;  /* 0x000000070400728c */ /* 0x000fc6000bf06270 */
[----:B------:R-:W-:Y:S01]  /*1700*/  UMOV UR7, UR13 ;  /* 0x0000000d00077c82 */ /* 0x000fe20008000000 */
[----:B------:R-:W-:Y:S02]  /*1710*/  UISETP.GE.OR UP0, UPT, UR5, UR10, UP0 ;  /* 0x0000000a0500728c */ /* 0x000fe40008706670 */
[----:B------:R-:W-:Y:S02]  /*1720*/  UIMAD.WIDE.U32 UR10, UR5, UR8, URZ ;  /* 0x00000008050a72a5 */ /* 0x000fe4000f8e00ff */
[----:B------:R-:W-:Y:S02]  /*1730*/  USHF.R.U32.HI UR7, URZ, UR9, UR7 ;  /* 0x00000009ff077299 */ /* 0x000fe40008011607 */
[----:B------:R-:W-:Y:S02]  /*1740*/  UIADD3 UR10, UPT, UPT, -UR4, URZ, URZ ;  /* 0x000000ff040a7290 */ /* 0x000fe4000fffe1ff */
[----:B------:R-:W-:Y:S02]  /*1750*/  USEL UR7, UR4, UR7, !UP2 ;  /* 0x0000000704077287 */ /* 0x000fe4000d000000 */
[----:B------:R-:W-:Y:S01]  /*1760*/  UIMAD UR10, UR14, UR10, UR18 ;  /* 0x0000000a0e0a72a4 */ /* 0x000fe2000f8e0212 */
[----:B------:R-:W-:-:S02]  /*1770*/  @!UP0 UMOV UR8, UR11 ;  /* 0x0000000b00088c82 */ /* 0x000fc40008000000 */
[----:B------:R-:W-:Y:S02]  /*1780*/  @!UP0 USHF.R.U32.HI UR8, URZ, UR9, UR8 ;  /* 0x00000009ff088299 */ /* 0x000fe40008011608 */
[----:B------:R-:W-:Y:S02]  /*1790*/  UIADD3 UR9, UPT, UPT, -UR7, URZ, URZ ;  /* 0x000000ff07097290 */ /* 0x000fe4000fffe1ff */
[----:B------:R-:W-:Y:S02]  /*17a0*/  @!UP0 USEL UR8, UR5, UR8, !UP2 ;  /* 0x0000000805088287 */ /* 0x000fe4000d000000 */
[----:B------:R-:W-:Y:S02]  /*17b0*/  UIMAD UR9, UR21, UR9, UR4 ;  /* 0x00000009150972a4 */ /* 0x000fe4000f8e0204 */
[----:B------:R-:W-:Y:S02]  /*17c0*/  @!UP0 UIADD3 UR7, UPT, UPT, UR7, -UR8, URZ ;  /* 0x8000000807078290 */ /* 0x000fe4000fffe0ff */
[----:B------:R-:W-:-:S02]  /*17d0*/  @!UP0 UIMAD UR6, UR9, UR6, UR8 ;  /* 0x00000006090682a4 */ /* 0x000fc4000f8e0208 */
[----:B------:R-:W-:-:S04]  /*17e0*/  @!UP0 UIMAD UR4, UR7, UR21, UR5 ;  /* 0x00000015070482a4 */ /* 0x000fc8000f8e0205 */
[----:B------:R-:W-:Y:S01]  /*17f0*/  UIMAD UR18, UR4, UR14, UR10 ;  /* 0x0000000e041272a4 */ /* 0x000fe2000f8e020a */
[----:B------:R-:W-:Y:S02]  /*1800*/  @!UP0 UMOV UR5, UR6 ;  /* 0x0000000600058c82 */ /* 0x000fe40008000000 */
[----:B------:R-:W-:-:S12]  /*1810*/  UIMAD UR20, UR5, UR23, UR20 ;  /* 0x00000017051472a4 */ /* 0x000fd8000f8e0214 */
.L_x_18:
[----:B------:R-:W-:-:S09]  /*1820*/  UISETP.NE.AND UP0, UPT, UR24, 0x1, UPT ;  /* 0x000000011800788c */ /* 0x000fd2000bf05270 */
[----:B------:R-:W-:Y:S05]  /*1830*/  BRA.U UP0, `(.L_x_19) ;  /* 0x0000000100407547 */ /* 0x000fea000b800000 */
[----:B------:R-:W2:Y:S01]  /*1840*/  LDCU.128 UR8, c[0x0][0xc10] ;  /* 0x00018200ff0877ac */ /* 0x000ea20008000c00 */
[----:B------:R-:W3:Y:S01]  /*1850*/  LDCU UR12, c[0x0][0xc0c] ;  /* 0x00018180ff0c77ac */ /* 0x000ee20008000800 */
[----:B------:R-:W4:Y:S01]  /*1860*/  LDCU UR13, c[0x0][0xc20] ;  /* 0x00018400ff0d77ac */ /* 0x000f220008000800 */
[----:B--2---:R-:W-:Y:S02]  /*1870*/  UIMAD.WIDE.U32 UR4, UR20, UR8, URZ ;  /* 0x00000008140472a5 */ /* 0x004fe4000f8e00ff */
[----:B------:R-:W-:Y:S02]  /*1880*/  UIMAD.WIDE.U32 UR6, UR18, UR11, URZ ;  /* 0x0000000b120672a5 */ /* 0x000fe4000f8e00ff */
[----:B---3--:R-:W-:Y:S02]  /*1890*/  UISETP.NE.AND UP0, UPT, UR12, 0x1, UPT ;  /* 0x000000010c00788c */ /* 0x008fe4000bf05270 */
[----:B------:R-:W-:-:S03]  /*18a0*/  USHF.R.U32.HI UR5, URZ, UR9, UR5 ;  /* 0x00000009ff057299 */ /* 0x000fc60008011605 */
[----:B------:R-:W-:Y:S01]  /*18b0*/  UMOV UR4, UR7 ;  /* 0x0000000700047c82 */ /* 0x000fe20008000000 */
[----:B------:R-:W-:Y:S02]  /*18c0*/  USEL UR5, UR20, UR5, !UP0 ;  /* 0x0000000514057287 */ /* 0x000fe4000c000000 */
[----:B------:R-:W-:Y:S02]  /*18d0*/  UISETP.NE.AND UP0, UPT, UR10, 0x1, UPT ;  /* 0x000000010a00788c */ /* 0x000fe4000bf05270 */
[----:B----4-:R-:W-:-:S04]  /*18e0*/  USHF.R.U32.HI UR4, URZ, UR13, UR4 ;  /* 0x0000000dff047299 */ /* 0x010fc80008011604 */
[----:B------:R-:W-:-:S04]  /*18f0*/  USEL UR4, UR18, UR4, !UP0 ;  /* 0x0000000412047287 */ /* 0x000fc8000c000000 */
[----:B------:R-:W-:Y:S02]  /*1900*/  UIADD3 UR6, UPT, UPT, -UR4, UR5, URZ ;  /* 0x0000000504067290 */ /* 0x000fe4000fffe1ff */
[----:B------:R-:W-:Y:S02]  /*1910*/  UIADD3 UR4, UPT, UPT, UR4, -UR5, URZ ;  /* 0x8000000504047290 */ /* 0x000fe4000fffe0ff */
[----:B------:R-:W-:Y:S02]  /*1920*/  UIMAD UR18, UR6, UR10, UR18 ;  /* 0x0000000a061272a4 */ /* 0x000fe4000f8e0212 */
[----:B------:R-:W-:-:S12]  /*1930*/  UIMAD UR20, UR4, UR12, UR20 ;  /* 0x0000000c041472a4 */ /* 0x000fd8000f8e0214 */
.L_x_19:
[----:B------:R-:W-:Y:S05]  /*1940*/  BRA.U !UP6, `(.L_x_20) ;  /* 0x000000010e0c7547 */ /* 0x000fea000b800000 */
[----:B------:R-:W-:Y:S01]  /*1950*/  UCGABAR_WAIT ;  /* 0x0000000000007dc7 */ /* 0x000fe20008000000 */
[----:B------:R-:W-:Y:S01]  /*1960*/  CCTL.IVALL ;  /* 0x00000000ff00798f */ /* 0x000fe20002000000 */
[----:B------:R-:W-:Y:S05]  /*1970*/  BRA `(.L_x_21) ;  /* 0x0000000000047947 */ /* 0x000fea0003800000 */
.L_x_20:
[----:B------:R-:W-:Y:S06]  /*1980*/  BAR.SYNC.DEFER_BLOCKING 0x0 ;  /* 0x0000000000007b1d */ /* 0x000fec0000010000 */
.L_x_21:
[----:B------:R-:W-:Y:S05]  /*1990*/  BRA.U UP5, `(.L_x_22) ;  /* 0x0000003105687547 */ /* 0x000fea000b800000 */
[----:B------:R-:W2:Y:S01]  /*19a0*/  LDCU UR7, c[0x0][0x394] ;  /* 0x00007280ff0777ac */ /* 0x000ea20008000800 */
[----:B------:R-:W-:Y:S01]  /*19b0*/  PLOP3.LUT P1, PT, PT, PT, UP3, 0x80, 0x8 ;  /* 0x000000000008781c */ /* 0x000fe20003f2f038 */
[----:B------:R-:W-:Y:S01]  /*19c0*/  IMAD.MOV.U32 R2, RZ, RZ, RZ ;  /* 0x000000ffff027224 */ /* 0x000fe200078e00ff */
[----:B------:R-:W-:Y:S01]  /*19d0*/  ISETP.EQ.OR P2, PT, R3, RZ, P3 ;  /* 0x000000ff0300720c */ /* 0x000fe20001f42670 */
[----:B------:R-:W3:Y:S01]  /*19e0*/  LDCU UR6, c[0x0][0x5d8] ;  /* 0x0000bb00ff0677ac */ /* 0x000ee20008000800 */
[----:B------:R-:W-:Y:S01]  /*19f0*/  PLOP3.LUT P1, PT, P1, PT, PT, 0x8, 0x80 ;  /* 0x000000000080781c */ /* 0x000fe20000f2e170 */
[----:B------:R-:W-:Y:S02]  /*1a00*/  UISETP.NE.AND UP0, UPT, UR19, URZ, UPT ;  /* 0x000000ff1300728c */ /* 0x000fe4000bf05270 */
[----:B------:R-:W-:Y:S02]  /*1a10*/  USHF.L.U32 UR8, UR22, 0x5, URZ ;  /* 0x0000000516087899 */ /* 0x000fe400080006ff */
[----:B------:R-:W-:Y:S01]  /*1a20*/  USEL UR48, UR52, 0x2, UP0 ;  /* 0x0000000234307887 */ /* 0x000fe20008000000 */
[----:B------:R-:W4:Y:S01]  /*1a30*/  LDCU UR58, c[0x0][0x370] ;  /* 0x00006e00ff3a77ac */ /* 0x000f220008000800 */
[----:B--2---:R-:W-:Y:S01]  /*1a40*/  UIADD3 UR5, UPT, UPT, UR7, 0x1f, URZ ;  /* 0x0000001f07057890 */ /* 0x004fe2000fffe0ff */
[----:B-1----:R-:W1:Y:S03]  /*1a50*/  LDCU.64 UR50, c[0x0][0x348] ;  /* 0x00006900ff3277ac */ /* 0x002e660008000a00 */
[----:B------:R-:W-:-:S02]  /*1a60*/  USHF.R.S32.HI UR4, URZ, 0x1f, UR5 ;  /* 0x0000001fff047899 */ /* 0x000fc40008011405 */
[----:B---3--:R-:W-:Y:S02]  /*1a70*/  UIADD3 UR6, UPT, UPT, UR6, 0x3f, URZ ;  /* 0x0000003f06067890 */ /* 0x008fe4000fffe0ff */
[----:B------:R-:W-:Y:S02]  /*1a80*/  ULEA.HI UR4, UR4, UR5, URZ, 0x5 ;  /* 0x0000000504047291 */ /* 0x000fe4000f8f28ff */
[----:B------:R-:W-:Y:S02]  /*1a90*/  UIADD3 UR5, UPT, UPT, UR7, -0x1, URZ ;  /* 0xffffffff07057890 */ /* 0x000fe4000fffe0ff */
[----:B------:R-:W-:Y:S02]  /*1aa0*/  USHF.R.S32.HI UR60, URZ, 0x5, UR4 ;  /* 0x00000005ff3c7899 */ /* 0x000fe40008011404 */
[----:B------:R-:W-:Y:S02]  /*1ab0*/  UISETP.GE.U32.AND UP1, UPT, UR5, -0x3f, UPT ;  /* 0xffffffc10500788c */ /* 0x000fe4000bf26070 */
[----:B------:R-:W-:-:S02]  /*1ac0*/  UISETP.LT.U32.AND UP0, UPT, UR60, 0x23, UPT ;  /* 0x000000233c00788c */ /* 0x000fc4000bf01070 */
[----:B------:R-:W-:Y:S02]  /*1ad0*/  USHF.R.S32.HI UR4, URZ, 0x1f, UR6 ;  /* 0x0000001fff047899 */ /* 0x000fe40008011406 */
[----:B------:R-:W-:Y:S02]  /*1ae0*/  USEL UR59, UR60, 0x23, UP0 ;  /* 0x000000233c3b7887 */ /* 0x000fe40008000000 */
[----:B------:R-:W-:Y:S02]  /*1af0*/  ULEA.HI UR4, UR4, UR6, URZ, 0x6 ;  /* 0x0000000604047291 */ /* 0x000fe4000f8f30ff */
[----:B------:R-:W-:Y:S02]  /*1b00*/  UIADD3 UR45, UPT, UPT, UR59, -0x1, URZ ;  /* 0xffffffff3b2d7890 */ /* 0x000fe4000fffe0ff */
[----:B------:R-:W-:Y:S02]  /*1b10*/  @UP1 UIADD3 UR45, UPT, UPT, UR59, URZ, URZ ;  /* 0x000000ff3b2d1290 */ /* 0x000fe4000fffe0ff */
[----:B------:R-:W-:-:S02]  /*1b20*/  USHF.L.U32 UR64, UR22, 0x6, URZ ;  /* 0x0000000616407899 */ /* 0x000fc400080006ff */
[----:B------:R-:W-:Y:S01]  /*1b30*/  UIADD3 UR63, UPT, UPT, UR7, 0x3e, URZ ;  /* 0x0000003e073f7890 */ /* 0x000fe2000fffe0ff */
[----:B------:R-:W2:Y:S01]  /*1b40*/  LDCU UR57, c[0x0][0x374] ;  /* 0x00006e80ff3977ac */ /* 0x000ea20008000800 */
[----:B------:R-:W-:Y:S02]  /*1b50*/  ULOP3.LUT UR62, UR8, 0x20, URZ, 0xc0, !UPT ;  /* 0x00000020083e7892 */ /* 0x000fe4000f8ec0ff */
[----:B------:R-:W-:Y:S02]  /*1b60*/  USHF.R.S32.HI UR56, URZ, 0x6, UR4 ;  /* 0x00000006ff387899 */ /* 0x000fe40008011404 */
[----:B------:R-:W-:Y:S02]  /*1b70*/  UIADD3 UR61, UPT, UPT, UR60, -UR59, URZ ;  /* 0x8000003b3c3d7290 */ /* 0x000fe4000fffe0ff */
[----:B------:R-:W-:Y:S01]  /*1b80*/  UIADD3 UR45, UPT, UPT, UR45, 0x1, URZ ;  /* 0x000000012d2d7890 */ /* 0x000fe2000fffe0ff */
[----:B------:R-:W-:Y:S01]  /*1b90*/  UMOV UR29, 0x1 ;  /* 0x00000001001d7882 */ /* 0x000fe20000000000 */
[----:B-1--4-:R-:W-:-:S10]  /*1ba0*/  UMOV UR31, URZ ;  /* 0x000000ff001f7c82 */ /* 0x012fd40008000000 */
.L_x_40:
[----:B------:R-:W-:Y:S01]  /*1bb0*/  IMAD.U32 R4, RZ, RZ, UR56 ;  /* 0x00000038ff047e24 */ /* 0x000fe2000f8e00ff */
[----:B------:R-:W1:Y:S04]  /*1bc0*/  LDCU UR55, c[0x0][0x5dc] ;  /* 0x0000bb80ff3777ac */ /* 0x000e680008000800 */
[-C--:B------:R-:W-:Y:S01]  /*1bd0*/  IABS R0, R4.reuse ;  /* 0x0000000400007213 */ /* 0x080fe20000000000 */
[----:B------:R-:W3:Y:S01]  /*1be0*/  LDCU UR54, c[0x0][0x5e0] ;  /* 0x0000bc00ff3677ac */ /* 0x000ee20008000800 */
[----:B------:R-:W-:Y:S02]  /*1bf0*/  IABS R4, R4 ;  /* 0x0000000400047213 */ /* 0x000fe40000000000 */
[----:B------:R-:W-:Y:S01]  /*1c00*/  R2UR UR6, R0 ;  /* 0x00000000000672ca */ /* 0x000fe200000e0000 */
[----:B------:R-:W-:Y:S01]  /*1c10*/  UMOV UR30, 0x400 ;  /* 0x00000400001e7882 */ /* 0x000fe20000000000 */
[----:B------:R-:W-:Y:S01]  /*1c20*/  UMOV UR19, URZ ;  /* 0x000000ff00137c82 */ /* 0x000fe20008000000 */
[----:B-1----:R-:W-:-:S10]  /*1c30*/  IMAD.U32 R3, RZ, RZ, UR55 ;  /* 0x00000037ff037e24 */ /* 0x002fd4000f8e00ff */
[----:B------:R-:W1:Y:S01]  /*1c40*/  I2F.RP R0, UR6 ;  /* 0x0000000600007d06 */ /* 0x000e620008209400 */
[----:B---3--:R-:W-:-:S07]  /*1c50*/  UISETP.NE.AND UP2, UPT, UR54, URZ, UPT ;  /* 0x000000ff3600728c */ /* 0x008fce000bf45270 */
[----:B-1----:R-:W1:Y:S02]  /*1c60*/  MUFU.RCP R0, R0 ;  /* 0x0000000000007308 */ /* 0x002e640000001000 */
[----:B-1----:R-:W-:-:S06]  /*1c70*/  VIADD R0, R0, 0xffffffe ;  /* 0x0ffffffe00007836 */ /* 0x002fcc0000000000 */
[----:B------:R-:W1:Y:S02]  /*1c80*/  F2I.FTZ.U32.TRUNC.NTZ R0, R0 ;  /* 0x0000000000007305 */ /* 0x000e64000021f000 */
[----:B-1----:R-:W-:Y:S02]  /*1c90*/  R2UR UR5, R0 ;  /* 0x00000000000572ca */ /* 0x002fe400000e0000 */
[----:B------:R-:W-:Y:S01]  /*1ca0*/  IABS R0, R3 ;  /* 0x0000000300007213 */ /* 0x000fe20000000000 */
[----:B------:R-:W-:-:S03]  /*1cb0*/  IMAD.U32 R3, RZ, RZ, UR18 ;  /* 0x00000012ff037e24 */ /* 0x000fc6000f8e00ff */
[----:B------:R-:W-:Y:S01]  /*1cc0*/  R2UR UR9, R0 ;  /* 0x00000000000972ca */ /* 0x000fe200000e0000 */
[----:B------:R-:W-:Y:S01]  /*1cd0*/  IMAD.MOV R0, RZ, RZ, -R4 ;  /* 0x000000ffff007224 */ /* 0x000fe200078e0a04 */
[----:B------:R-:W-:-:S04]  /*1ce0*/  IABS R3, R3 ;  /* 0x0000000300037213 */ /* 0x000fc80000000000 */
[----:B------:R-:W-:Y:S01]  /*1cf0*/  R2UR UR8, R3 ;  /* 0x00000000030872ca */ /* 0x000fe200000e0000 */
[----:B------:R-:W-:-:S04]  /*1d00*/  UIADD3 UR4, UPT, UPT, URZ, -UR5, URZ ;  /* 0x80000005ff047290 */ /* 0x000fc8000fffe0ff */
[----:B------:R-:W-:Y:S02]  /*1d10*/  UIMAD UR7, UR4, UR6, URZ ;  /* 0x00000006040772a4 */ /* 0x000fe4000f8e02ff */
[----:B------:R-:W1:Y:S01]  /*1d20*/  I2F.RP R3, UR9 ;  /* 0x0000000900037d06 */ /* 0x000e620008209400 */
[----:B------:R-:W-:Y:S02]  /*1d30*/  UMOV UR4, URZ ;  /* 0x000000ff00047c82 */ /* 0x000fe40008000000 */
[----:B------:R-:W-:Y:S02]  /*1d40*/  UIMAD.WIDE.U32 UR4, UR5, UR7, UR4 ;  /* 0x00000007050472a5 */ /* 0x000fe4000f8e0004 */
[----:B------:R-:W-:-:S05]  /*1d50*/  R2UR UR7, R0 ;  /* 0x00000000000772ca */ /* 0x000fca00000e0000 */
[----:B------:R-:W-:Y:S02]  /*1d60*/  UMOV UR4, UR5 ;  /* 0x0000000500047c82 */ /* 0x000fe40008000000 */
[----:B------:R-:W-:Y:S01]  /*1d70*/  UIMAD.WIDE.U32 UR4, UR4, UR8, URZ ;  /* 0x00000008040472a5 */ /* 0x000fe2000f8e00ff */
[----:B-1----:R-:W1:Y:S06]  /*1d80*/  MUFU.RCP R0, R3 ;  /* 0x0000000300007308 */ /* 0x002e6c0000001000 */
[----:B------:R-:W-:Y:S02]  /*1d90*/  UMOV UR4, UR5 ;  /* 0x0000000500047c82 */ /* 0x000fe40008000000 */
[----:B------:R-:W-:-:S04]  /*1da0*/  UIMAD UR5, UR4, UR7, UR8 ;  /* 0x00000007040572a4 */ /* 0x000fc8000f8e0208 */
[----:B------:R-:W-:Y:S01]  /*1db0*/  UISETP.GT.U32.AND UP0, UPT, UR6, UR5, UPT ;  /* 0x000000050600728c */ /* 0x000fe2000bf04070 */
[----:B-1----:R-:W-:-:S10]  /*1dc0*/  VIADD R0, R0, 0xffffffe ;  /* 0x0ffffffe00007836 */ /* 0x002fd40000000000 */
[----:B------:R-:W-:Y:S01]  /*1dd0*/  @!UP0 UIADD3 UR5, UPT, UPT, UR5, -UR6, URZ ;  /* 0x8000000605058290 */ /* 0x000fe2000fffe0ff */
[----:B------:R-:W1:Y:S01]  /*1de0*/  F2I.FTZ.U32.TRUNC.NTZ R0, R0 ;  /* 0x0000000000007305 */ /* 0x000e62000021f000 */
[----:B------:R-:W-:Y:S02]  /*1df0*/  @!UP0 UIADD3 UR4, UPT, UPT, UR4, 0x1, URZ ;  /* 0x0000000104048890 */ /* 0x000fe4000fffe0ff */
[----:B------:R-:W-:Y:S02]  /*1e00*/  UISETP.GE.U32.AND UP1, UPT, UR5, UR6, UPT ;  /* 0x000000060500728c */ /* 0x000fe4000bf26070 */
[----:B------:R-:W-:-:S04]  /*1e10*/  ULOP3.LUT UR5, UR18, UR56, URZ, 0x3c, !UPT ;  /* 0x0000003812057292 */ /* 0x000fc8000f8e3cff */
[----:B------:R-:W-:-:S05]  /*1e20*/  UISETP.GE.AND UP0, UPT, UR5, URZ, UPT ;  /* 0x000000ff0500728c */ /* 0x000fca000bf06270 */
[----:B------:R-:W-:Y:S01]  /*1e30*/  @UP1 UIADD3 UR4, UPT, UPT, UR4, 0x1, URZ ;  /* 0x0000000104041890 */ /* 0x000fe2000fffe0ff */
[----:B-1----:R-:W-:Y:S01]  /*1e40*/  R2UR UR5, R0 ;  /* 0x00000000000572ca */ /* 0x002fe200000e0000 */
[----:B------:R-:W-:Y:S01]  /*1e50*/  UISETP.NE.AND UP1, UPT, UR56, URZ, UPT ;  /* 0x000000ff3800728c */ /* 0x000fe2000bf25270 */
[----:B------:R-:W-:-:S04]  /*1e60*/  IMAD.U32 R0, RZ, RZ, UR54 ;  /* 0x00000036ff007e24 */ /* 0x000fc8000f8e00ff */
[----:B------:R-:W-:Y:S01]  /*1e70*/  UMOV UR8, UR4 ;  /* 0x0000000400087c82 */ /* 0x000fe20008000000 */
[----:B------:R-:W-:Y:S01]  /*1e80*/  IABS R0, R0 ;  /* 0x0000000000007213 */ /* 0x000fe20000000000 */
[----:B------:R-:W-:-:S03]  /*1e90*/  @!UP0 UIADD3 UR8, UPT, UPT, -UR8, URZ, URZ ;  /* 0x000000ff08088290 */ /* 0x000fc6000fffe1ff */
[----:B------:R-:W-:Y:S01]  /*1ea0*/  R2UR UR10, R0 ;  /* 0x00000000000a72ca */ /* 0x000fe200000e0000 */
[----:B------:R-:W-:Y:S02]  /*1eb0*/  @!UP1 ULOP3.LUT UR8, URZ, UR56, URZ, 0x33, !UPT ;  /* 0x00000038ff089292 */ /* 0x000fe4000f8e33ff */
[----:B------:R-:W-:-:S04]  /*1ec0*/  UIADD3 UR4, UPT, UPT, URZ, -UR5, URZ ;  /* 0x80000005ff047290 */ /* 0x000fc8000fffe0ff */
[----:B------:R-:W-:Y:S01]  /*1ed0*/  IMAD.U32 R3, RZ, RZ, UR8 ;  /* 0x00000008ff037e24 */ /* 0x000fe2000f8e00ff */
[----:B------:R-:W-:-:S03]  /*1ee0*/  UIMAD UR6, UR4, UR9, URZ ;  /* 0x00000009040672a4 */ /* 0x000fc6000f8e02ff */
[----:B------:R-:W-:Y:S01]  /*1ef0*/  UMOV UR4, URZ ;  /* 0x000000ff00047c82 */ /* 0x000fe20008000000 */
[----:B------:R-:W-:Y:S01]  /*1f00*/  IABS R3, R3 ;  /* 0x0000000300037213 */ /* 0x000fe20000000000 */
[----:B------:R-:W-:Y:S01]  /*1f10*/  UIMAD.WIDE.U32 UR4, UR5, UR6, UR4 ;  /* 0x00000006050472a5 */ /* 0x000fe2000f8e0004 */
[----:B------:R-:W1:Y:S02]  /*1f20*/  I2F.RP R0, UR10 ;  /* 0x0000000a00007d06 */ /* 0x000e640008209400 */
[----:B------:R-:W-:Y:S01]  /*1f30*/  R2UR UR7, R3 ;  /* 0x00000000030772ca */ /* 0x000fe200000e0000 */
[----:B------:R-:W-:Y:S02]  /*1f40*/  IMAD.U32 R3, RZ, RZ, UR29 ;  /* 0x0000001dff037e24 */ /* 0x000fe4000f8e00ff */
[----:B------:R-:W3:Y:S01]  /*1f50*/  S2UR UR6, SR_CgaCtaId ;  /* 0x00000000000679c3 */ /* 0x000ee20000008800 */
[----:B------:R-:W-:Y:S02]  /*1f60*/  UMOV UR4, UR5 ;  /* 0x0000000500047c82 */ /* 0x000fe40008000000 */
[----:B------:R-:W-:-:S07]  /*1f70*/  SHF.L.U32 R3, R3, 0x1f, RZ ;  /* 0x0000001f03037819 */ /* 0x000fce00000006ff */
[----:B------:R-:W-:Y:S01]  /*1f80*/  UIMAD.WIDE.U32 UR4, UR4, UR7, URZ ;  /* 0x00000007040472a5 */ /* 0x000fe2000f8e00ff */
[----:B-1----:R-:W1:Y:S06]  /*1f90*/  MUFU.RCP R0, R0 ;  /* 0x0000000000007308 */ /* 0x002e6c0000001000 */
[----:B------:R-:W-:Y:S02]  /*1fa0*/  UMOV UR4, UR5 ;  /* 0x0000000500047c82 */ /* 0x000fe40008000000 */
[----:B------:R-:W-:-:S04]  /*1fb0*/  UIADD3 UR5, UPT, UPT, -UR4, URZ, URZ ;  /* 0x000000ff04057290 */ /* 0x000fc8000fffe1ff */
[----:B------:R-:W-:Y:S02]  /*1fc0*/  UIMAD UR5, UR9, UR5, UR7 ;  /* 0x00000005090572a4 */ /* 0x000fe4000f8e0207 */
[----:B---3--:R-:W-:Y:S02]  /*1fd0*/  ULEA UR30, UR6, UR30, 0x18 ;  /* 0x0000001e061e7291 */ /* 0x008fe4000f8ec0ff */
[----:B------:R-:W-:Y:S01]  /*1fe0*/  UISETP.GT.U32.AND UP0, UPT, UR9, UR5, UPT ;  /* 0x000000050900728c */ /* 0x000fe2000bf04070 */
[----:B-1----:R-:W-:Y:S01]  /*1ff0*/  VIADD R0, R0, 0xffffffe ;  /* 0x0ffffffe00007836 */ /* 0x002fe20000000000 */
[----:B------:R-:W-:-:S05]  /*2000*/  ULEA UR6, UR31, UR30, 0x3 ;  /* 0x0000001e1f067291 */ /* 0x000fca000f8e18ff */
[----:B------:R-:W1:Y:S04]  /*2010*/  F2I.FTZ.U32.TRUNC.NTZ R0, R0 ;  /* 0x0000000000007305 */ /* 0x000e68000021f000 */
[----:B------:R-:W-:Y:S01]  /*2020*/  @!UP0 UIADD3 UR5, UPT, UPT, UR5, -UR9, URZ ;  /* 0x8000000905058290 */ /* 0x000fe2000fffe0ff */
[----:B------:R3:W4:Y:S01]  /*2030*/  SYNCS.PHASECHK.TRANS64.TRYWAIT P0, [UR6+0x118], R3 ;  /* 0x00011803ff0075a7 */ /* 0x0007220008001106 */
[----:B------:R-:W-:Y:S02]  /*2040*/  @!UP0 UIADD3 UR4, UPT, UPT, UR4, 0x1, URZ ;  /* 0x0000000104048890 */ /* 0x000fe4000fffe0ff */
[----:B------:R-:W-:Y:S02]  /*2050*/  UISETP.GE.U32.AND UP1, UPT, UR5, UR9, UPT ;  /* 0x000000090500728c */ /* 0x000fe4000bf26070 */
[----:B------:R-:W-:Y:S01]  /*2060*/  ULOP3.LUT UR5, UR8, UR55, URZ, 0x3c, !UPT ;  /* 0x0000003708057292 */ /* 0x000fe2000f8e3cff */
[----:B------:R-:W-:-:S03]  /*2070*/  UMOV UR6, URZ ;  /* 0x000000ff00067c82 */ /* 0x000fc60008000000 */
[----:B------:R-:W-:Y:S01]  /*2080*/  UISETP.GE.AND UP0, UPT, UR5, URZ, UPT ;  /* 0x000000ff0500728c */ /* 0x000fe2000bf06270 */
[----:B-1----:R-:W-:-:S04]  /*2090*/  R2UR UR7, R0 ;  /* 0x00000000000772ca */ /* 0x002fc800000e0000 */
[----:B------:R-:W-:Y:S02]  /*20a0*/  @UP1 UIADD3 UR4, UPT, UPT, UR4, 0x1, URZ ;  /* 0x0000000104041890 */ /* 0x000fe4000fffe0ff */
[----:B------:R-:W-:-:S05]  /*20b0*/  UISETP.NE.AND UP1, UPT, UR55, URZ, UPT ;  /* 0x000000ff3700728c */ /* 0x000fca000bf25270 */
[----:B------:R-:W-:Y:S02]  /*20c0*/  UMOV UR5, UR4 ;  /* 0x0000000400057c82 */ /* 0x000fe40008000000 */
[----:B------:R-:W-:Y:S02]  /*20d0*/  @!UP0 UIADD3 UR5, UPT, UPT, -UR5, URZ, URZ ;  /* 0x000000ff05058290 */ /* 0x000fe4000fffe1ff */
[----:B------:R-:W-:Y:S02]  /*20e0*/  UIADD3 UR4, UPT, UPT, URZ, -UR7, URZ ;  /* 0x80000007ff047290 */ /* 0x000fe4000fffe0ff */
[----:B------:R-:W-:Y:S02]  /*20f0*/  @!UP1 ULOP3.LUT UR5, URZ, UR55, URZ, 0x33, !UPT ;  /* 0x00000037ff059292 */ /* 0x000fe4000f8e33ff */
[----:B------:R-:W-:-:S04]  /*2100*/  UIMAD UR4, UR4, UR10, URZ ;  /* 0x0000000a040472a4 */ /* 0x000fc8000f8e02ff */
[----:B------:R-:W-:Y:S01]  /*2110*/  IMAD.U32 R0, RZ, RZ, UR5 ;  /* 0x00000005ff007e24 */ /* 0x000fe2000f8e00ff */
[----:B------:R-:W-:-:S04]  /*2120*/  UIMAD.WIDE.U32 UR6, UR7, UR4, UR6 ;  /* 0x00000004070672a5 */ /* 0x000fc8000f8e0006 */
[----:B------:R-:W-:-:S03]  /*2130*/  IABS R0, R0 ;  /* 0x0000000000007213 */ /* 0x000fc60000000000 */
[----:B------:R-:W-:Y:S01]  /*2140*/  UMOV UR6, UR7 ;  /* 0x0000000700067c82 */ /* 0x000fe20008000000 */
[----:B------:R-:W-:-:S13]  /*2150*/  R2UR UR9, R0 ;  /* 0x00000000000972ca */ /* 0x000fda00000e0000 */
[----:B------:R-:W-:-:S07]  /*2160*/  UIMAD.WIDE.U32 UR6, UR6, UR9, URZ ;  /* 0x00000009060672a5 */ /* 0x000fce000f8e00ff */
[----:B------:R-:W-:Y:S01]  /*2170*/  UMOV UR4, UR7 ;  /* 0x0000000700047c82 */ /* 0x000fe20008000000 */
[----:B------:R-:W-:Y:S02]  /*2180*/  ULEA.HI UR7, UR20, UR20, URZ, 0x1 ;  /* 0x0000001414077291 */ /* 0x000fe4000f8f08ff */
[----:B------:R-:W-:Y:S02]  /*2190*/  UIADD3 UR6, UPT, UPT, -UR4, URZ, URZ ;  /* 0x000000ff04067290 */ /* 0x000fe4000fffe1ff */
[----:B------:R-:W-:Y:S02]  /*21a0*/  USHF.L.U32 UR7, UR7, 0x6, URZ ;  /* 0x0000000607077899 */ /* 0x000fe400080006ff */
[----:B------:R-:W-:Y:S02]  /*21b0*/  UIMAD UR6, UR10, UR6, UR9 ;  /* 0x000000060a0672a4 */ /* 0x000fe4000f8e0209 */
[----:B------:R-:W-:Y:S02]  /*21c0*/  ULOP3.LUT UR42, UR7, 0xffffff80, URZ, 0xc0, !UPT ;  /* 0xffffff80072a7892 */ /* 0x000fe4000f8ec0ff */
[----:B------:R-:W-:-:S02]  /*21d0*/  UISETP.GT.U32.AND UP0, UPT, UR10, UR6, UPT ;  /* 0x000000060a00728c */ /* 0x000fc4000bf04070 */
[----:B------:R-:W-:-:S09]  /*21e0*/  ULOP3.LUT UR42, UR42, 0x40, UR64, 0xf8, !UPT ;  /* 0x000000402a2a7892 */ /* 0x000fd2000f8ef840 */
[----:B------:R-:W-:Y:S02]  /*21f0*/  @!UP0 UIADD3 UR6, UPT, UPT, UR6, -UR10, URZ ;  /* 0x8000000a06068290 */ /* 0x000fe4000fffe0ff */
[----:B------:R-:W-:Y:S02]  /*2200*/  @!UP0 UIADD3 UR4, UPT, UPT, UR4, 0x1, URZ ;  /* 0x0000000104048890 */ /* 0x000fe4000fffe0ff */
[----:B------:R-:W-:Y:S02]  /*2210*/  UISETP.GE.U32.AND UP1, UPT, UR6, UR10, UPT ;  /* 0x0000000a0600728c */ /* 0x000fe4000bf26070 */
[----:B------:R-:W-:Y:S02]  /*2220*/  ULOP3.LUT UR6, UR5, UR54, URZ, 0x3c, !UPT ;  /* 0x0000003605067292 */ /* 0x000fe4000f8e3cff */
[----:B------:R-:W-:Y:S02]  /*2230*/  UIADD3 UR10, UPT, UPT, -UR8, URZ, URZ ;  /* 0x000000ff080a7290 */ /* 0x000fe4000fffe1ff */
[----:B------:R-:W-:-:S02]  /*2240*/  UISETP.GE.AND UP0, UPT, UR6, URZ, UPT ;  /* 0x000000ff0600728c */ /* 0x000fc4000bf06270 */
[----:B------:R-:W-:Y:S02]  /*2250*/  UIMAD UR10, UR56, UR10, UR18 ;  /* 0x0000000a380a72a4 */ /* 0x000fe4000f8e0212 */
[----:B------:R-:W-:Y:S02]  /*2260*/  UIADD3 UR6, UPT, UPT, -UR5, URZ, URZ ;  /* 0x000000ff05067290 */ /* 0x000fe4000fffe1ff */
[----:B------:R-:W-:Y:S02]  /*2270*/  @UP1 UIADD3 UR4, UPT, UPT, UR4, 0x1, URZ ;  /* 0x0000000104041890 */ /* 0x000fe4000fffe0ff */
[----:B------:R-:W-:Y:S02]  /*2280*/  ULEA UR10, UR10, UR62, 0x6 ;  /* 0x0000003e0a0a7291 */ /* 0x000fe4000f8e30ff */
[----:B------:R-:W-:-:S03]  /*2290*/  UIMAD UR55, UR55, UR6, UR8 ;  /* 0x00000006373772a4 */ /* 0x000fc6000f8e0208 */
[----:B------:R-:W-:Y:S02]  /*22a0*/  UMOV UR49, UR4 ;  /* 0x0000000400317c82 */ /* 0x000fe40008000000 */
[----:B------:R-:W-:Y:S02]  /*22b0*/  @!UP0 UIADD3 UR49, UPT, UPT, -UR49, URZ, URZ ;  /* 0x000000ff31318290 */ /* 0x000fe4000fffe1ff */
[----:B------:R-:W-:Y:S02]  /*22c0*/  UISETP.GE.U32.AND UP0, UPT, UR63, 0x3f, UPT ;  /* 0x0000003f3f00788c */ /* 0x000fe4000bf06070 */
[----:B------:R-:W-:-:S04]  /*22d0*/  @!UP2 ULOP3.LUT UR49, URZ, UR54, URZ, 0x33, !UPT ;  /* 0x00000036ff31a292 */ /* 0x000fc8000f8e33ff */
[----:B------:R-:W-:-:S04]  /*22e0*/  UIADD3 UR4, UPT, UPT, -UR49, URZ, URZ ;  /* 0x000000ff31047290 */ /* 0x000fc8000fffe1ff */
[----:B------:R-:W-:Y:S01]  /*22f0*/  UIMAD UR54, UR54, UR4, UR5 ;  /* 0x00000004363672a4 */ /* 0x000fe2000f8e0205 */
[----:B---34-:R-:W-:Y:S11]  /*2300*/  BRA.U !UP0, `(.L_x_23) ;  /* 0x00000005086c7547 */ /* 0x018ff6000b800000 */
[----:B------:R-:W1:Y:S01]  /*2310*/  LDCU UR11, c[0x0][0x5c8] ;  /* 0x0000b900ff0b77ac */ /* 0x000e620008000800 */
[----:B------:R-:W1:Y:S01]  /*2320*/  LDCU UR37, c[0x0][0x600] ;  /* 0x0000c000ff2577ac */ /* 0x000e620008000800 */
[----:B------:R-:W3:Y:S01]  /*2330*/  LDCU.64 UR12, c[0x0][0x5c0] ;  /* 0x0000b800ff0c77ac */ /* 0x000ee20008000a00 */
[----:B------:R-:W3:Y:S01]  /*2340*/  LDCU.64 UR8, c[0x0][0x5f8] ;  /* 0x0000bf00ff0877ac */ /* 0x000ee20008000a00 */
[----:B------:R-:W4:Y:S01]  /*2350*/  LDCU UR24, c[0x0][0x5a8] ;  /* 0x0000b500ff1877ac */ /* 0x000f220008000800 */
[----:B------:R-:W1:Y:S01]  /*2360*/  LDCU UR23, c[0x0][0x59c] ;  /* 0x0000b380ff1777ac */ /* 0x000e620008000800 */
[----:B------:R-:W1:Y:S01]  /*2370*/  LDCU UR22, c[0x0][0x590] ;  /* 0x0000b200ff1677ac */ /* 0x000e620008000800 */
[----:B------:R-:W1:Y:S01]  /*2380*/  LDCU UR28, c[0x0][0x594] ;  /* 0x0000b280ff1c77ac */ /* 0x000e620008000800 */
[----:B------:R-:W2:Y:S01]  /*2390*/  LDCU UR27, c[0x0][0x598] ;  /* 0x0000b300ff1b77ac */ /* 0x000ea20008000800 */
[----:B------:R-:W2:Y:S01]  /*23a0*/  LDCU UR26, c[0x0][0x5ac] ;  /* 0x0000b580ff1a77ac */ /* 0x000ea20008000800 */
[----:B------:R-:W2:Y:S01]  /*23b0*/  LDCU UR25, c[0x0][0x5b0] ;  /* 0x0000b600ff1977ac */ /* 0x000ea20008000800 */
[----:B------:R-:W2:Y:S01]  /*23c0*/  LDCU UR5, c[0x0][0x5cc] ;  /* 0x0000b980ff0577ac */ /* 0x000ea20008000800 */
[----:B------:R-:W2:Y:S01]  /*23d0*/  LDCU UR4, c[0x0][0x5ec] ;  /* 0x0000bd80ff0477ac */ /* 0x000ea20008000800 */
[----:B------:R-:W2:Y:S01]  /*23e0*/  LDCU.64 UR20, c[0x0][0x5a0] ;  /* 0x0000b400ff1477ac */ /* 0x000ea20008000a00 */
[----:B------:R-:W2:Y:S01]  /*23f0*/  LDCU.64 UR16, c[0x0][0x5d0] ;  /* 0x0000ba00ff1077ac */ /* 0x000ea20008000a00 */
[----:B------:R-:W2:Y:S01]  /*2400*/  LDCU.64 UR6, c[0x0][0x5f0] ;  /* 0x0000be00ff0677ac */ /* 0x000ea20008000a00 */
[----:B---3--:R-:W-:-:S02]  /*2410*/  UIMAD UR44, UR55, UR12, UR8 ;  /* 0x0000000c372c72a4 */ /* 0x008fc4000f8e0208 */
[----:B------:R-:W-:Y:S02]  /*2420*/  UIMAD UR38, UR54, UR13, UR9 ;  /* 0x0000000d362672a4 */ /* 0x000fe4000f8e0209 */
[----:B-1----:R-:W-:Y:S01]  /*2430*/  UIMAD UR37, UR49, UR11, UR37 ;  /* 0x0000000b312572a4 */ /* 0x002fe2000f8e0225 */
[----:B------:R-:W-:Y:S01]  /*2440*/  UMOV UR18, URZ ;  /* 0x000000ff00127c82 */ /* 0x000fe20008000000 */
[----:B----4-:R-:W-:-:S10]  /*2450*/  UMOV UR14, UR31 ;  /* 0x0000001f000e7c82 */ /* 0x010fd40008000000 */
.L_x_29:
[----:B---3--:R-:W-:Y:S01]  /*2460*/  @!P3 MOV R3, 0x3000 ;  /* 0x000030000003b802 */ /* 0x008fe20000000f00 */
[----:B------:R-:W-:Y:S01]  /*2470*/  ULEA UR11, UR14, UR30, 0x3 ;  /* 0x0000001e0e0b7291 */ /* 0x000fe2000f8e18ff */
[----:B----4-:R-:W-:Y:S11]  /*2480*/  @P0 BRA `(.L_x_24) ;  /* 0x0000000000100947 */ /* 0x010ff60003800000 */
[----:B------:R-:W-:Y:S04]  /*2490*/  MOV R4, UR29 ;  /* 0x0000001d00047c02 */ /* 0x000fe80008000f00 */
[----:B------:R-:W-:Y:S04]  /*24a0*/  SHF.L.U32 R4, R4, 0x1f, RZ ;  /* 0x0000001f04047819 */ /* 0x000fe800000006ff */
[----:B------:R-:W1:Y:S02]  /*24b0*/  SYNCS.PHASECHK.TRANS64.TRYWAIT P0, [UR11+0x118], R4 ;  /* 0x00011804ff0075a7 */ /* 0x000e64000800110b */
[----:B-1----:R-:W-:Y:S05]  /*24c0*/  @!P0 BRA `(.L_x_25) ;  /* 0x0000008000208947 */ /* 0x002fea0003800000 */
.L_x_24:
[----:B------:R3:W-:Y:S01]  /*24d0*/  @!P3 SYNCS.ARRIVE.TRANS64 RZ, [UR11], R3 ;  /* 0x00000003ffffb9a7 */ /* 0x0007e2000800000b */
[----:B------:R-:W-:Y:S04]  /*24e0*/  ULOP3.LUT UR8, UR48, 0x2, URZ, 0xfc, !UPT ;  /* 0x0000000230087892 */ /* 0x000fe8000f8efcff */
[----:B------:R-:W-:Y:S09]  /*24f0*/  UISETP.NE.AND UP0, UPT, UR8, 0x2, UPT ;  /* 0x000000020800788c */ /* 0x000ff2000bf05270 */
[----:B------:R-:W-:Y:S05]  /*2500*/  BRA.U UP0, `(.L_x_26) ;  /* 0x0000000100047547 */ /* 0x000fea000b800000 */
[----:B--2---:R-:W-:Y:S05]  /*2510*/  BPT.TRAP 0x1 ;  /* 0x000000040000795c */ /* 0x004fea0000300000 */
.L_x_26:
[----:B------:R-:W-:Y:S04]  /*2520*/  BSSY.RECONVERGENT B0, `(.L_x_27) ;  /* 0x0000003000007945 */ /* 0x000fe80003800200 */
[----:B------:R-:W-:Y:S05]  /*2530*/  @P2 BRA `(.L_x_28) ;  /* 0x0000000000042947 */ /* 0x000fea0003800000 */
[----:B--2---:R-:W-:Y:S05]  /*2540*/  BPT.TRAP 0x1 ;  /* 0x000000040000795c */ /* 0x004fea0000300000 */
.L_x_28:
[----:B--2---:R-:W-:Y:S05]  /*2550*/  BSYNC.RECONVERGENT B0 ;  /* 0x0000000000007941 */ /* 0x004fea0003800200 */
.L_x_27:
[----:B------:R-:W-:Y:S02]  /*2560*/  UIADD3 UR8, UPT, UPT, UR14, 0x1, URZ ;  /* 0x000000010e087890 */ /* 0x000fe4000fffe0ff */
[----:B------:R-:W-:Y:S02]  /*2570*/  USHF.L.U32 UR43, UR18, 0x5, URZ ;  /* 0x00000005122b7899 */ /* 0x000fe400080006ff */
[----:B------:R-:W-:Y:S02]  /*2580*/  UISETP.NE.AND UP0, UPT, UR8, 0x23, UPT ;  /* 0x000000230800788c */ /* 0x000fe4000bf05270 */
[----:B------:R-:W-:Y:S02]  /*2590*/  ULEA UR19, UR14, UR30, 0xc ;  /* 0x0000001e0e137291 */ /* 0x000fe4000f8e60ff */
[----:B------:R-:W-:Y:S02]  /*25a0*/  USEL UR9, URZ, 0x1, UP0 ;  /* 0x00000001ff097887 */ /* 0x000fe40008000000 */
[----:B------:R-:W-:Y:S02]  /*25b0*/  USEL UR31, UR8, URZ, UP0 ;  /* 0x000000ff081f7287 */ /* 0x000fe40008000000 */
[----:B------:R-:W-:Y:S02]  /*25c0*/  ULOP3.LUT UR29, UR29, UR9, URZ, 0x3c, !UPT ;  /* 0x000000091d1d7292 */ /* 0x000fe4000f8e3cff */
[----:B------:R-:W-:Y:S02]  /*25d0*/  ULEA UR8, UR31, UR30, 0x3 ;  /* 0x0000001e1f087291 */ /* 0x000fe4000f8e18ff */
[----:B------:R-:W-:Y:S02]  /*25e0*/  UISETP.NE.AND UP0, UPT, UR22, 0x1, UPT ;  /* 0x000000011600788c */ /* 0x000fe4000bf05270 */
[----:B------:R-:W-:Y:S01]  /*25f0*/  ULOP3.LUT UR41, UR11, 0xfefffff8, URZ, 0xc0, !UPT ;  /* 0xfefffff80b297892 */ /* 0x000fe2000f8ec0ff */
[----:B-1----:R-:W-:Y:S01]  /*2600*/  MOV R0, UR29 ;  /* 0x0000001d00007c02 */ /* 0x002fe20008000f00 */
[----:B------:R-:W-:Y:S02]  /*2610*/  UISETP.NE.AND UP2, UPT, UR24, 0x1, UPT ;  /* 0x000000011800788c */ /* 0x000fe4000bf45270 */
[----:B------:R-:W-:Y:S01]  /*2620*/  UIADD3 UR34, UP1, UPT, UR50, 0x80, URZ ;  /* 0x0000008032227890 */ /* 0x000fe2000ff3e0ff */
[----:B------:R-:W-:Y:S01]  /*2630*/  SHF.L.U32 R0, R0, 0x1f, RZ ;  /* 0x0000001f00007819 */ /* 0x000fe200000006ff */
[----:B------:R-:W-:Y:S02]  /*2640*/  UIADD3 UR40, UPT, UPT, UR19, 0x3400, URZ ;  /* 0x0000340013287890 */ /* 0x000fe4000fffe0ff */
[----:B------:R-:W-:Y:S01]  /*2650*/  UIADD3.X UR35, UPT, UPT, URZ, UR51, URZ, UP1, !UPT ;  /* 0x00000033ff237290 */ /* 0x000fe20008ffe4ff */
[----:B------:R1:W4:Y:S01]  /*2660*/  SYNCS.PHASECHK.TRANS64.TRYWAIT P0, [UR8+0x118], R0 ;  /* 0x00011800ff0075a7 */ /* 0x0003220008001108 */
[----:B------:R-:W-:Y:S02]  /*2670*/  UIMAD.WIDE.U32 UR8, UR43, UR28, URZ ;  /* 0x0000001c2b0872a5 */ /* 0x000fe4000f8e00ff */
[----:B------:R-:W-:Y:S02]  /*2680*/  ULEA UR8, UR38, UR44, 0x5 ;  /* 0x0000002c26087291 */ /* 0x000fe4000f8e28ff */
[----:B------:R-:W-:Y:S02]  /*2690*/  USHF.R.U32.HI UR9, URZ, UR27, UR9 ;  /* 0x0000001bff097299 */ /* 0x000fe40008011609 */
[----:B------:R-:W-:Y:S02]  /*26a0*/  ULEA UR36, UR37, UR8, 0xa ;  /* 0x0000000825247291 */ /* 0x000fe4000f8e50ff */
[----:B------:R-:W-:Y:S02]  /*26b0*/  USEL UR9, UR43, UR9, !UP0 ;  /* 0x000000092b097287 */ /* 0x000fe4000c000000 */
[----:B------:R-:W-:Y:S02]  /*26c0*/  UISETP.NE.AND UP0, UPT, UR23, 0x1, UPT ;  /* 0x000000011700788c */ /* 0x000fe4000bf05270 */
[----:B------:R-:W-:Y:S02]  /*26d0*/  UIMAD.WIDE.U32 UR12, UR9, UR20, URZ ;  /* 0x00000014090c72a5 */ /* 0x000fe4000f8e00ff */
[----:B------:R-:W-:Y:S02]  /*26e0*/  ULEA UR12, UR14, UR30, 0xb ;  /* 0x0000001e0e0c7291 */ /* 0x000fe4000f8e58ff */
[----:B------:R-:W-:Y:S02]  /*26f0*/  USHF.R.U32.HI UR13, URZ, UR21, UR13 ;  /* 0x00000015ff0d7299 */ /* 0x000fe4000801160d */
[----:B------:R-:W-:Y:S02]  /*2700*/  UIADD3 UR8, UPT, UPT, UR12, 0x26400, URZ ;  /* 0x000264000c087890 */ /* 0x000fe4000fffe0ff */
[----:B------:R-:W-:Y:S02]  /*2710*/  USEL UR13, UR9, UR13, !UP0 ;  /* 0x0000000d090d7287 */ /* 0x000fe4000c000000 */
[----:B------:R-:W-:Y:S02]  /*2720*/  UIADD3 UR12, UPT, UPT, -UR9, URZ, URZ ;  /* 0x000000ff090c7290 */ /* 0x000fe4000fffe1ff */
[----:B------:R-:W-:Y:S02]  /*2730*/  UIMAD.WIDE.U32 UR14, UR13, UR26, URZ ;  /* 0x0000001a0d0e72a5 */ /* 0x000fe4000f8e00ff */
[----:B------:R-:W-:Y:S02]  /*2740*/  UIMAD UR12, UR22, UR12, UR43 ;  /* 0x0000000c160c72a4 */ /* 0x000fe4000f8e022b */
[----:B------:R-:W-:Y:S02]  /*2750*/  UIADD3 UR32, UP0, UPT, UR50, 0x180, URZ ;  /* 0x0000018032207890 */ /* 0x000fe4000ff1e0ff */
[----:B------:R-:W-:Y:S02]  /*2760*/  UIADD3 UR18, UPT, UPT, UR18, 0x1, URZ ;  /* 0x0000000112127890 */ /* 0x000fe4000fffe0ff */
[----:B------:R-:W-:Y:S02]  /*2770*/  UIADD3.X UR33, UPT, UPT, URZ, UR51, URZ, UP0, !UPT ;  /* 0x00000033ff217290 */ /* 0x000fe400087fe4ff */
[----:B------:R-:W-:Y:S01]  /*2780*/  UISETP.NE.AND UP0, UPT, UR18, UR45, UPT ;  /* 0x0000002d1200728c */ /* 0x000fe2000bf05270 */
[----:B------:R-:W-:Y:S01]  /*2790*/  UMOV UR46, 0x0 ;  /* 0x00000000002e7882 */ /* 0x000fe20000000000 */
[----:B------:R-:W-:Y:S01]  /*27a0*/  UMOV UR47, 0x10000000 ;  /* 0x10000000002f7882 */ /* 0x000fe20000000000 */
[----:B------:R-:W-:Y:S01]  /*27b0*/  UMOV UR14, UR15 ;  /* 0x0000000f000e7c82 */ /* 0x000fe20008000000 */
[----:B------:R-:W-:Y:S01]  /*27c0*/  UTMALDG.2D.2CTA [UR40], [UR34], desc[UR46] ;  /* 0x00002e28220075b4 */ /* 0x000fe20008209000 */
[----:B------:R-:W-:Y:S01]  /*27d0*/  USHF.R.U32.HI UR11, URZ, UR25, UR14 ;  /* 0x00000019ff0b7299 */ /* 0x000fe2000801160e */
[----:B------:R-:W-:Y:S03]  /*27e0*/  UMOV UR19, UR45 ;  /* 0x0000002d00137c82 */ /* 0x000fe60008000000 */
[----:B------:R-:W-:Y:S02]  /*27f0*/  USEL UR14, UR13, UR11, !UP2 ;  /* 0x0000000b0d0e7287 */ /* 0x000fe4000d000000 */
[----:B------:R-:W-:Y:S02]  /*2800*/  UIADD3 UR11, UPT, UPT, -UR13, URZ, URZ ;  /* 0x000000ff0d0b7290 */ /* 0x000fe4000fffe1ff */
[----:B------:R-:W-:Y:S02]  /*2810*/  UIADD3 UR15, UPT, UPT, -UR14, URZ, URZ ;  /* 0x000000ff0e0f7290 */ /* 0x000fe4000fffe1ff */
[----:B------:R-:W-:Y:S02]  /*2820*/  UIMAD UR9, UR23, UR11, UR9 ;  /* 0x0000000b170972a4 */ /* 0x000fe4000f8e0209 */
[----:B------:R-:W-:Y:S02]  /*2830*/  UIMAD UR13, UR24, UR15, UR13 ;  /* 0x0000000f180d72a4 */ /* 0x000fe4000f8e020d */
[----:B------:R-:W-:Y:S02]  /*2840*/  UIMAD UR11, UR12, UR5, UR4 ;  /* 0x000000050c0b72a4 */ /* 0x000fe4000f8e0204 */
[----:B------:R-:W-:Y:S02]  /*2850*/  UIMAD UR12, UR9, UR16, UR6 ;  /* 0x00000010090c72a4 */ /* 0x000fe4000f8e0206 */
[----:B------:R-:W-:Y:S02]  /*2860*/  UIMAD UR13, UR13, UR17, UR7 ;  /* 0x000000110d0d72a4 */ /* 0x000fe4000f8e0207 */
[----:B------:R-:W-:Y:S01]  /*2870*/  UPRMT UR15, UR36, 0x5410, URZ ;  /* 0x00005410240f7896 */ /* 0x000fe200080000ff */
[----:B------:R-:W-:Y:S08]  /*2880*/  UMOV UR9, UR41 ;  /* 0x0000002900097c82 */ /* 0x000ff00008000000 */
[----:B------:R2:W-:Y:S02]  /*2890*/  UTMALDG.5D.IM2COL.2CTA [UR8], [UR32], UR15, desc[UR46] ;  /* 0x00002e08200073b4 */ /* 0x0005e4000826100f */
[----:B--2---:R-:W-:Y:S01]  /*28a0*/  UMOV UR14, UR31 ;  /* 0x0000001f000e7c82 */ /* 0x004fe20008000000 */
[----:B-1----:R-:W-:Y:S05]  /*28b0*/  BRA.U UP0, `(.L_x_29) ;  /* 0xfffffff900e87547 */ /* 0x002fea000b83ffff */
.L_x_23:
[----:B------:R-:W-:Y:S01]  /*28c0*/  ULEA UR4, UR31, UR30, 0x3 ;  /* 0x0000001e1f047291 */ /* 0x000fe2000f8e18ff */
[----:B------:R-:W-:Y:S01]  /*28d0*/  MOV R0, UR29 ;  /* 0x0000001d00007c02 */ /* 0x000fe20008000f00 */
[----:B------:R-:W-:Y:S01]  /*28e0*/  @!P1 SYNCS.ARRIVE.TRANS64.A1T0 RZ, [UR30+0x268], RZ ;  /* 0x000268ffffff99a7 */ /* 0x000fe2000810001e */
[----:B------:R-:W-:Y:S02]  /*28f0*/  UISETP.GT.AND UP0, UPT, UR60, UR59, UPT ;  /* 0x0000003b3c00728c */ /* 0x000fe4000bf04270 */
[----:B------:R-:W-:-:S04]  /*2900*/  SHF.L.U32 R0, R0, 0x1f, RZ ;  /* 0x0000001f00007819 */ /* 0x000fc800000006ff */
[----:B----4-:R1:W4:Y:S03]  /*2910*/  SYNCS.PHASECHK.TRANS64.TRYWAIT P0, [UR4+0x118], R0 ;  /* 0x00011800ff0075a7 */ /* 0x0103260008001104 */
[----:B------:R-:W-:Y:S05]  /*2920*/  BRA.U !UP0, `(.L_x_30) ;  /* 0x0000000508687547 */ /* 0x000fea000b800000 */
[----:B------:R-:W2:Y:S01]  /*2930*/  LDCU.64 UR8, c[0x0][0x5c0] ;  /* 0x0000b800ff0877ac */ /* 0x000ea20008000a00 */
[----:B------:R-:W2:Y:S01]  /*2940*/  LDCU.64 UR36, c[0x0][0x5f8] ;  /* 0x0000bf00ff2477ac */ /* 0x000ea20008000a00 */
[----:B------:R-:W3:Y:S01]  /*2950*/  LDCU UR12, c[0x0][0x5c8] ;  /* 0x0000b900ff0c77ac */ /* 0x000ee20008000800 */
[----:B------:R-:W3:Y:S01]  /*2960*/  LDCU UR11, c[0x0][0x600] ;  /* 0x0000c000ff0b77ac */ /* 0x000ee20008000800 */
[----:B------:R-:W1:Y:S01]  /*2970*/  LDCU UR23, c[0x0][0x5a8] ;  /* 0x0000b500ff1777ac */ /* 0x000e620008000800 */
[----:B------:R-:W1:Y:S01]  /*2980*/  LDCU UR22, c[0x0][0x59c] ;  /* 0x0000b380ff1677ac */ /* 0x000e620008000800 */
[----:B--2---:R-:W-:Y:S01]  /*2990*/  UIMAD UR38, UR55, UR8, UR36 ;  /* 0x00000008372672a4 */ /* 0x004fe2000f8e0224 */
[----:B------:R-:W2:Y:S01]  /*29a0*/  LDCU UR18, c[0x0][0x590] ;  /* 0x0000b200ff1277ac */ /* 0x000ea20008000800 */
[----:B---3--:R-:W-:Y:S01]  /*29b0*/  UIMAD UR36, UR49, UR12, UR11 ;  /* 0x0000000c312472a4 */ /* 0x008fe2000f8e020b */
[----:B------:R-:W3:Y:S01]  /*29c0*/  LDCU UR27, c[0x0][0x594] ;  /* 0x0000b280ff1b77ac */ /* 0x000ee20008000800 */
[----:B------:R-:W1:Y:S01]  /*29d0*/  LDCU UR26, c[0x0][0x598] ;  /* 0x0000b300ff1a77ac */ /* 0x000e620008000800 */
[----:B------:R-:W1:Y:S01]  /*29e0*/  LDCU UR25, c[0x0][0x5ac] ;  /* 0x0000b580ff1977ac */ /* 0x000e620008000800 */
[----:B------:R-:W1:Y:S01]  /*29f0*/  LDCU UR24, c[0x0][0x5b0] ;  /* 0x0000b600ff1877ac */ /* 0x000e620008000800 */
[----:B------:R-:W1:Y:S01]  /*2a00*/  LDCU UR5, c[0x0][0x5cc] ;  /* 0x0000b980ff0577ac */ /* 0x000e620008000800 */
[----:B------:R-:W1:Y:S01]  /*2a10*/  LDCU UR4, c[0x0][0x5ec] ;  /* 0x0000bd80ff0477ac */ /* 0x000e620008000800 */
[----:B------:R-:W1:Y:S01]  /*2a20*/  LDCU.64 UR20, c[0x0][0x5a0] ;  /* 0x0000b400ff1477ac */ /* 0x000e620008000a00 */
[----:B------:R-:W1:Y:S01]  /*2a30*/  LDCU.64 UR16, c[0x0][0x5d0] ;  /* 0x0000ba00ff1077ac */ /* 0x000e620008000a00 */
[----:B------:R-:W1:Y:S01]  /*2a40*/  LDCU.64 UR6, c[0x0][0x5f0] ;  /* 0x0000be00ff0677ac */ /* 0x000e620008000a00 */
[----:B------:R-:W-:-:S02]  /*2a50*/  UIMAD UR37, UR54, UR9, UR37 ;  /* 0x00000009362572a4 */ /* 0x000fc4000f8e0225 */
[----:B------:R-:W-:Y:S01]  /*2a60*/  UIADD3 UR44, UPT, UPT, UR61, UR19, URZ ;  /* 0x000000133d2c7290 */ /* 0x000fe2000fffe0ff */
[----:B------:R-:W-:-:S11]  /*2a70*/  UMOV UR11, UR31 ;  /* 0x0000001f000b7c82 */ /* 0x000fd60008000000 */
.L_x_36:
[----:B----4-:R-:W-:Y:S01]  /*2a80*/  @!P3 MOV R3, 0x3000 ;  /* 0x000030000003b802 */ /* 0x010fe20000000f00 */
[----:B------:R-:W-:Y:S01]  /*2a90*/  ULEA UR28, UR11, UR30, 0x3 ;  /* 0x0000001e0b1c7291 */ /* 0x000fe2000f8e18ff */
[----:B--2-4-:R-:W-:Y:S11]  /*2aa0*/  @P0 BRA `(.L_x_31) ;  /* 0x0000000000100947 */ /* 0x014ff60003800000 */
[----:B------:R-:W-:Y:S04]  /*2ab0*/  MOV R4, UR29 ;  /* 0x0000001d00047c02 */ /* 0x000fe80008000f00 */
[----:B------:R-:W-:Y:S04]  /*2ac0*/  SHF.L.U32 R4, R4, 0x1f, RZ ;  /* 0x0000001f04047819 */ /* 0x000fe800000006ff */
[----:B------:R-:W4:Y:S02]  /*2ad0*/  SYNCS.PHASECHK.TRANS64.TRYWAIT P0, [UR28+0x118], R4 ;  /* 0x00011804ff0075a7 */ /* 0x000f24000800111c */
[----:B----4-:R-:W-:Y:S05]  /*2ae0*/  @!P0 BRA `(.L_x_32) ;  /* 0x0000007800b08947 */ /* 0x010fea0003800000 */
.L_x_31:
[----:B------:R4:W-:Y:S01]  /*2af0*/  @!P3 SYNCS.ARRIVE.TRANS64 RZ, [UR28], R3 ;  /* 0x00000003ffffb9a7 */ /* 0x0009e2000800001c */
[----:B------:R-:W-:Y:S04]  /*2b00*/  ULOP3.LUT UR8, UR48, 0x2, URZ, 0xfc, !UPT ;  /* 0x0000000230087892 */ /* 0x000fe8000f8efcff */
[----:B------:R-:W-:Y:S09]  /*2b10*/  UISETP.NE.AND UP0, UPT, UR8, 0x2, UPT ;  /* 0x000000020800788c */ /* 0x000ff2000bf05270 */
[----:B------:R-:W-:Y:S05]  /*2b20*/  BRA.U UP0, `(.L_x_33) ;  /* 0x0000000100047547 */ /* 0x000fea000b800000 */
[----:B-123--:R-:W-:Y:S05]  /*2b30*/  BPT.TRAP 0x1 ;  /* 0x000000040000795c */ /* 0x00efea0000300000 */
.L_x_33:
[----:B------:R-:W-:Y:S04]  /*2b40*/  BSSY.RECONVERGENT B0, `(.L_x_34) ;  /* 0x0000003000007945 */ /* 0x000fe80003800200 */
[----:B------:R-:W-:Y:S05]  /*2b50*/  @P2 BRA `(.L_x_35) ;  /* 0x0000000000042947 */ /* 0x000fea0003800000 */
[----:B-123--:R-:W-:Y:S05]  /*2b60*/  BPT.TRAP 0x1 ;  /* 0x000000040000795c */ /* 0x00efea0000300000 */
.L_x_35:
[----:B-123--:R-:W-:Y:S05]  /*2b70*/  BSYNC.RECONVERGENT B0 ;  /* 0x0000000000007941 */ /* 0x00efea0003800200 */
.L_x_34:
[----:B------:R-:W-:Y:S02]  /*2b80*/  UIADD3 UR8, UPT, UPT, UR11, 0x1, URZ ;  /* 0x000000010b087890 */ /* 0x000fe4000fffe0ff */
[----:B------:R-:W-:Y:S02]  /*2b90*/  USHF.L.U32 UR43, UR19, 0x5, URZ ;  /* 0x00000005132b7899 */ /* 0x000fe400080006ff */
[----:B------:R-:W-:Y:S02]  /*2ba0*/  UISETP.NE.AND UP0, UPT, UR8, 0x23, UPT ;  /* 0x000000230800788c */ /* 0x000fe4000bf05270 */
[----:B------:R-:W-:Y:S02]  /*2bb0*/  UISETP.NE.AND UP2, UPT, UR23, 0x1, UPT ;  /* 0x000000011700788c */ /* 0x000fe4000bf45270 */
[----:B------:R-:W-:Y:S02]  /*2bc0*/  USEL UR9, URZ, 0x1, UP0 ;  /* 0x00000001ff097887 */ /* 0x000fe40008000000 */
[----:B------:R-:W-:Y:S02]  /*2bd0*/  USEL UR31, UR8, URZ, UP0 ;  /* 0x000000ff081f7287 */ /* 0x000fe40008000000 */
[----:B------:R-:W-:Y:S02]  /*2be0*/  ULOP3.LUT UR29, UR29, UR9, URZ, 0x3c, !UPT ;  /* 0x000000091d1d7292 */ /* 0x000fe4000f8e3cff */
[----:B------:R-:W-:Y:S02]  /*2bf0*/  ULEA UR8, UR31, UR30, 0x3 ;  /* 0x0000001e1f087291 */ /* 0x000fe4000f8e18ff */
[----:B------:R-:W-:Y:S02]  /*2c00*/  UISETP.NE.AND UP0, UPT, UR18, 0x1, UPT ;  /* 0x000000011200788c */ /* 0x000fe4000bf05270 */
[----:B------:R-:W-:Y:S01]  /*2c10*/  UIADD3 UR34, UP1, UPT, UR50, 0x80, URZ ;  /* 0x0000008032227890 */ /* 0x000fe2000ff3e0ff */
[----:B------:R-:W-:Y:S01]  /*2c20*/  MOV R0, UR29 ;  /* 0x0000001d00007c02 */ /* 0x000fe20008000f00 */
[----:B------:R-:W-:Y:S02]  /*2c30*/  ULEA UR33, UR37, UR38, 0x5 ;  /* 0x0000002625217291 */ /* 0x000fe4000f8e28ff */
[----:B------:R-:W-:Y:S01]  /*2c40*/  ULOP3.LUT UR41, UR28, 0xfefffff8, URZ, 0xc0, !UPT ;  /* 0xfefffff81c297892 */ /* 0x000fe2000f8ec0ff */
[----:B------:R-:W-:Y:S01]  /*2c50*/  SHF.L.U32 R0, R0, 0x1f, RZ ;  /* 0x0000001f00007819 */ /* 0x000fe200000006ff */
[----:B------:R-:W-:Y:S02]  /*2c60*/  UIADD3.X UR35, UPT, UPT, URZ, UR51, URZ, UP1, !UPT ;  /* 0x00000033ff237290 */ /* 0x000fe40008ffe4ff */
[----:B------:R-:W-:Y:S01]  /*2c70*/  ULEA UR28, UR36, UR33, 0xa ;  /* 0x00000021241c7291 */ /* 0x000fe2000f8e50ff */
[----:B------:R1:W2:Y:S01]  /*2c80*/  SYNCS.PHASECHK.TRANS64.TRYWAIT P0, [UR8+0x118], R0 ;  /* 0x00011800ff0075a7 */ /* 0x0002a20008001108 */
[----:B------:R-:W-:Y:S02]  /*2c90*/  UIMAD.WIDE.U32 UR8, UR43, UR27, URZ ;  /* 0x0000001b2b0872a5 */ /* 0x000fe4000f8e00ff */
[----:B------:R-:W-:Y:S02]  /*2ca0*/  ULEA UR8, UR11, UR30, 0xc ;  /* 0x0000001e0b087291 */ /* 0x000fe4000f8e60ff */
[----:B------:R-:W-:Y:S02]  /*2cb0*/  USHF.R.U32.HI UR9, URZ, UR26, UR9 ;  /* 0x0000001aff097299 */ /* 0x000fe40008011609 */
[----:B------:R-:W-:Y:S02]  /*2cc0*/  UIADD3 UR40, UPT, UPT, UR8, 0x3400, URZ ;  /* 0x0000340008287890 */ /* 0x000fe4000fffe0ff */
[----:B------:R-:W-:Y:S02]  /*2cd0*/  USEL UR9, UR43, UR9, !UP0 ;  /* 0x000000092b097287 */ /* 0x000fe4000c000000 */
[----:B------:R-:W-:Y:S02]  /*2ce0*/  UISETP.NE.AND UP0, UPT, UR22, 0x1, UPT ;  /* 0x000000011600788c */ /* 0x000fe4000bf05270 */
[----:B------:R-:W-:Y:S02]  /*2cf0*/  UIMAD.WIDE.U32 UR12, UR9, UR20, URZ ;  /* 0x00000014090c72a5 */ /* 0x000fe4000f8e00ff */
[----:B------:R-:W-:Y:S02]  /*2d00*/  ULEA UR12, UR11, UR30, 0xb ;  /* 0x0000001e0b0c7291 */ /* 0x000fe4000f8e58ff */
[----:B------:R-:W-:Y:S02]  /*2d10*/  USHF.R.U32.HI UR13, URZ, UR21, UR13 ;  /* 0x00000015ff0d7299 */ /* 0x000fe4000801160d */
[----:B------:R-:W-:Y:S02]  /*2d20*/  UIADD3 UR19, UPT, UPT, UR19, 0x1, URZ ;  /* 0x0000000113137890 */ /* 0x000fe4000fffe0ff */
[----:B------:R-:W-:Y:S02]  /*2d30*/  USEL UR13, UR9, UR13, !UP0 ;  /* 0x0000000d090d7287 */ /* 0x000fe4000c000000 */
[----:B------:R-:W-:Y:S02]  /*2d40*/  UIADD3 UR32, UP0, UPT, UR50, 0x180, URZ ;  /* 0x0000018032207890 */ /* 0x000fe4000ff1e0ff */
[----:B------:R-:W-:Y:S02]  /*2d50*/  UIMAD.WIDE.U32 UR14, UR13, UR25, URZ ;  /* 0x000000190d0e72a5 */ /* 0x000fe4000f8e00ff */
[----:B------:R-:W-:Y:S02]  /*2d60*/  UIADD3.X UR33, UPT, UPT, URZ, UR51, URZ, UP0, !UPT ;  /* 0x00000033ff217290 */ /* 0x000fe400087fe4ff */
[----:B------:R-:W-:Y:S01]  /*2d70*/  UISETP.NE.AND UP0, UPT, UR19, UR44, UPT ;  /* 0x0000002c1300728c */ /* 0x000fe2000bf05270 */
[----:B------:R-:W-:Y:S01]  /*2d80*/  UMOV UR46, 0x0 ;  /* 0x00000000002e7882 */ /* 0x000fe20000000000 */
[----:B------:R-:W-:Y:S01]  /*2d90*/  UMOV UR47, 0x10000000 ;  /* 0x10000000002f7882 */ /* 0x000fe20000000000 */
[----:B------:R-:W-:Y:S01]  /*2da0*/  UMOV UR8, UR15 ;  /* 0x0000000f00087c82 */ /* 0x000fe20008000000 */
[----:B------:R-:W-:Y:S01]  /*2db0*/  UTMALDG.2D.2CTA [UR40], [UR34], desc[UR46] ;  /* 0x00002e28220075b4 */ /* 0x000fe20008209000 */
[----:B------:R-:W-:Y:S02]  /*2dc0*/  USHF.R.U32.HI UR11, URZ, UR24, UR8 ;  /* 0x00000018ff0b7299 */ /* 0x000fe40008011608 */
[----:B------:R-:W-:Y:S02]  /*2dd0*/  UIADD3 UR8, UPT, UPT, UR12, 0x26400, URZ ;  /* 0x000264000c087890 */ /* 0x000fe4000fffe0ff */
[----:B------:R-:W-:Y:S02]  /*2de0*/  USEL UR14, UR13, UR11, !UP2 ;  /* 0x0000000b0d0e7287 */ /* 0x000fe4000d000000 */
[----:B------:R-:W-:Y:S02]  /*2df0*/  UIADD3 UR12, UPT, UPT, -UR9, URZ, URZ ;  /* 0x000000ff090c7290 */ /* 0x000fe4000fffe1ff */
[----:B------:R-:W-:Y:S02]  /*2e00*/  UIADD3 UR11, UPT, UPT, -UR13, URZ, URZ ;  /* 0x000000ff0d0b7290 */ /* 0x000fe4000fffe1ff */
[----:B------:R-:W-:Y:S02]  /*2e10*/  UIADD3 UR15, UPT, UPT, -UR14, URZ, URZ ;  /* 0x000000ff0e0f7290 */ /* 0x000fe4000fffe1ff */
[----:B------:R-:W-:Y:S02]  /*2e20*/  UIMAD UR12, UR18, UR12, UR43 ;  /* 0x0000000c120c72a4 */ /* 0x000fe4000f8e022b */
        /* <DEDUP_REMOVED lines=8> */
[----:B---3--:R-:W-:Y:S01]  /*2eb0*/  UMOV UR11, UR31 ;  /* 0x0000001f000b7c82 */ /* 0x008fe20008000000 */
[----:B-1----:R-:W-:Y:S05]  /*2ec0*/  BRA.U UP0, `(.L_x_36) ;  /* 0xfffffff900ec7547 */ /* 0x002fea000b83ffff */
.L_x_30:
[----:B---34-:R-:W-:Y:S01]  /*2ed0*/  SHF.L.U32 R3, R2, 0x1f, RZ ;  /* 0x0000001f02037819 */ /* 0x018fe200000006ff */
[----:B------:R-:W-:-:S03]  /*2ee0*/  NOP ;  /* 0x0000000000007918 */ /* 0x000fc60000000000 */
[----:B--2---:R-:W2:Y:S02]  /*2ef0*/  SYNCS.PHASECHK.TRANS64.TRYWAIT P0, [UR30+0x270], R3 ;  /* 0x00027003ff0075a7 */ /* 0x004ea4000800111e */
[----:B--2---:R-:W-:Y:S05]  /*2f00*/  @!P0 BRA `(.L_x_37) ;  /* 0x0000007400c08947 */ /* 0x004fea0003800000 */
.L_x_161:
[----:B------:R-:W2:Y:S01]  /*2f10*/  LDS.128 R4, [UR30+0x2b0] ;  /* 0x0002b01eff047984 */ /* 0x000ea20008000c00 */
[----:B------:R-:W-:Y:S02]  /*2f20*/  UIADD3 UR4, UPT, UPT, UR30, 0x278, URZ ;  /* 0x000002781e047890 */ /* 0x000fe4000fffe0ff */
[----:B------:R-:W-:Y:S01]  /*2f30*/  UISETP.GE.AND UP0, UPT, UR39, 0x1, UPT ;  /* 0x000000012700788c */ /* 0x000fe2000bf06270 */
[----:B------:R-:W-:Y:S01]  /*2f40*/  @!PT LDS RZ, [RZ] ;  /* 0x00000000fffff984 */ /* 0x000fe20000000800 */
[----:B------:R-:W-:Y:S01]  /*2f50*/  @!PT LDS RZ, [RZ] ;  /* 0x00000000fffff984 */ /* 0x000fe20000000800 */
[----:B------:R-:W-:Y:S01]  /*2f60*/  @!PT LDS RZ, [RZ] ;  /* 0x00000000fffff984 */ /* 0x000fe20000000800 */
[----:B------:R-:W-:Y:S01]  /*2f70*/  @!PT LDS RZ, [RZ] ;  /* 0x00000000fffff984 */ /* 0x000fe20000000800 */
[----:B------:R3:W-:Y:S06]  /*2f80*/  MEMBAR.ALL.CTA ;  /* 0x0000000000007992 */ /* 0x0007ec0000008000 */
[----:B---3--:R-:W3:Y:S01]  /*2f90*/  FENCE.VIEW.ASYNC.S ;  /* 0x00000000000073c6 */ /* 0x008ee20000000000 */
[----:B------:R-:W-:-:S09]  /*2fa0*/  UPRMT UR4, URZ, 0x654, UR4 ;  /* 0x00000654ff047896 */ /* 0x000fd20008000004 */
[----:B---3--:R-:W-:Y:S01]  /*2fb0*/  SYNCS.ARRIVE.TRANS64.RED.A1T0 RZ, [UR4], RZ ;  /* 0x000000ffffff79a7 */ /* 0x008fe20008100404 */
[----:B--2---:R-:W-:-:S13]  /*2fc0*/  LOP3.LUT P0, RZ, R6, 0x1, RZ, 0xc0, !PT ;  /* 0x0000000106ff7812 */ /* 0x004fda000780c0ff */
[----:B------:R-:W-:Y:S01]  /*2fd0*/  VOTEU.ANY UP1, P0 ;  /* 0x0000000000ff7886 */ /* 0x000fe20000020100 */
[----:B------:R-:W-:-:S13]  /*2fe0*/  PLOP3.LUT P0, PT, PT, PT, UP1, 0x80, 0x8 ;  /* 0x000000000008781c */ /* 0x000fda0003f0f018 */
[----:B-1----:R-:W-:Y:S02]  /*2ff0*/  @P0 MOV R0, R4 ;  /* 0x0000000400000202 */ /* 0x002fe40000000f00 */
[----:B------:R-:W-:Y:S02]  /*3000*/  @P0 LOP3.LUT R4, R5, 0xffff, RZ, 0xc0, !PT ;  /* 0x0000ffff05040812 */ /* 0x000fe400078ec0ff */
[----:B------:R-:W-:Y:S02]  /*3010*/  @P0 R2UR UR6, R0 ;  /* 0x00000000000602ca */ /* 0x000fe400000e0000 */
[----:B------:R-:W-:-:S11]  /*3020*/  @P0 R2UR UR5, R4 ;  /* 0x00000000040502ca */ /* 0x000fd600000e0000 */
[----:B------:R-:W-:Y:S02]  /*3030*/  @UP1 UMOV UR53, UR6 ;  /* 0x0000000600351c82 */ /* 0x000fe40008000000 */
[----:B------:R-:W-:Y:S01]  /*3040*/  @UP1 UMOV UR52, UR5 ;  /* 0x0000000500341c82 */ /* 0x000fe20008000000 */
[----:B------:R-:W-:Y:S05]  /*3050*/  BRA.U !UP0, `(.L_x_38) ;  /* 0x0000000108d47547 */ /* 0x000fea000b800000 */
[----:B------:R-:W1:Y:S01]  /*3060*/  LDCU.128 UR16, c[0x0][0xc10] ;  /* 0x00018200ff1077ac */ /* 0x000e620008000c00 */
[----:B------:R-:W2:Y:S01]  /*3070*/  LDCU UR20, c[0x0][0xc20] ;  /* 0x00018400ff1477ac */ /* 0x000ea20008000800 */
[----:B------:R-:W3:Y:S01]  /*3080*/  LDCU UR13, c[0x0][0xc0c] ;  /* 0x00018180ff0d77ac */ /* 0x000ee20008000800 */
[----:B------:R-:W4:Y:S01]  /*3090*/  LDCU.64 UR14, c[0x0][0xc28] ;  /* 0x00018500ff0e77ac */ /* 0x000f220008000a00 */
[----:B------:R-:W-:Y:S02]  /*30a0*/  UISETP.NE.AND UP3, UPT, UR39, 0x1, UPT ;  /* 0x000000012700788c */ /* 0x000fe4000bf65270 */
[----:B-1----:R-:W-:Y:S02]  /*30b0*/  UIMAD.WIDE.U32 UR4, UR57, UR19, URZ ;  /* 0x00000013390472a5 */ /* 0x002fe4000f8e00ff */
[----:B------:R-:W-:Y:S02]  /*30c0*/  UIMAD.WIDE.U32 UR6, UR58, UR16, URZ ;  /* 0x000000103a0672a5 */ /* 0x000fe4000f8e00ff */
[----:B------:R-:W-:-:S02]  /*30d0*/  UISETP.NE.AND UP0, UPT, UR18, 0x1, UPT ;  /* 0x000000011200788c */ /* 0x000fc4000bf05270 */
[----:B------:R-:W-:Y:S01]  /*30e0*/  UIMAD.WIDE.U32 UR10, UR52, UR19, URZ ;  /* 0x00000013340a72a5 */ /* 0x000fe2000f8e00ff */
[----:B------:R-:W-:Y:S01]  /*30f0*/  UMOV UR4, UR5 ;  /* 0x0000000500047c82 */ /* 0x000fe20008000000 */
[----:B---3--:R-:W-:Y:S02]  /*3100*/  UISETP.NE.AND UP2, UPT, UR13, 0x1, UPT ;  /* 0x000000010d00788c */ /* 0x008fe4000bf45270 */
[----:B--2---:R-:W-:Y:S02]  /*3110*/  USHF.R.U32.HI UR5, URZ, UR20, UR4 ;  /* 0x00000014ff057299 */ /* 0x004fe40008011604 */
[----:B------:R-:W-:Y:S01]  /*3120*/  UIMAD.WIDE.U32 UR8, UR53, UR16, URZ ;  /* 0x00000010350872a5 */ /* 0x000fe2000f8e00ff */
[----:B------:R-:W-:Y:S01]  /*3130*/  UMOV UR4, UR7 ;  /* 0x0000000700047c82 */ /* 0x000fe20008000000 */
[----:B------:R-:W-:Y:S02]  /*3140*/  USEL UR5, UR57, UR5, !UP0 ;  /* 0x0000000539057287 */ /* 0x000fe4000c000000 */
[----:B------:R-:W-:-:S02]  /*3150*/  USHF.R.U32.HI UR4, URZ, UR17, UR4 ;  /* 0x00000011ff047299 */ /* 0x000fc40008011604 */
[----:B----4-:R-:W-:Y:S02]  /*3160*/  UIMAD.WIDE.U32 UR6, UR5, UR14, URZ ;  /* 0x0000000e050672a5 */ /* 0x010fe4000f8e00ff */
[----:B------:R-:W-:Y:S01]  /*3170*/  USEL UR12, UR58, UR4, !UP2 ;  /* 0x000000043a0c7287 */ /* 0x000fe2000d000000 */
[----:B------:R-:W-:Y:S02]  /*3180*/  UMOV UR8, UR9 ;  /* 0x0000000900087c82 */ /* 0x000fe40008000000 */
[----:B------:R-:W-:Y:S01]  /*3190*/  UMOV UR4, UR11 ;  /* 0x0000000b00047c82 */ /* 0x000fe20008000000 */
[----:B------:R-:W-:Y:S01]  /*31a0*/  UIMAD.WIDE.U32 UR10, UR12, UR14, URZ ;  /* 0x0000000e0c0a72a5 */ /* 0x000fe2000f8e00ff */
[----:B------:R-:W-:Y:S01]  /*31b0*/  UMOV UR6, UR7 ;  /* 0x0000000700067c82 */ /* 0x000fe20008000000 */
[----:B------:R-:W-:Y:S02]  /*31c0*/  USHF.R.U32.HI UR4, URZ, UR20, UR4 ;  /* 0x00000014ff047299 */ /* 0x000fe40008011604 */
[----:B------:R-:W-:-:S02]  /*31d0*/  @UP3 USHF.R.U32.HI UR5, URZ, UR15, UR6 ;  /* 0x0000000fff053299 */ /* 0x000fc40008011606 */
[----:B------:R-:W-:Y:S01]  /*31e0*/  USHF.R.U32.HI UR17, URZ, UR17, UR8 ;  /* 0x00000011ff117299 */ /* 0x000fe20008011608 */
[----:B------:R-:W-:Y:S01]  /*31f0*/  UMOV UR6, UR11 ;  /* 0x0000000b00067c82 */ /* 0x000fe20008000000 */
[----:B------:R-:W-:Y:S02]  /*3200*/  USEL UR4, UR52, UR4, !UP0 ;  /* 0x0000000434047287 */ /* 0x000fe4000c000000 */
[----:B------:R-:W-:Y:S02]  /*3210*/  @UP3 USHF.R.U32.HI UR12, URZ, UR15, UR6 ;  /* 0x0000000fff0c3299 */ /* 0x000fe40008011606 */
[----:B------:R-:W-:Y:S02]  /*3220*/  UIMAD UR6, UR39, UR5, URZ ;  /* 0x00000005270672a4 */ /* 0x000fe4000f8e02ff */
[----:B------:R-:W-:Y:S02]  /*3230*/  USEL UR5, UR53, UR17, !UP2 ;  /* 0x0000001135057287 */ /* 0x000fe4000d000000 */
[----:B------:R-:W-:-:S02]  /*3240*/  UIMAD UR8, UR39, UR12, URZ ;  /* 0x0000000c270872a4 */ /* 0x000fc4000f8e02ff */
[----:B------:R-:W-:Y:S02]  /*3250*/  UISETP.GE.AND UP0, UPT, UR4, UR6, UPT ;  /* 0x000000060400728c */ /* 0x000fe4000bf06270 */
[----:B------:R-:W-:Y:S02]  /*3260*/  UIMAD.WIDE.U32 UR6, UR4, UR14, URZ ;  /* 0x0000000e040672a5 */ /* 0x000fe4000f8e00ff */
[----:B------:R-:W-:Y:S02]  /*3270*/  UISETP.GE.OR UP0, UPT, UR5, UR8, UP0 ;  /* 0x000000080500728c */ /* 0x000fe40008706670 */
[----:B------:R-:W-:Y:S02]  /*3280*/  UIMAD.WIDE.U32 UR8, UR5, UR14, URZ ;  /* 0x0000000e050872a5 */ /* 0x000fe4000f8e00ff */
[----:B------:R-:W-:Y:S01]  /*3290*/  UIADD3 UR10, UPT, UPT, -UR4, URZ, URZ ;  /* 0x000000ff040a7290 */ /* 0x000fe2000fffe1ff */
[----:B------:R-:W-:Y:S02]  /*32a0*/  UMOV UR6, UR7 ;  /* 0x0000000700067c82 */ /* 0x000fe40008000000 */
[----:B------:R-:W-:-:S02]  /*32b0*/  USHF.R.U32.HI UR6, URZ, UR15, UR6 ;  /* 0x0000000fff067299 */ /* 0x000fc40008011606 */
[----:B------:R-:W-:Y:S02]  /*32c0*/  UIMAD UR10, UR18, UR10, UR52 ;  /* 0x0000000a120a72a4 */ /* 0x000fe4000f8e0234 */
[----:B------:R-:W-:Y:S01]  /*32d0*/  USEL UR6, UR4, UR6, !UP3 ;  /* 0x0000000604067287 */ /* 0x000fe2000d800000 */
[----:B------:R-:W-:Y:S01]  /*32e0*/  @!UP0 UMOV UR7, UR9 ;  /* 0x0000000900078c82 */ /* 0x000fe20008000000 */
[----:B------:R-:W-:Y:S02]  /*32f0*/  UIADD3 UR9, UPT, UPT, -UR5, URZ, URZ ;  /* 0x000000ff05097290 */ /* 0x000fe4000fffe1ff */
[----:B------:R-:W-:Y:S02]  /*3300*/  @!UP0 USHF.R.U32.HI UR7, URZ, UR15, UR7 ;  /* 0x0000000fff078299 */ /* 0x000fe40008011607 */
[----:B------:R-:W-:Y:S02]  /*3310*/  UIADD3 UR8, UPT, UPT, -UR6, URZ, URZ ;  /* 0x000000ff06087290 */ /* 0x000fe4000fffe1ff */
[----:B------:R-:W-:-:S02]  /*3320*/  @!UP0 USEL UR7, UR5, UR7, !UP3 ;  /* 0x0000000705078287 */ /* 0x000fc4000d800000 */
[----:B------:R-:W-:Y:S02]  /*3330*/  UIMAD UR8, UR39, UR8, UR4 ;  /* 0x00000008270872a4 */ /* 0x000fe4000f8e0204 */
[----:B------:R-:W-:Y:S02]  /*3340*/  @!UP0 UIADD3 UR6, UPT, UPT, UR6, -UR7, URZ ;  /* 0x8000000706068290 */ /* 0x000fe4000fffe0ff */
[----:B------:R-:W-:Y:S02]  /*3350*/  @!UP0 UIMAD UR7, UR8, UR12, UR7 ;  /* 0x0000000c080782a4 */ /* 0x000fe4000f8e0207 */
[----:B------:R-:W-:Y:S02]  /*3360*/  @!UP0 UIMAD UR4, UR39, UR6, UR5 ;  /* 0x00000006270482a4 */ /* 0x000fe4000f8e0205 */
[----:B------:R-:W-:Y:S02]  /*3370*/  UIMAD UR6, UR13, UR9, UR53 ;  /* 0x000000090d0672a4 */ /* 0x000fe4000f8e0235 */
[----:B------:R-:W-:Y:S01]  /*3380*/  UIMAD UR52, UR4, UR18, UR10 ;  /* 0x00000012043472a4 */ /* 0x000fe2000f8e020a */
[----:B------:R-:W-:-:S02]  /*3390*/  @!UP0 UMOV UR5, UR7 ;  /* 0x0000000700058c82 */ /* 0x000fc40008000000 */
[----:B------:R-:W-:-:S12]  /*33a0*/  UIMAD UR53, UR5, UR13, UR6 ;  /* 0x0000000d053572a4 */ /* 0x000fd8000f8e0206 */
.L_x_38:
[----:B------:R-:W1:Y:S02]  /*33b0*/  LDCU UR4, c[0x0][0xc30] ;  /* 0x00018600ff0477ac */ /* 0x000e640008000800 */
[----:B-1----:R-:W-:-:S09]  /*33c0*/  UISETP.NE.AND UP0, UPT, UR4, 0x1, UPT ;  /* 0x000000010400788c */ /* 0x002fd2000bf05270 */
[----:B------:R-:W-:Y:S05]  /*33d0*/  BRA.U UP0, `(.L_x_39) ;  /* 0x0000000100447547 */ /* 0x000fea000b800000 */
[----:B------:R-:W1:Y:S01]  /*33e0*/  LDCU.128 UR8, c[0x0][0xc10] ;  /* 0x00018200ff0877ac */ /* 0x000e620008000c00 */
[----:B------:R-:W2:Y:S01]  /*33f0*/  LDCU UR12, c[0x0][0xc0c] ;  /* 0x00018180ff0c77ac */ /* 0x000ea20008000800 */
[----:B------:R-:W3:Y:S01]  /*3400*/  LDCU UR13, c[0x0][0xc20] ;  /* 0x00018400ff0d77ac */ /* 0x000ee20008000800 */
[----:B-1----:R-:W-:Y:S02]  /*3410*/  UIMAD.WIDE.U32 UR6, UR53, UR8, URZ ;  /* 0x00000008350672a5 */ /* 0x002fe4000f8e00ff */
[----:B------:R-:W-:Y:S02]  /*3420*/  UIMAD.WIDE.U32 UR4, UR52, UR11, URZ ;  /* 0x0000000b340472a5 */ /* 0x000fe4000f8e00ff */
[----:B--2---:R-:W-:Y:S02]  /*3430*/  UISETP.NE.AND UP2, UPT, UR12, 0x1, UPT ;  /* 0x000000010c00788c */ /* 0x004fe4000bf45270 */
[----:B------:R-:W-:Y:S01]  /*3440*/  UISETP.NE.AND UP0, UPT, UR10, 0x1, UPT ;  /* 0x000000010a00788c */ /* 0x000fe2000bf05270 */
[----:B------:R-:W-:-:S02]  /*3450*/  UMOV UR6, UR7 ;  /* 0x0000000700067c82 */ /* 0x000fc40008000000 */
[----:B------:R-:W-:Y:S01]  /*3460*/  UMOV UR4, UR5 ;  /* 0x0000000500047c82 */ /* 0x000fe20008000000 */
[----:B------:R-:W-:Y:S02]  /*3470*/  USHF.R.U32.HI UR6, URZ, UR9, UR6 ;  /* 0x00000009ff067299 */ /* 0x000fe40008011606 */
[----:B---3--:R-:W-:Y:S02]  /*3480*/  USHF.R.U32.HI UR4, URZ, UR13, UR4 ;  /* 0x0000000dff047299 */ /* 0x008fe40008011604 */
[----:B------:R-:W-:Y:S02]  /*3490*/  USEL UR5, UR53, UR6, !UP2 ;  /* 0x0000000635057287 */ /* 0x000fe4000d000000 */
[----:B------:R-:W-:-:S04]  /*34a0*/  USEL UR4, UR52, UR4, !UP0 ;  /* 0x0000000434047287 */ /* 0x000fc8000c000000 */
[----:B------:R-:W-:Y:S02]  /*34b0*/  UIADD3 UR6, UPT, UPT, UR5, -UR4, URZ ;  /* 0x8000000405067290 */ /* 0x000fe4000fffe0ff */
[----:B------:R-:W-:Y:S02]  /*34c0*/  UIADD3 UR4, UPT, UPT, -UR5, UR4, URZ ;  /* 0x0000000405047290 */ /* 0x000fe4000fffe1ff */
[----:B------:R-:W-:Y:S02]  /*34d0*/  UIMAD UR52, UR6, UR10, UR52 ;  /* 0x0000000a063472a4 */ /* 0x000fe4000f8e0234 */
[----:B------:R-:W-:-:S12]  /*34e0*/  UIMAD UR53, UR4, UR12, UR53 ;  /* 0x0000000c043572a4 */ /* 0x000fd8000f8e0235 */
.L_x_39:
[----:B------:R-:W-:Y:S02]  /*34f0*/  R2UR UR5, R51 ;  /* 0x00000000330572ca */ /* 0x000fe400000e0000 */
[----:B------:R-:W-:Y:S02]  /*3500*/  R2UR UR4, R50 ;  /* 0x00000000320472ca */ /* 0x000fe400000e0000 */
[----:B------:R-:W-:Y:S02]  /*3510*/  PLOP3.LUT P1, PT, PT, PT, PT, 0x80, 0x8 ;  /* 0x000000000008781c */ /* 0x000fe40003f2f070 */
[----:B------:R-:W-:-:S07]  /*3520*/  LOP3.LUT R2, R2, 0x1, RZ, 0x3c, !PT ;  /* 0x0000000102027812 */ /* 0x000fce00078e3cff */
[----:B------:R-:W-:Y:S02]  /*3530*/  UIADD3 UR20, UPT, UPT, UR53, UR5, URZ ;  /* 0x0000000535147290 */ /* 0x000fe4000fffe0ff */
[----:B------:R-:W-:Y:S01]  /*3540*/  UIADD3 UR18, UPT, UPT, UR52, UR4, URZ ;  /* 0x0000000434127290 */ /* 0x000fe2000fffe0ff */
[----:B------:R-:W-:Y:S11]  /*3550*/  BRA.U UP1, `(.L_x_40) ;  /* 0xffffffe501947547 */ /* 0x000ff6000b83ffff */
[----:B------:R-:W-:Y:S01]  /*3560*/  UIADD3 UR30, UPT, UPT, UR30, 0x118, URZ ;  /* 0x000001181e1e7890 */ /* 0x000fe2000fffe0ff */
[----:B------:R-:W-:-:S03]  /*3570*/  MOV R2, UR29 ;  /* 0x0000001d00027c02 */ /* 0x000fc60008000f00 */
[----:B------:R-:W-:Y:S01]  /*3580*/  ULEA UR4, UR31, UR30, 0x3 ;  /* 0x0000001e1f047291 */ /* 0x000fe2000f8e18ff */
[----:B------:R-:W-:-:S08]  /*3590*/  SHF.L.U32 R2, R2, 0x1f, RZ ;  /* 0x0000001f02027819 */ /* 0x000fd000000006ff */
[----:B------:R-:W1:Y:S02]  /*35a0*/  SYNCS.PHASECHK.TRANS64.TRYWAIT P0, [UR4], R2 ;  /* 0x00000002ff0075a7 */ /* 0x000e640008001104 */
[----:B-1----:R-:W-:Y:S05]  /*35b0*/  @!P0 BRA `(.L_x_41) ;  /* 0x00000070002c8947 */ /* 0x002fea0003800000 */
.L_x_163:
[----:B------:R-:W-:-:S04]  /*35c0*/  UIADD3 UR4, UPT, UPT, UR31, 0x1, URZ ;  /* 0x000000011f047890 */ /* 0x000fc8000fffe0ff */
[----:B------:R-:W-:-:S04]  /*35d0*/  UISETP.NE.AND UP0, UPT, UR4, 0x23, UPT ;  /* 0x000000230400788c */ /* 0x000fc8000bf05270 */
[----:B------:R-:W-:Y:S02]  /*35e0*/  USEL UR5, URZ, 0x1, UP0 ;  /* 0x00000001ff057887 */ /* 0x000fe40008000000 */
[----:B------:R-:W-:Y:S02]  /*35f0*/  USEL UR4, UR4, URZ, UP0 ;  /* 0x000000ff04047287 */ /* 0x000fe40008000000 */
[----:B------:R-:W-:Y:S02]  /*3600*/  ULOP3.LUT UR6, UR29, UR5, URZ, 0x3c, !UPT ;  /* 0x000000051d067292 */ /* 0x000fe4000f8e3cff */
[----:B------:R-:W-:-:S04]  /*3610*/  ULEA UR5, UR4, UR30, 0x3 ;  /* 0x0000001e04057291 */ /* 0x000fc8000f8e18ff */
[----:B-1----:R-:W-:-:S04]  /*3620*/  MOV R2, UR6 ;  /* 0x0000000600027c02 */ /* 0x002fc80008000f00 */
[----:B------:R-:W-:-:S04]  /*3630*/  SHF.L.U32 R2, R2, 0x1f, RZ ;  /* 0x0000001f02027819 */ /* 0x000fc800000006ff */
[----:B------:R-:W1:Y:S02]  /*3640*/  SYNCS.PHASECHK.TRANS64.TRYWAIT P0, [UR5], R2 ;  /* 0x00000002ff0075a7 */ /* 0x000e640008001105 */
[----:B-1----:R-:W-:Y:S05]  /*3650*/  @!P0 BRA `(.L_x_42) ;  /* 0x00000070001c8947 */ /* 0x002fea0003800000 */
.L_x_165:
        /* <DEDUP_REMOVED lines=10> */
.L_x_167:
        /* <DEDUP_REMOVED lines=10> */
.L_x_169:
        /* <DEDUP_REMOVED lines=10> */
.L_x_171:
        /* <DEDUP_REMOVED lines=10> */
.L_x_173:
        /* <DEDUP_REMOVED lines=10> */
.L_x_175:
        /* <DEDUP_REMOVED lines=10> */
.L_x_177:
        /* <DEDUP_REMOVED lines=10> */
.L_x_179:
        /* <DEDUP_REMOVED lines=10> */
.L_x_181:
        /* <DEDUP_REMOVED lines=10> */
.L_x_183:
        /* <DEDUP_REMOVED lines=10> */
.L_x_185:
        /* <DEDUP_REMOVED lines=10> */
.L_x_187:
        /* <DEDUP_REMOVED lines=10> */
.L_x_189:
        /* <DEDUP_REMOVED lines=10> */
.L_x_191:
        /* <DEDUP_REMOVED lines=10> */
.L_x_193:
        /* <DEDUP_REMOVED lines=10> */
.L_x_195:
        /* <DEDUP_REMOVED lines=10> */
.L_x_197:
        /* <DEDUP_REMOVED lines=10> */
.L_x_199:
        /* <DEDUP_REMOVED lines=10> */
.L_x_201:
        /* <DEDUP_REMOVED lines=10> */
.L_x_203:
        /* <DEDUP_REMOVED lines=10> */
.L_x_205:
        /* <DEDUP_REMOVED lines=10> */
.L_x_207:
        /* <DEDUP_REMOVED lines=10> */
.L_x_209:
        /* <DEDUP_REMOVED lines=10> */
.L_x_211:
        /* <DEDUP_REMOVED lines=10> */
.L_x_213:
        /* <DEDUP_REMOVED lines=10> */
.L_x_215:
        /* <DEDUP_REMOVED lines=10> */
.L_x_217:
        /* <DEDUP_REMOVED lines=10> */
.L_x_219:
        /* <DEDUP_REMOVED lines=10> */
.L_x_221:
        /* <DEDUP_REMOVED lines=10> */
.L_x_223:
        /* <DEDUP_REMOVED lines=10> */
.L_x_225:
        /* <DEDUP_REMOVED lines=10> */
.L_x_227:
        /* <DEDUP_REMOVED lines=10> */
.L_x_229:
[----:B------:R-:W-:-:S04]  /*4a60*/  UIADD3 UR4, UPT, UPT, UR4, 0x1, URZ ;  /* 0x0000000104047890 */ /* 0x000fc8000fffe0ff */
[----:B------:R-:W-:-:S04]  /*4a70*/  UISETP.NE.AND UP0, UPT, UR4, 0x23, UPT ;  /* 0x000000230400788c */ /* 0x000fc8000bf05270 */
[----:B------:R-:W-:Y:S02]  /*4a80*/  USEL UR5, URZ, 0x1, UP0 ;  /* 0x00000001ff057887 */ /* 0x000fe40008000000 */
[----:B------:R-:W-:Y:S02]  /*4a90*/  USEL UR4, UR4, URZ, UP0 ;  /* 0x000000ff04047287 */ /* 0x000fe40008000000 */
[----:B------:R-:W-:Y:S02]  /*4aa0*/  ULOP3.LUT UR5, UR6, UR5, URZ, 0x3c, !UPT ;  /* 0x0000000506057292 */ /* 0x000fe4000f8e3cff */
[----:B------:R-:W-:-:S04]  /*4ab0*/  ULEA UR4, UR4, UR30, 0x3 ;  /* 0x0000001e04047291 */ /* 0x000fc8000f8e18ff */
[----:B-1----:R-:W-:Y:S02]  /*4ac0*/  IMAD.U32 R2, RZ, RZ, UR5 ;  /* 0x00000005ff027e24 */ /* 0x002fe4000f8e00ff */
[----:B------:R-:W-:-:S03]  /*4ad0*/  MOV R0, UR4 ;  /* 0x0000000400007c02 */ /* 0x000fc60008000f00 */
[----:B------:R-:W-:-:S07]  /*4ae0*/  SHF.L.U32 R2, R2, 0x1f, RZ ;  /* 0x0000001f02027819 */ /* 0x000fce00000006ff */
.L_x_75:
[----:B-1----:R1:W2:Y:S02]  /*4af0*/  SYNCS.PHASECHK.TRANS64.TRYWAIT P0, [R0+URZ], R2 ;  /* 0x00000002000075a7 */ /* 0x0022a400080011ff */
[----:B--2---:R-:W-:Y:S05]  /*4b00*/  @!P0 NANOSLEEP.SYNCS 0x989680 ;  /* 0x009896800000895d */ /* 0x004fea0003900000 */
[----:B------:R-:W2:Y:S02]  /*4b10*/  @!P0 SYNCS.PHASECHK.TRANS64 P0, [R0+URZ], R2 ;  /* 0x00000002000085a7 */ /* 0x000ea400080010ff */
[----:B--2---:R-:W-:Y:S05]  /*4b20*/  @P0 EXIT ;  /* 0x000000000000094d */ /* 0x004fea0003800000 */
[----:B------:R-:W-:Y:S05]  /*4b30*/  BRA `(.L_x_75) ;  /* 0xfffffffc00ec7947 */ /* 0x000fea000383ffff */
.L_x_22:
[----:B------:R-:W2:Y:S02]  /*4b40*/  S2UR UR4, SR_CgaCtaId ;  /* 0x00000000000479c3 */ /* 0x000ea40000008800 */
[----:B--2---:R-:W-:-:S04]  /*4b50*/  UISETP.NE.AND UP0, UPT, UR4, URZ, UPT ;  /* 0x000000ff0400728c */ /* 0x004fc8000bf05270 */
[----:B------:R-:W-:-:S09]  /*4b60*/  UISETP.NE.OR UP0, UPT, UR19, 0x1, UP0 ;  /* 0x000000011300788c */ /* 0x000fd20008705670 */
[----:B------:R-:W-:Y:S05]  /*4b70*/  BRA.U UP0, `(.L_x_76) ;  /* 0x0000000100b47547 */ /* 0x000fea000b800000 */
[----:B------:R-:W2:Y:S01]  /*4b80*/  S2UR UR5, SR_CgaCtaId ;  /* 0x00000000000579c3 */ /* 0x000ea20000008800 */
[----:B------:R-:W-:Y:S01]  /*4b90*/  UMOV UR4, 0x400 ;  /* 0x0000040000047882 */ /* 0x000fe20000000000 */
[----:B------:R-:W-:Y:S01]  /*4ba0*/  HFMA2 R2, -RZ, RZ, 0, 5.9604644775390625e-08 ;  /* 0x00000001ff027431 */ /* 0x000fe200000001ff */
[----:B------:R-:W-:Y:S01]  /*4bb0*/  ISETP.GE.U32.AND P0, PT, R3, 0x2, PT ;  /* 0x000000020300780c */ /* 0x000fe20003f06070 */
[----:B------:R-:W-:Y:S01]  /*4bc0*/  IMAD.MOV.U32 R8, RZ, RZ, RZ ;  /* 0x000000ffff087224 */ /* 0x000fe200078e00ff */
[----:B--2---:R-:W-:-:S04]  /*4bd0*/  ULEA UR4, UR5, UR4, 0x18 ;  /* 0x0000000405047291 */ /* 0x004fc8000f8ec0ff */
[----:B------:R-:W-:Y:S02]  /*4be0*/  UIADD3 UR5, UPT, UPT, UR4, 0x278, URZ ;  /* 0x0000027804057890 */ /* 0x000fe4000fffe0ff */
[----:B------:R-:W-:Y:S02]  /*4bf0*/  UIADD3 UR8, UPT, UPT, UR4, 0x270, URZ ;  /* 0x0000027004087890 */ /* 0x000fe4000fffe0ff */
[----:B------:R-:W-:-:S12]  /*4c00*/  UPRMT UR5, URZ, 0x654, UR5 ;  /* 0x00000654ff057896 */ /* 0x000fd80008000005 */
.L_x_79:
[----:B------:R-:W-:Y:S01]  /*4c10*/  SHF.L.U32 R6, R2, 0x1f, RZ ;  /* 0x0000001f02067819 */ /* 0x000fe200000006ff */
[----:B------:R-:W-:Y:S02]  /*4c20*/  IMAD.U32 R4, RZ, RZ, UR8 ;  /* 0x00000008ff047e24 */ /* 0x000fe4000f8e00ff */
[----:B------:R-:W-:Y:S01]  /*4c30*/  @!P0 IMAD.MOV.U32 R5, RZ, RZ, 0x10 ;  /* 0x00000010ff058424 */ /* 0x000fe200078e00ff */
[----:B------:R-:W2:Y:S02]  /*4c40*/  SYNCS.PHASECHK.TRANS64.TRYWAIT P1, [UR4+0x278], R6 ;  /* 0x00027806ff0075a7 */ /* 0x000ea40008021104 */
[----:B------:R-:W-:-:S04]  /*4c50*/  PRMT R4, R3, 0x654, R4 ;  /* 0x0000065403047816 */ /* 0x000fc80000000004 */
[----:B------:R-:W-:Y:S01]  /*4c60*/  SEL R0, R4, R0, !P0 ;  /* 0x0000000004007207 */ /* 0x000fe20004000000 */
[----:B--2---:R-:W-:Y:S06]  /*4c70*/  @!P1 BRA `(.L_x_77) ;  /* 0x0000006400ac9947 */ /* 0x004fec0003800000 */
.L_x_231:
[----:B------:R-:W-:Y:S01]  /*4c80*/  UIADD3 UR6, UPT, UPT, UR4, 0x2b0, URZ ;  /* 0x000002b004067890 */ /* 0x000fe2000fffe0ff */
[----:B------:R3:W-:Y:S01]  /*4c90*/  @!P0 SYNCS.ARRIVE.TRANS64.RED RZ, [R0+URZ], R5 ;  /* 0x0000000500ff89a7 */ /* 0x0007e200080004ff */
[----:B------:R-:W-:Y:S01]  /*4ca0*/  UIADD3 UR7, UPT, UPT, UR4, 0x270, URZ ;  /* 0x0000027004077890 */ /* 0x000fe2000fffe0ff */
[----:B------:R-:W-:-:S08]  /*4cb0*/  LOP3.LUT R2, R2, 0x1, RZ, 0x3c, !PT ;  /* 0x0000000102027812 */ /* 0x000fd000078e3cff */
[----:B------:R-:W-:Y:S06]  /*4cc0*/  UGETNEXTWORKID.BROADCAST [UR6], [UR7] ;  /* 0x00000000060073ca */ /* 0x000fec0008000100 */
[----:B---3--:R-:W-:-:S04]  /*4cd0*/  SHF.L.U32 R5, R8, 0x1f, RZ ;  /* 0x0000001f08057819 */ /* 0x008fc800000006ff */
[----:B------:R-:W3:Y:S02]  /*4ce0*/  SYNCS.PHASECHK.TRANS64.TRYWAIT P1, [UR4+0x270], R5 ;  /* 0x00027005ff0075a7 */ /* 0x000ee40008021104 */
[----:B---3--:R-:W-:Y:S05]  /*4cf0*/  @!P1 BRA `(.L_x_78) ;  /* 0x0000006400a49947 */ /* 0x008fea0003800000 */
.L_x_233:
[----:B--2---:R-:W2:Y:S01]  /*4d00*/  LDS.128 R4, [UR4+0x2b0] ;  /* 0x0002b004ff047984 */ /* 0x004ea20008000c00 */
[----:B------:R-:W-:Y:S01]  /*4d10*/  LOP3.LUT R8, R8, 0x1, RZ, 0x3c, !PT ;  /* 0x0000000108087812 */ /* 0x000fe200078e3cff */
[----:B------:R-:W-:Y:S01]  /*4d20*/  @!PT LDS RZ, [RZ] ;  /* 0x00000000fffff984 */ /* 0x000fe20000000800 */
[----:B------:R-:W-:Y:S01]  /*4d30*/  @!PT LDS RZ, [RZ] ;  /* 0x00000000fffff984 */ /* 0x000fe20000000800 */
[----:B------:R-:W-:Y:S01]  /*4d40*/  @!PT LDS RZ, [RZ] ;  /* 0x00000000fffff984 */ /* 0x000fe20000000800 */
[----:B------:R-:W-:Y:S01]  /*4d50*/  @!PT LDS RZ, [RZ] ;  /* 0x00000000fffff984 */ /* 0x000fe20000000800 */
[----:B------:R3:W-:Y:S06]  /*4d60*/  MEMBAR.ALL.CTA ;  /* 0x0000000000007992 */ /* 0x0007ec0000008000 */
[----:B---3--:R-:W3:Y:S02]  /*4d70*/  FENCE.VIEW.ASYNC.S ;  /* 0x00000000000073c6 */ /* 0x008ee40000000000 */
[----:B---3--:R-:W-:Y:S01]  /*4d80*/  SYNCS.ARRIVE.TRANS64.RED.A1T0 RZ, [UR5], RZ ;  /* 0x000000ffffff79a7 */ /* 0x008fe20008100405 */
[----:B--2---:R-:W-:-:S13]  /*4d90*/  LOP3.LUT P1, RZ, R6, 0x1, RZ, 0xc0, !PT ;  /* 0x0000000106ff7812 */ /* 0x004fda000782c0ff */
[----:B------:R-:W-:Y:S05]  /*4da0*/  @P1 BRA `(.L_x_79) ;  /* 0xfffffffc00981947 */ /* 0x000fea000383ffff */
[----:B------:R-:W-:-:S04]  /*4db0*/  SHF.L.U32 R0, R2, 0x1f, RZ ;  /* 0x0000001f02007819 */ /* 0x000fc800000006ff */
[----:B------:R-:W2:Y:S02]  /*4dc0*/  SYNCS.PHASECHK.TRANS64 P0, [UR4+0x278], R0 ;  /* 0x00027800ff0075a7 */ /* 0x000ea40008001004 */
[----:B-12---:R-:W-:Y:S05]  /*4dd0*/  @P0 EXIT ;  /* 0x000000000000094d */ /* 0x006fea0003800000 */
[----:B------:R-:W-:-:S07]  /*4de0*/  MOV R0, UR4 ;  /* 0x0000000400007c02 */ /* 0x000fce0008000f00 */
.L_x_80:
[----:B-1----:R-:W-:-:S04]  /*4df0*/  SHF.L.U32 R3, R2, 0x1f, RZ ;  /* 0x0000001f02037819 */ /* 0x002fc800000006ff */
[----:B------:R1:W2:Y:S03]  /*4e00*/  SYNCS.PHASECHK.TRANS64.TRYWAIT P0, [R0+URZ+0x278], R3 ;  /* 0x00027803000075a7 */ /* 0x0002a600080011ff */
[----:B--2---:R-:W-:Y:S05]  /*4e10*/  @!P0 NANOSLEEP.SYNCS 0x989680 ;  /* 0x009896800000895d */ /* 0x004fea0003900000 */
[----:B------:R-:W2:Y:S02]  /*4e20*/  @!P0 SYNCS.PHASECHK.TRANS64 P0, [R0+URZ+0x278], R3 ;  /* 0x00027803000085a7 */ /* 0x000ea400080010ff */
[----:B--2---:R-:W-:Y:S05]  /*4e30*/  @P0 EXIT ;  /* 0x000000000000094d */ /* 0x004fea0003800000 */
[----:B------:R-:W-:Y:S05]  /*4e40*/  BRA `(.L_x_80) ;  /* 0xfffffffc00e87947 */ /* 0x000fea000383ffff */
.L_x_76:
[----:B------:R-:W-:Y:S05]  /*4e50*/  BRA.U UP4, `(.L_x_81) ;  /* 0x00000011045c7547 */ /* 0x000fea000b800000 */
[----:B------:R-:W2:Y:S01]  /*4e60*/  S2UR UR4, SR_CgaCtaId ;  /* 0x00000000000479c3 */ /* 0x000ea20000008800 */
[----:B------:R-:W-:Y:S01]  /*4e70*/  UMOV UR5, 0x40 ;  /* 0x0000004000057882 */ /* 0x000fe20000000000 */
[----:B------:R-:W-:Y:S01]  /*4e80*/  NOP ;  /* 0x0000000000007918 */ /* 0x000fe20000000000 */
[----:B------:R-:W-:Y:S01]  /*4e90*/  UMOV UR6, 0x400 ;  /* 0x0000040000067882 */ /* 0x000fe20000000000 */
[----:B--2---:R-:W-:Y:S02]  /*4ea0*/  ULEA UR5, UR4, UR5, 0x18 ;  /* 0x0000000504057291 */ /* 0x004fe4000f8ec0ff */
[----:B------:R-:W-:-:S07]  /*4eb0*/  ULEA UR6, UR4, UR6, 0x18 ;  /* 0x0000000604067291 */ /* 0x000fce000f8ec0ff */
[----:B------:R-:W2:Y:S02]  /*4ec0*/  LDS.U8 R3, [UR5+0x1c] ;  /* 0x00001c05ff037984 */ /* 0x000ea40008000000 */
[----:B--2---:R-:W-:-:S13]  /*4ed0*/  ISETP.NE.AND P0, PT, R3, RZ, PT ;  /* 0x000000ff0300720c */ /* 0x004fda0003f05270 */
[----:B------:R-:W-:Y:S05]  /*4ee0*/  @P0 BRA `(.L_x_82) ;  /* 0x0000000400080947 */ /* 0x000fea0003800000 */
[----:B------:R-:W-:Y:S02]  /*4ef0*/  UISETP.NE.U32.AND UP1, UPT, UR33, 0x1, UPT ;  /* 0x000000012100788c */ /* 0x000fe4000bf25070 */
[----:B------:R-:W-:-:S07]  /*4f00*/  UIADD3 UR7, UPT, UPT, UR5, 0x8, URZ ;  /* 0x0000000805077890 */ /* 0x000fce000fffe0ff */
[----:B------:R-:W-:Y:S05]  /*4f10*/  BRA.U !UP1, `(.L_x_83) ;  /* 0x00000001099c7547 */ /* 0x000fea000b800000 */
[----:B------:R-:W-:Y:S01]  /*4f20*/  ELECT P0, URZ, PT ;  /* 0x0000000000ff782f */ /* 0x000fe20003800000 */
[----:B------:R-:W-:-:S12]  /*4f30*/  BSSY B0, `(.L_x_83) ;  /* 0x0000025000007945 */ /* 0x000fd80003800000 */
[----:B------:R-:W-:Y:S05]  /*4f40*/  @!P0 BRA `(.L_x_84) ;  /* 0x00000000008c8947 */ /* 0x000fea0003800000 */
[----:B------:R-:W-:-:S05]  /*4f50*/  UMOV UR4, 0x10 ;  /* 0x0000001000047882 */ /* 0x000fca0000000000 */
[----:B------:R-:W-:Y:S04]  /*4f60*/  DEPBAR.LE SB2, 0x36 ;  /* 0x0000ad800000791a */ /* 0x000fe80000000000 */
[----:B------:R-:W2:Y:S02]  /*4f70*/  UTCATOMSWS.2CTA.FIND_AND_SET.ALIGN UP0, UR4, UR4 ;  /* 0x00000004000475e3 */ /* 0x000ea40008200800 */
[----:B--2---:R-:W-:Y:S01]  /*4f80*/  MOV R10, UR4 ;  /* 0x00000004000a7c02 */ /* 0x004fe20008000f00 */
[----:B------:R-:W-:Y:S06]  /*4f90*/  BRA.U UP0, `(.L_x_85) ;  /* 0x0000000100187547 */ /* 0x000fec000b800000 */
.L_x_86:
[----:B------:R-:W-:Y:S05]  /*4fa0*/  NANOSLEEP 0x64 ;  /* 0x000000640000795d */ /* 0x000fea0003800000 */
[----:B------:R-:W-:-:S05]  /*4fb0*/  UMOV UR4, 0x10 ;  /* 0x0000001000047882 */ /* 0x000fca0000000000 */
[----:B------:R-:W-:Y:S04]  /*4fc0*/  DEPBAR.LE SB2, 0x36 ;  /* 0x0000ad800000791a */ /* 0x000fe80000000000 */
[----:B------:R-:W2:Y:S02]  /*4fd0*/  UTCATOMSWS.2CTA.FIND_AND_SET.ALIGN UP0, UR4, UR4 ;  /* 0x00000004000475e3 */ /* 0x000ea40008200800 */
[----:B--2---:R-:W-:Y:S01]  /*4fe0*/  MOV R10, UR4 ;  /* 0x00000004000a7c02 */ /* 0x004fe20008000f00 */
[----:B------:R-:W-:Y:S05]  /*4ff0*/  BRA.U !UP0, `(.L_x_86) ;  /* 0xfffffffd08e87547 */ /* 0x000fea000b83ffff */
.L_x_85:
[----:B------:R-:W2:Y:S01]  /*5000*/  LDS R6, [UR5+0x10] ;  /* 0x00001005ff067984 */ /* 0x000ea20008000800 */
[----:B------:R-:W-:Y:S01]  /*5010*/  IMAD.U32 R3, RZ, RZ, UR6 ;  /* 0x00000006ff037e24 */ /* 0x000fe2000f8e00ff */
[----:B------:R-:W-:-:S03]  /*5020*/  MOV R4, UR32 ;  /* 0x0000002000047c02 */ /* 0x000fc60008000f00 */
[----:B------:R-:W-:Y:S01]  /*5030*/  VIADD R3, R3, 0x2c0 ;  /* 0x000002c003037836 */ /* 0x000fe20000000000 */
[----:B--2---:R-:W-:-:S04]  /*5040*/  SHF.L.U32 R6, R6, 0x1f, RZ ;  /* 0x0000001f06067819 */ /* 0x004fc800000006ff */
[----:B------:R-:W2:Y:S02]  /*5050*/  SYNCS.PHASECHK.TRANS64.TRYWAIT P0, [UR5+0x8], R6 ;  /* 0x00000806ff0075a7 */ /* 0x000ea40008001105 */
[----:B--2---:R-:W-:Y:S05]  /*5060*/  @P0 BRA `(.L_x_87) ;  /* 0x0000000000080947 */ /* 0x004fea0003800000 */
[----:B------:R-:W2:Y:S02]  /*5070*/  SYNCS.PHASECHK.TRANS64.TRYWAIT P0, [UR5+0x8], R6 ;  /* 0x00000806ff0075a7 */ /* 0x000ea40008001105 */
[----:B--2---:R-:W-:Y:S05]  /*5080*/  @!P0 BRA `(.L_x_88) ;  /* 0x0000006000d88947 */ /* 0x004fea0003800000 */
.L_x_87:
[----:B------:R-:W-:Y:S01]  /*5090*/  PRMT R4, R4, 0x654, R3 ;  /* 0x0000065404047816 */ /* 0x000fe20000000003 */
[----:B------:R-:W-:Y:S01]  /*50a0*/  HFMA2 R3, -RZ, RZ, 0, 5.9604644775390625e-08 ;  /* 0x00000001ff037431 */ /* 0x000fe200000001ff */
[----:B------:R-:W-:Y:S01]  /*50b0*/  UPRMT UR4, UR32, 0x654, UR7 ;  /* 0x0000065420047896 */ /* 0x000fe20008000007 */
[----:B------:R-:W-:Y:S02]  /*50c0*/  IMAD.MOV.U32 R8, RZ, RZ, 0xffff ;  /* 0x0000ffffff087424 */ /* 0x000fe400078e00ff */
[----:B--2---:R-:W-:Y:S02]  /*50d0*/  IMAD.MOV.U32 R6, RZ, RZ, 0x4 ;  /* 0x00000004ff067424 */ /* 0x004fe400078e00ff */
[----:B------:R-:W-:Y:S01]  /*50e0*/  IMAD.SHL.U32 R9, R10, 0x20, RZ ;  /* 0x000000200a097824 */ /* 0x000fe200078e00ff */
[----:B------:R-:W-:Y:S02]  /*50f0*/  MOV R5, UR4 ;  /* 0x0000000400057c02 */ /* 0x000fe40008000f00 */
[-C--:B------:R-:W-:Y:S01]  /*5100*/  SHF.L.U32 R8, R8, R10.reuse, RZ ;  /* 0x0000000a08087219 */ /* 0x080fe200000006ff */
[----:B------:R2:W-:Y:S01]  /*5110*/  SYNCS.ARRIVE.TRANS64.RED RZ, [UR4], R6 ;  /* 0x00000006ffff79a7 */ /* 0x0005e20008000404 */
[----:B------:R-:W-:Y:S01]  /*5120*/  SHF.L.U32 R7, R3, R10, RZ ;  /* 0x0000000a03077219 */ /* 0x000fe200000006ff */
[----:B------:R2:W-:Y:S04]  /*5130*/  STS [UR6+0x2c0], R9 ;  /* 0x0002c009ff007988 */ /* 0x0005e80008000806 */
[----:B------:R2:W-:Y:S04]  /*5140*/  STAS [R4.64], R10 ;  /* 0x0000000a04007dbd */ /* 0x0005e8000c0008ff */
[----:B------:R2:W-:Y:S04]  /*5150*/  ATOMS.OR RZ, [UR5+0x14], R8 ;  /* 0x00001408ffff798c */ /* 0x0005e8000b000005 */
[----:B------:R2:W-:Y:S04]  /*5160*/  ATOMS.OR RZ, [UR5+0x18], R7 ;  /* 0x00001807ffff798c */ /* 0x0005e8000b000005 */
[----:B------:R2:W-:Y:S02]  /*5170*/  ATOMS.XOR RZ, [UR5+0x10], R3 ;  /* 0x00001003ffff798c */ /* 0x0005e4000b800005 */
.L_x_84:
[----:B-1----:R-:W-:Y:S05]  /*5180*/  BSYNC B0 ;  /* 0x0000000000007941 */ /* 0x002fea0003800000 */
.L_x_83:
[----:B------:R-:W-:Y:S05]  /*5190*/  BRA.U UP1, `(.L_x_89) ;  /* 0x00000001016c7547 */ /* 0x000fea000b800000 */
[----:B------:R-:W-:-:S03]  /*51a0*/  UMOV UR4, 0xffffffff ;  /* 0xffffffff00047882 */ /* 0x000fc60000000000 */
[----:B------:R-:W-:Y:S05]  /*51b0*/  BRA.DIV UR4, `(.L_x_90) ;  /* 0x0000006204a47947 */ /* 0x000fea000b800000 */
[----:B------:R-:W-:-:S13]  /*51c0*/  ELECT P6, URZ, PT ;  /* 0x0000000000ff782f */ /* 0x000fda00038c0000 */
.L_x_236:
[----:B------:R-:W-:Y:S05]  /*51d0*/  @!P6 BRA `(.L_x_89) ;  /* 0x00000000005ce947 */ /* 0x000fea0003800000 */
[----:B--2---:R-:W2:Y:S02]  /*51e0*/  LDS R4, [UR5+0x10] ;  /* 0x00001005ff047984 */ /* 0x004ea40008000800 */
[----:B--2---:R-:W-:-:S04]  /*51f0*/  SHF.L.U32 R4, R4, 0x1f, RZ ;  /* 0x0000001f04047819 */ /* 0x004fc800000006ff */
[----:B------:R-:W2:Y:S02]  /*5200*/  SYNCS.PHASECHK.TRANS64.TRYWAIT P0, [UR5+0x8], R4 ;  /* 0x00000804ff0075a7 */ /* 0x000ea40008001105 */
[----:B--2---:R-:W-:Y:S05]  /*5210*/  @P0 BRA `(.L_x_91) ;  /* 0x0000000000080947 */ /* 0x004fea0003800000 */
[----:B------:R-:W2:Y:S02]  /*5220*/  SYNCS.PHASECHK.TRANS64.TRYWAIT P0, [UR5+0x8], R4 ;  /* 0x00000804ff0075a7 */ /* 0x000ea40008001105 */
[----:B--2---:R-:W-:Y:S05]  /*5230*/  @!P0 BRA `(.L_x_92) ;  /* 0x0000006000a48947 */ /* 0x004fea0003800000 */
.L_x_91:
[----:B------:R-:W3:Y:S01]  /*5240*/  LDS R6, [UR6+0x2c0] ;  /* 0x0002c006ff067984 */ /* 0x000ee20008000800 */
[----:B--2---:R-:W-:Y:S02]  /*5250*/  HFMA2 R3, -RZ, RZ, 0, 5.9604644775390625e-08 ;  /* 0x00000001ff037431 */ /* 0x004fe400000001ff */
[----:B------:R-:W-:Y:S01]  /*5260*/  IMAD.MOV.U32 R4, RZ, RZ, 0xffff ;  /* 0x0000ffffff047424 */ /* 0x000fe200078e00ff */
[----:B------:R-:W-:Y:S01]  /*5270*/  UPRMT UR4, UR32, 0x654, UR7 ;  /* 0x0000065420047896 */ /* 0x000fe20008000007 */
[----:B---3--:R-:W-:-:S03]  /*5280*/  IMAD.SHL.U32 R5, R6, 0x20, RZ ;  /* 0x0000002006057824 */ /* 0x008fc600078e00ff */
[-C--:B------:R-:W-:Y:S02]  /*5290*/  SHF.L.U32 R4, R4, R6.reuse, RZ ;  /* 0x0000000604047219 */ /* 0x080fe400000006ff */
[----:B------:R-:W-:Y:S01]  /*52a0*/  SHF.L.U32 R6, R3, R6, RZ ;  /* 0x0000000603067219 */ /* 0x000fe200000006ff */
[----:B------:R3:W-:Y:S04]  /*52b0*/  STS [UR6+0x2c0], R5 ;  /* 0x0002c005ff007988 */ /* 0x0007e80008000806 */
[----:B------:R3:W-:Y:S04]  /*52c0*/  ATOMS.OR RZ, [UR5+0x14], R4 ;  /* 0x00001404ffff798c */ /* 0x0007e8000b000005 */
[----:B------:R3:W-:Y:S01]  /*52d0*/  ATOMS.OR RZ, [UR5+0x18], R6 ;  /* 0x00001806ffff798c */ /* 0x0007e2000b000005 */
[----:B------:R-:W-:Y:S03]  /*52e0*/  SYNCS.ARRIVE.TRANS64.RED.A1T0 RZ, [UR4], RZ ;  /* 0x000000ffffff79a7 */ /* 0x000fe60008100404 */
[----:B------:R3:W-:Y:S01]  /*52f0*/  ATOMS.XOR RZ, [UR5+0x10], R3 ;  /* 0x00001003ffff798c */ /* 0x0007e2000b800005 */
[----:B------:R-:W-:Y:S05]  /*5300*/  BRA `(.L_x_89) ;  /* 0x0000000000107947 */ /* 0x000fea0003800000 */
.L_x_82:
[----:B------:R-:W-:Y:S02]  /*5310*/  MOV R3, 0xffffffff ;  /* 0xffffffff00037802 */ /* 0x000fe40000000f00 */
[----:B------:R-:W-:-:S03]  /*5320*/  MOV R4, 0x5350 ;  /* 0x0000535000047802 */ /* 0x000fc60000000f00 */
[----:B------:R2:W-:Y:S04]  /*5330*/  STS [UR6+0x2c0], R3 ;  /* 0x0002c003ff007988 */ /* 0x0005e80008000806 */
[----:B-12--5:R-:W-:Y:S05]  /*5340*/  CALL.REL.NOINC `($__internal_1_$__cuda_sm10x_tcgen05_guardrail_trap_phase_invalid_during_alloc) ;  /* 0x0000006400e07944 */ /* 0x026fea0003c00000 */
.L_x_89:
[----:B------:R-:W-:Y:S05]  /*5350*/  WARPSYNC.ALL ;  /* 0x0000000000007948 */ /* 0x000fea0003800000 */
[----:B------:R-:W4:Y:S01]  /*5360*/  S2UR UR18, SR_CgaCtaId ;  /* 0x00000000001279c3 */ /* 0x000f220000008800 */
[----:B------:R-:W-:Y:S01]  /*5370*/  UMOV UR4, 0x400 ;  /* 0x0000040000047882 */ /* 0x000fe20000000000 */
[----:B------:R-:W-:-:S06]  /*5380*/  NOP ;  /* 0x0000000000007918 */ /* 0x000fcc0000000000 */
[----:B------:R-:W-:Y:S06]  /*5390*/  BAR.ARV 0x6, 0xa0 ;  /* 0x0182800000007b1d */ /* 0x000fec0000002000 */
[----:B------:R-:W1:Y:S01]  /*53a0*/  LDCU UR5, c[0x0][0x394] ;  /* 0x00007280ff0577ac */ /* 0x000e620008000800 */
[----:B------:R-:W-:Y:S01]  /*53b0*/  LOP3.LUT R2, R2, 0xffff, RZ, 0xc0, !PT ;  /* 0x0000ffff02027812 */ /* 0x000fe200078ec0ff */
[----:B--2---:R-:W-:Y:S01]  /*53c0*/  IMAD.MOV.U32 R8, RZ, RZ, 0x1 ;  /* 0x00000001ff087424 */ /* 0x004fe200078e00ff */
[----:B------:R-:W-:Y:S01]  /*53d0*/  LOP3.LUT R0, R0, 0xffff, RZ, 0xc0, !PT ;  /* 0x0000ffff00007812 */ /* 0x000fe200078ec0ff */
[----:B------:R-:W-:Y:S01]  /*53e0*/  UMOV UR22, URZ ;  /* 0x000000ff00167c82 */ /* 0x000fe20008000000 */
[----:B------:R-:W-:Y:S01]  /*53f0*/  R2UR UR19, R2 ;  /* 0x00000000021372ca */ /* 0x000fe200000e0000 */
[----:B------:R-:W-:Y:S01]  /*5400*/  IMAD.MOV.U32 R2, RZ, RZ, RZ ;  /* 0x000000ffff027224 */ /* 0x000fe200078e00ff */
[----:B------:R-:W-:Y:S01]  /*5410*/  R2UR UR30, R0 ;  /* 0x00000000001e72ca */ /* 0x000fe200000e0000 */
[----:B------:R-:W-:Y:S01]  /*5420*/  IMAD.MOV.U32 R0, RZ, RZ, RZ ;  /* 0x000000ffff007224 */ /* 0x000fe200078e00ff */
[----:B------:R-:W-:-:S02]  /*5430*/  UISETP.NE.AND UP4, UPT, UR33, URZ, UPT ;  /* 0x000000ff2100728c */ /* 0x000fc4000bf85270 */
[----:B----4-:R-:W-:Y:S01]  /*5440*/  ULEA UR18, UR18, UR4, 0x18 ;  /* 0x0000000412127291 */ /* 0x010fe2000f8ec0ff */
[----:B------:R-:W-:Y:S01]  /*5450*/  UMOV UR15, URZ ;  /* 0x000000ff000f7c82 */ /* 0x000fe20008000000 */
[----:B------:R-:W-:Y:S02]  /*5460*/  UMOV UR26, 0x0 ;  /* 0x00000000001a7882 */ /* 0x000fe40000000000 */
[----:B------:R-:W-:Y:S02]  /*5470*/  UIADD3 UR6, UPT, UPT, UR18, 0x3400, URZ ;  /* 0x0000340012067890 */ /* 0x000fe4000fffe0ff */
[----:B------:R-:W-:Y:S02]  /*5480*/  UIADD3 UR7, UPT, UPT, UR18, 0x26400, URZ ;  /* 0x0002640012077890 */ /* 0x000fe4000fffe0ff */
[----:B-1----:R-:W-:Y:S01]  /*5490*/  UIADD3 UR5, UPT, UPT, UR5, 0x1f, URZ ;  /* 0x0000001f05057890 */ /* 0x002fe2000fffe0ff */
[----:B---3--:R-:W1:Y:S01]  /*54a0*/  LDS R3, [UR18+0x2c0] ;  /* 0x0002c012ff037984 */ /* 0x008e620008000800 */
[----:B------:R-:W-:-:S02]  /*54b0*/  UIADD3 UR29, UPT, UPT, UR18, 0x278, URZ ;  /* 0x00000278121d7890 */ /* 0x000fc4000fffe0ff */
[----:B------:R-:W-:Y:S02]  /*54c0*/  USHF.R.S32.HI UR4, URZ, 0x1f, UR5 ;  /* 0x0000001fff047899 */ /* 0x000fe40008011405 */
[----:B------:R-:W-:Y:S02]  /*54d0*/  USHF.R.U32.HI UR6, URZ, 0x4, UR6 ;  /* 0x00000004ff067899 */ /* 0x000fe40008011606 */
[----:B------:R-:W-:Y:S02]  /*54e0*/  ULEA.HI UR4, UR4, UR5, URZ, 0x5 ;  /* 0x0000000504047291 */ /* 0x000fe4000f8f28ff */
[----:B------:R-:W-:Y:S02]  /*54f0*/  USHF.R.U32.HI UR7, URZ, 0x4, UR7 ;  /* 0x00000004ff077899 */ /* 0x000fe40008011607 */
[----:B------:R-:W-:Y:S02]  /*5500*/  USHF.R.S32.HI UR28, URZ, 0x5, UR4 ;  /* 0x00000005ff1c7899 */ /* 0x000fe40008011404 */
[----:B------:R-:W-:-:S02]  /*5510*/  UPRMT UR29, URZ, 0x654, UR29 ;  /* 0x00000654ff1d7896 */ /* 0x000fc4000800001d */
[----:B------:R-:W-:Y:S02]  /*5520*/  UISETP.LT.AND UP0, UPT, UR28, 0x1, UPT ;  /* 0x000000011c00788c */ /* 0x000fe4000bf01270 */
[----:B------:R-:W-:Y:S02]  /*5530*/  ULOP3.LUT UR21, UR6, 0x3fff, URZ, 0xc0, !UPT ;  /* 0x00003fff06157892 */ /* 0x000fe4000f8ec0ff */
[----:B------:R-:W-:Y:S02]  /*5540*/  USEL UR31, UR28, 0x1, !UP0 ;  /* 0x000000011c1f7887 */ /* 0x000fe4000c000000 */
[----:B------:R-:W-:Y:S02]  /*5550*/  ULOP3.LUT UR20, UR7, 0x3fff, URZ, 0xc0, !UPT ;  /* 0x00003fff07147892 */ /* 0x000fe4000f8ec0ff */
[----:B------:R-:W-:Y:S01]  /*5560*/  UIADD3 UR31, UPT, UPT, -UR31, URZ, URZ ;  /* 0x000000ff1f1f7290 */ /* 0x000fe2000fffe1ff */
[----:B------:R-:W-:Y:S01]  /*5570*/  UMOV UR27, 0x8118490 ;  /* 0x08118490001b7882 */ /* 0x000fe20000000000 */
[----:B------:R-:W-:Y:S01]  /*5580*/  UMOV UR24, 0x0 ;  /* 0x0000000000187882 */ /* 0x000fe20000000000 */
[----:B------:R-:W-:Y:S01]  /*5590*/  UMOV UR25, 0x8118490 ;  /* 0x0811849000197882 */ /* 0x000fe20000000000 */
[C---:B-1----:R-:W-:Y:S01]  /*55a0*/  VIADD R5, R3.reuse, 0x20 ;  /* 0x0000002003057836 */ /* 0x042fe20000000000 */
[----:B------:R-:W-:-:S04]  /*55b0*/  LOP3.LUT R4, R3, 0xffff, RZ, 0xc0, !PT ;  /* 0x0000ffff03047812 */ /* 0x000fc800078ec0ff */
[----:B------:R-:W-:-:S05]  /*55c0*/  LOP3.LUT R5, R5, 0xffff, RZ, 0xc0, !PT ;  /* 0x0000ffff05057812 */ /* 0x000fca00078ec0ff */
[----:B------:R1:W-:Y:S02]  /*55d0*/  STL.64 [R1], R4 ;  /* 0x0000000401007387 */ /* 0x0003e40000100a00 */
.L_x_101:
[----:B-1----:R-:W-:-:S04]  /*55e0*/  SHF.L.U32 R5, R2, 0x1f, RZ ;  /* 0x0000001f02057819 */ /* 0x002fc800000006ff */
[----:B------:R-:W1:Y:S02]  /*55f0*/  SYNCS.PHASECHK.TRANS64.TRYWAIT P0, [UR18+0x270], R5 ;  /* 0x00027005ff0075a7 */ /* 0x000e640008001112 */
[----:B-1-34-:R-:W-:Y:S05]  /*5600*/  @!P0 BRA `(.L_x_93) ;  /* 0x0000005c00c88947 */ /* 0x01afea0003800000 */
.L_x_238:
[----:B-1----:R-:W1:Y:S01]  /*5610*/  LDS.128 R4, [UR18+0x2b0] ;  /* 0x0002b012ff047984 */ /* 0x002e620008000c00 */
[----:B------:R-:W-:Y:S01]  /*5620*/  ULEA UR23, UR22, UR18, 0x3 ;  /* 0x0000001216177291 */ /* 0x000fe2000f8e18ff */
[----:B------:R-:W-:Y:S01]  /*5630*/  @!PT LDS RZ, [RZ] ;  /* 0x00000000fffff984 */ /* 0x000fe20000000800 */
[----:B------:R-:W-:Y:S01]  /*5640*/  @!PT LDS RZ, [RZ] ;  /* 0x00000000fffff984 */ /* 0x000fe20000000800 */
[----:B------:R-:W-:Y:S01]  /*5650*/  @!PT LDS RZ, [RZ] ;  /* 0x00000000fffff984 */ /* 0x000fe20000000800 */
[----:B------:R-:W-:Y:S01]  /*5660*/  @!PT LDS RZ, [RZ] ;  /* 0x00000000fffff984 */ /* 0x000fe20000000800 */
[----:B------:R2:W-:Y:S06]  /*5670*/  MEMBAR.ALL.CTA ;  /* 0x0000000000007992 */ /* 0x0005ec0000008000 */
[----:B--2---:R-:W2:Y:S02]  /*5680*/  FENCE.VIEW.ASYNC.S ;  /* 0x00000000000073c6 */ /* 0x004ea40000000000 */
[----:B--2---:R-:W-:Y:S01]  /*5690*/  SYNCS.ARRIVE.TRANS64.RED.A1T0 RZ, [UR29], RZ ;  /* 0x000000ffffff79a7 */ /* 0x004fe2000810041d */
[----:B-1----:R-:W-:Y:S01]  /*56a0*/  LOP3.LUT P2, RZ, R6, 0x1, RZ, 0xc0, !PT ;  /* 0x0000000106ff7812 */ /* 0x002fe2000784c0ff */
[----:B------:R-:W-:-:S12]  /*56b0*/  BRA.U UP4, `(.L_x_94) ;  /* 0x00000001040c7547 */ /* 0x000fd8000b800000 */
[----:B------:R-:W-:-:S04]  /*56c0*/  SHF.L.U32 R5, R8, 0x1f, RZ ;  /* 0x0000001f08057819 */ /* 0x000fc800000006ff */
[----:B------:R-:W1:Y:S02]  /*56d0*/  SYNCS.PHASECHK.TRANS64.TRYWAIT P0, [UR23+0x290], R5 ;  /* 0x00029005ff0075a7 */ /* 0x000e640008001117 */
[----:B-1----:R-:W-:Y:S05]  /*56e0*/  @!P0 BRA `(.L_x_95) ;  /* 0x0000005c00a88947 */ /* 0x002fea0003800000 */
.L_x_94:
[----:B------:R-:W-:Y:S05]  /*56f0*/  BRA.U UP4, `(.L_x_96) ;  /* 0x0000000104dc7547 */ /* 0x000fea000b800000 */
[----:B------:R-:W2:Y:S02]  /*5700*/  LDCU UR4, c[0x0][0x394] ;  /* 0x00007280ff0477ac */ /* 0x000ea40008000800 */
[----:B--2---:R-:W-:-:S09]  /*5710*/  UISETP.GE.AND UP0, UPT, UR4, 0x1, UPT ;  /* 0x000000010400788c */ /* 0x004fd2000bf06270 */
[----:B------:R-:W-:Y:S05]  /*5720*/  BRA.U !UP0, `(.L_x_97) ;  /* 0x0000000108c47547 */ /* 0x000fea000b800000 */
[----:B------:R-:W-:Y:S01]  /*5730*/  ULEA UR4, UR22, UR49, 0x2 ;  /* 0x0000003116047291 */ /* 0x000fe2000f8e10ff */
[----:B-1----:R-:W-:-:S08]  /*5740*/  SHF.L.U32 R4, R0, 0x1f, RZ ;  /* 0x0000001f00047819 */ /* 0x002fd000000006ff */
[----:B------:R-:W5:Y:S01]  /*5750*/  LDL R5, [UR4] ;  /* 0x00000004ff057983 */ /* 0x000f620008100800 */
[----:B------:R-:W-:Y:S02]  /*5760*/  ULEA UR4, UR15, UR18, 0x3 ;  /* 0x000000120f047291 */ /* 0x000fe4000f8e18ff */
[----:B------:R-:W-:Y:S01]  /*5770*/  UPLOP3.LUT UP2, UPT, UPT, UPT, UPT, 0x40, 0x4 ;  /* 0x000000000004789c */ /* 0x000fe20003f4e870 */
[----:B------:R-:W-:Y:S01]  /*5780*/  UMOV UR17, UR31 ;  /* 0x0000001f00117c82 */ /* 0x000fe20008000000 */
[----:B------:R-:W-:Y:S01]  /*5790*/  UMOV UR16, UR28 ;  /* 0x0000001c00107c82 */ /* 0x000fe20008000000 */
[----:B------:R-:W-:-:S04]  /*57a0*/  UMOV UR5, UR15 ;  /* 0x0000000f00057c82 */ /* 0x000fc80008000000 */
[----:B------:R1:W2:Y:S04]  /*57b0*/  SYNCS.PHASECHK.TRANS64.TRYWAIT P1, [UR4], R4 ;  /* 0x00000004ff0075a7 */ /* 0x0002a80008021104 */
.L_x_100:
[----:B------:R-:W-:Y:S02]  /*57c0*/  UIADD3 UR17, UPT, UPT, UR17, 0x1, URZ ;  /* 0x0000000111117890 */ /* 0x000fe4000fffe0ff */
[----:B---3--:R-:W-:Y:S02]  /*57d0*/  ULEA UR10, UR5, UR18, 0x3 ;  /* 0x00000012050a7291 */ /* 0x008fe4000f8e18ff */
[----:B------:R-:W-:Y:S01]  /*57e0*/  UISETP.NE.AND UP3, UPT, UR17, URZ, UPT ;  /* 0x000000ff1100728c */ /* 0x000fe2000bf65270 */
[----:B--2-4-:R-:W-:Y:S10]  /*57f0*/  @P1 BRA `(.L_x_98) ;  /* 0x00000000000c1947 */ /* 0x014ff40003800000 */
[----:B------:R-:W-:Y:S04]  /*5800*/  SHF.L.U32 R6, R0, 0x1f, RZ ;  /* 0x0000001f00067819 */ /* 0x000fe800000006ff */
[----:B------:R-:W2:Y:S02]  /*5810*/  SYNCS.PHASECHK.TRANS64.TRYWAIT P0, [UR10], R6 ;  /* 0x00000006ff0075a7 */ /* 0x000ea4000800110a */
[----:B--2---:R-:W-:Y:S05]  /*5820*/  @!P0 BRA `(.L_x_99) ;  /* 0x0000005c00708947 */ /* 0x004fea0003800000 */
.L_x_98:
[----:B------:R-:W-:Y:S01]  /*5830*/  UISETP.NE.AND UP0, UPT, UR16, 0x1, UPT ;  /* 0x000000011000788c */ /* 0x000fe2000bf05270 */
[----:B------:R-:W-:Y:S01]  /*5840*/  PLOP3.LUT P1, PT, PT, PT, PT, 0x80, 0x8 ;  /* 0x000000000008781c */ /* 0x000fe20003f2f070 */
[----:B------:R-:W-:Y:S02]  /*5850*/  UIADD3 UR4, UPT, UPT, UR5, 0x1, URZ ;  /* 0x0000000105047890 */ /* 0x000fe4000fffe0ff */
[----:B------:R-:W-:Y:S02]  /*5860*/  ULEA UR8, UR5, UR20, 0x7 ;  /* 0x0000001405087291 */ /* 0x000fe4000f8e38ff */
[----:B------:R-:W-:Y:S01]  /*5870*/  UISETP.NE.AND UP1, UPT, UR4, 0x23, UPT ;  /* 0x000000230400788c */ /* 0x000fe2000bf25270 */
[----:B------:R-:W-:Y:S01]  /*5880*/  PLOP3.LUT P0, PT, PT, PT, UP0, 0x80, 0x8 ;  /* 0x000000000008781c */ /* 0x000fe20003f0f008 */
[----:B------:R-:W-:Y:S02]  /*5890*/  UIADD3 UR12, UPT, UPT, UR8, 0x40, URZ ;  /* 0x00000040080c7890 */ /* 0x000fe4000fffe0ff */
[----:B------:R-:W-:Y:S02]  /*58a0*/  USEL UR6, URZ, 0x1, UP1 ;  /* 0x00000001ff067887 */ /* 0x000fe40008800000 */
[----:B------:R-:W-:Y:S02]  /*58b0*/  USEL UR15, UR4, URZ, UP1 ;  /* 0x000000ff040f7287 */ /* 0x000fe40008800000 */
[----:B------:R-:W-:Y:S02]  /*58c0*/  UIADD3 UR10, UPT, UPT, UR10, 0x118, URZ ;  /* 0x000001180a0a7890 */ /* 0x000fe4000fffe0ff */
[----:B------:R-:W-:Y:S01]  /*58d0*/  @UP0 ULEA UR4, UR15, UR18, 0x3 ;  /* 0x000000120f040291 */ /* 0x000fe2000f8e18ff */
[----:B------:R-:W-:Y:S01]  /*58e0*/  LOP3.LUT R0, R0, UR6, RZ, 0x3c, !PT ;  /* 0x0000000600007c12 */ /* 0x000fe2000f8e3cff */
[----:B------:R-:W-:Y:S01]  /*58f0*/  UIADD3 UR16, UPT, UPT, UR16, -0x1, URZ ;  /* 0xffffffff10107890 */ /* 0x000fe2000fffe0ff */
[----:B------:R-:W-:Y:S02]  /*5900*/  UMOV UR9, 0x80004020 ;  /* 0x8000402000097882 */ /* 0x000fe40000000000 */
[----:B-1----:R-:W-:Y:S01]  /*5910*/  @P0 SHF.L.U32 R4, R0, 0x1f, RZ ;  /* 0x0000001f00040819 */ /* 0x002fe200000006ff */
[----:B------:R-:W-:Y:S01]  /*5920*/  UMOV UR13, 0x80004020 ;  /* 0x80004020000d7882 */ /* 0x000fe20000000000 */
[----:B------:R-:W-:Y:S02]  /*5930*/  UMOV UR7, 0x40004040 ;  /* 0x4000404000077882 */ /* 0x000fe40000000000 */
[----:B------:R3:W4:Y:S01]  /*5940*/  @P0 SYNCS.PHASECHK.TRANS64.TRYWAIT P1, [UR4], R4 ;  /* 0x00000004ff0005a7 */ /* 0x0007220008021104 */
[----:B------:R-:W-:Y:S11]  /*5950*/  ELECT P0, URZ, PT ;  /* 0x0000000000ff782f */ /* 0x000ff60003800000 */
[----:B------:R-:W-:Y:S02]  /*5960*/  @!UPT UIADD3 URZ, UPT, UPT, URZ, URZ, URZ ;  /* 0x000000fffffff290 */ /* 0x000fe4000fffe0ff */
[C---:B-----5:R-:W-:Y:S01]  /*5970*/  @P0 R2UR.BROADCAST UR14, R5.reuse ;  /* 0x00000000050e02ca */ /* 0x060fe200008e0000 */
[----:B------:R-:W-:Y:S01]  /*5980*/  ULEA UR4, UR5, UR21, 0x8 ;  /* 0x0000001505047291 */ /* 0x000fe2000f8e40ff */
[----:B------:R-:W-:Y:S11]  /*5990*/  ELECT P0, URZ, PT ;  /* 0x0000000000ff782f */ /* 0x000ff60003800000 */
[----:B------:R-:W-:Y:S02]  /*59a0*/  @!UPT UIADD3 URZ, UPT, UPT, URZ, URZ, URZ ;  /* 0x000000fffffff290 */ /* 0x000fe4000fffe0ff */
[----:B------:R-:W-:Y:S01]  /*59b0*/  @P0 R2UR.BROADCAST UR11, R5 ;  /* 0x00000000050b02ca */ /* 0x000fe200008e0000 */
[----:B------:R-:W-:Y:S01]  /*59c0*/  UIADD3 UR6, UPT, UPT, UR4, 0x80, URZ ;  /* 0x0000008004067890 */ /* 0x000fe2000fffe0ff */
[----:B------:R-:W-:Y:S02]  /*59d0*/  UMOV UR5, 0x40004040 ;  /* 0x4000404000057882 */ /* 0x000fe40000000000 */
[----:B------:R1:W-:Y:S01]  /*59e0*/  UTCHMMA.2CTA gdesc[UR4], gdesc[UR8], tmem[UR14], tmem[UR26], idesc[UR27], UP2 ;  /* 0x00ff1a08040075ea */ /* 0x0003e2000920000e */
[----:B------:R-:W-:Y:S08]  /*59f0*/  UPLOP3.LUT UP2, UPT, UPT, UPT, UPT, 0x80, 0x8 ;  /* 0x000000000008789c */ /* 0x000ff00003f4f070 */
[----:B------:R3:W-:Y:S01]  /*5a00*/  UTCHMMA.2CTA gdesc[UR6], gdesc[UR12], tmem[UR11], tmem[UR24], idesc[UR25], UPT ;  /* 0x00ff180c060075ea */ /* 0x0007e2000ba0000b */
[----:B------:R3:W-:Y:S01]  /*5a10*/  UTCBAR.2CTA.MULTICAST [UR10], URZ, UR19 ;  /* 0x000000ff0a0073e9 */ /* 0x0007e20008200813 */
[----:B-1----:R-:W-:Y:S01]  /*5a20*/  UMOV UR5, UR15 ;  /* 0x0000000f00057c82 */ /* 0x002fe20008000000 */
[----:B------:R-:W-:Y:S05]  /*5a30*/  BRA.U UP3, `(.L_x_100) ;  /* 0xfffffffd03607547 */ /* 0x000fea000b83ffff */
.L_x_97:
[----:B------:R-:W-:-:S09]  /*5a40*/  UIADD3 UR4, UPT, UPT, UR23, 0x280, URZ ;  /* 0x0000028017047890 */ /* 0x000fd2000fffe0ff */
[----:B------:R2:W-:Y:S01]  /*5a50*/  UTCBAR.2CTA.MULTICAST [UR4], URZ, UR30 ;  /* 0x000000ff040073e9 */ /* 0x0005e2000820081e */
[----:B------:R-:W-:Y:S02]  /*5a60*/  NOP ;  /* 0x0000000000007918 */ /* 0x000fe40000000000 */
.L_x_96:
[----:B--2---:R-:W-:Y:S01]  /*5a70*/  UIADD3 UR4, UPT, UPT, UR22, 0x1, URZ ;  /* 0x0000000116047890 */ /* 0x004fe2000fffe0ff */
[----:B------:R-:W-:-:S03]  /*5a80*/  LOP3.LUT R2, R2, 0x1, RZ, 0x3c, !PT ;  /* 0x0000000102027812 */ /* 0x000fc600078e3cff */
[----:B------:R-:W-:-:S04]  /*5a90*/  UISETP.NE.AND UP0, UPT, UR4, 0x2, UPT ;  /* 0x000000020400788c */ /* 0x000fc8000bf05270 */
[----:B------:R-:W-:Y:S02]  /*5aa0*/  USEL UR5, URZ, 0x1, UP0 ;  /* 0x00000001ff057887 */ /* 0x000fe40008000000 */
[----:B------:R-:W-:-:S04]  /*5ab0*/  USEL UR22, UR4, URZ, UP0 ;  /* 0x000000ff04167287 */ /* 0x000fc80008000000 */
[----:B------:R-:W-:Y:S01]  /*5ac0*/  LOP3.LUT R8, R8, UR5, RZ, 0x3c, !PT ;  /* 0x0000000508087c12 */ /* 0x000fe2000f8e3cff */
[----:B------:R-:W-:Y:S07]  /*5ad0*/  @P2 BRA `(.L_x_101) ;  /* 0xfffffff800c02947 */ /* 0x000fee000383ffff */
[----:B------:R-:W2:Y:S01]  /*5ae0*/  S2UR UR8, SR_CgaCtaId ;  /* 0x00000000000879c3 */ /* 0x000ea20000008800 */
[----:B------:R-:W-:Y:S01]  /*5af0*/  ELECT P0, URZ, PT ;  /* 0x0000000000ff782f */ /* 0x000fe20003800000 */
[----:B------:R-:W-:Y:S01]  /*5b00*/  HFMA2 R0, -RZ, RZ, 0, 5.9604644775390625e-08 ;  /* 0x00000001ff007431 */ /* 0x000fe200000001ff */
[----:B------:R-:W-:-:S05]  /*5b10*/  UMOV UR4, 0x40 ;  /* 0x0000004000047882 */ /* 0x000fca0000000000 */
[----:B------:R-:W-:Y:S01]  /*5b20*/  UVIRTCOUNT.DEALLOC.SMPOOL 0x80 ;  /* 0x000000800000784c */ /* 0x000fe20000000000 */
[----:B------:R-:W-:Y:S02]  /*5b30*/  UISETP.NE.AND UP0, UPT, UR33, URZ, UPT ;  /* 0x000000ff2100728c */ /* 0x000fe4000bf05270 */
[----:B--2---:R-:W-:-:S09]  /*5b40*/  ULEA UR8, UR8, UR4, 0x18 ;  /* 0x0000000408087291 */ /* 0x004fd2000f8ec0ff */
[----:B------:R2:W-:Y:S01]  /*5b50*/  @P0 STS.U8 [UR8+0x1c], R0 ;  /* 0x00001c00ff000988 */ /* 0x0005e20008000008 */
[----:B------:R-:W-:Y:S05]  /*5b60*/  BRA.U UP0, `(.L_x_102) ;  /* 0x0000000100587547 */ /* 0x000fea000b800000 */
[----:B------:R-:W-:Y:S01]  /*5b70*/  UIADD3 UR5, UPT, UPT, UR18, 0x290, URZ ;  /* 0x0000029012057890 */ /* 0x000fe2000fffe0ff */
[----:B------:R-:W-:-:S03]  /*5b80*/  SHF.L.U32 R2, R8, 0x1f, RZ ;  /* 0x0000001f08027819 */ /* 0x000fc600000006ff */
[----:B------:R-:W-:-:S09]  /*5b90*/  ULEA UR4, UR22, UR5, 0x3 ;  /* 0x0000000516047291 */ /* 0x000fd2000f8e18ff */
[----:B------:R-:W1:Y:S02]  /*5ba0*/  SYNCS.PHASECHK.TRANS64.TRYWAIT P0, [UR4], R2 ;  /* 0x00000002ff0075a7 */ /* 0x000e640008001104 */
[----:B-1----:R-:W-:Y:S05]  /*5bb0*/  @!P0 BRA `(.L_x_103) ;  /* 0x0000005800a48947 */ /* 0x002fea0003800000 */
.L_x_242:
[----:B------:R-:W-:-:S04]  /*5bc0*/  UIADD3 UR4, UPT, UPT, UR22, 0x1, URZ ;  /* 0x0000000116047890 */ /* 0x000fc8000fffe0ff */
[----:B------:R-:W-:-:S04]  /*5bd0*/  UISETP.NE.AND UP1, UPT, UR4, 0x2, UPT ;  /* 0x000000020400788c */ /* 0x000fc8000bf25270 */
[----:B---3--:R-:W-:Y:S02]  /*5be0*/  USEL UR6, URZ, 0x1, UP1 ;  /* 0x00000001ff067887 */ /* 0x008fe40008800000 */
[----:B------:R-:W-:-:S04]  /*5bf0*/  USEL UR4, UR4, URZ, UP1 ;  /* 0x000000ff04047287 */ /* 0x000fc80008800000 */
[----:B------:R-:W-:Y:S01]  /*5c00*/  ULEA UR4, UR4, UR5, 0x3 ;  /* 0x0000000504047291 */ /* 0x000fe2000f8e18ff */
[----:B-1----:R-:W-:-:S04]  /*5c10*/  LOP3.LUT R2, R8, UR6, RZ, 0x3c, !PT ;  /* 0x0000000608027c12 */ /* 0x002fc8000f8e3cff */
[----:B------:R-:W-:Y:S01]  /*5c20*/  SHF.L.U32 R2, R2, 0x1f, RZ ;  /* 0x0000001f02027819 */ /* 0x000fe200000006ff */
[----:B--2---:R-:W-:-:S04]  /*5c30*/  IMAD.U32 R0, RZ, RZ, UR4 ;  /* 0x00000004ff007e24 */ /* 0x004fc8000f8e00ff */
[----:B------:R1:W2:Y:S03]  /*5c40*/  SYNCS.PHASECHK.TRANS64.TRYWAIT P0, [R0+URZ], R2 ;  /* 0x00000002000075a7 */ /* 0x0002a600080011ff */
[----:B--2---:R-:W-:Y:S05]  /*5c50*/  @!P0 NANOSLEEP.SYNCS 0x989680 ;  /* 0x009896800000895d */ /* 0x004fea0003900000 */
[----:B------:R-:W2:Y:S02]  /*5c60*/  @!P0 SYNCS.PHASECHK.TRANS64 P0, [R0+URZ], R2 ;  /* 0x00000002000085a7 */ /* 0x000ea400080010ff */
[----:B--2---:R-:W-:Y:S05]  /*5c70*/  @P0 BRA `(.L_x_104) ;  /* 0x0000000000200947 */ /* 0x004fea0003800000 */
.L_x_105:
[----:B--2---:R2:W3:Y:S02]  /*5c80*/  SYNCS.PHASECHK.TRANS64.TRYWAIT P0, [R0+URZ], R2 ;  /* 0x00000002000075a7 */ /* 0x0044e400080011ff */
[----:B---3--:R-:W-:Y:S05]  /*5c90*/  @!P0 NANOSLEEP.SYNCS 0x989680 ;  /* 0x009896800000895d */ /* 0x008fea0003900000 */
[----:B------:R-:W3:Y:S02]  /*5ca0*/  @!P0 SYNCS.PHASECHK.TRANS64 P0, [R0+URZ], R2 ;  /* 0x00000002000085a7 */ /* 0x000ee400080010ff */
[----:B---3--:R-:W-:Y:S05]  /*5cb0*/  @!P0 BRA `(.L_x_105) ;  /* 0xfffffffc00f08947 */ /* 0x008fea000383ffff */
[----:B------:R-:W-:Y:S05]  /*5cc0*/  BRA `(.L_x_104) ;  /* 0x00000000000c7947 */ /* 0x000fea0003800000 */
.L_x_102:
[----:B------:R-:W-:-:S04]  /*5cd0*/  UIADD3 UR4, UPT, UPT, UR18, 0x2a0, URZ ;  /* 0x000002a012047890 */ /* 0x000fc8000fffe0ff */
[----:B------:R-:W-:-:S09]  /*5ce0*/  UPRMT UR4, UR32, 0x654, UR4 ;  /* 0x0000065420047896 */ /* 0x000fd20008000004 */
[----:B------:R-:W-:Y:S03]  /*5cf0*/  SYNCS.ARRIVE.TRANS64.RED.A1T0 RZ, [UR4], RZ ;  /* 0x000000ffffff79a7 */ /* 0x000fe60008100404 */
.L_x_104:
[----:B-12---:R-:W-:Y:S01]  /*5d00*/  SHF.L.U32 R2, RZ, 0x1f, RZ ;  /* 0x0000001fff027819 */ /* 0x006fe200000006ff */
[----:B------:R-:W-:Y:S01]  /*5d10*/  UIADD3 UR4, UPT, UPT, UR18, 0x2a0, URZ ;  /* 0x000002a012047890 */ /* 0x000fe2000fffe0ff */
[----:B------:R-:W-:Y:S02]  /*5d20*/  PLOP3.LUT P0, PT, PT, PT, UP0, 0x80, 0x8 ;  /* 0x000000000008781c */ /* 0x000fe40003f0f008 */
[----:B----4-:R-:W1:Y:S02]  /*5d30*/  SYNCS.PHASECHK.TRANS64.TRYWAIT P1, [UR18+0x2a0], R2 ;  /* 0x0002a002ff0075a7 */ /* 0x010e640008021112 */
[----:B-1----:R-:W-:Y:S09]  /*5d40*/  @!P1 BRA `(.L_x_106) ;  /* 0x0000005800589947 */ /* 0x002ff20003800000 */
.L_x_244:
[----:B------:R-:W-:Y:S01]  /*5d50*/  @!UP0 UPRMT UR4, UR32, 0x654, UR4 ;  /* 0x0000065420048896 */ /* 0x000fe20008000004 */
[----:B------:R-:W-:Y:S01]  /*5d60*/  LOP3.LUT R3, R3, 0xffff, RZ, 0xc0, !PT ;  /* 0x0000ffff03037812 */ /* 0x000fe200078ec0ff */
[----:B-1----:R-:W-:-:S03]  /*5d70*/  IMAD.MOV.U32 R2, RZ, RZ, 0xffff ;  /* 0x0000ffffff027424 */ /* 0x002fc600078e00ff */
[----:B------:R-:W-:-:S04]  /*5d80*/  SHF.R.U32.HI R3, RZ, 0x5, R3 ;  /* 0x00000005ff037819 */ /* 0x000fc80000011603 */
[----:B------:R-:W-:Y:S01]  /*5d90*/  @!P0 SYNCS.ARRIVE.TRANS64.RED.A1T0 RZ, [UR4], RZ ;  /* 0x000000ffffff89a7 */ /* 0x000fe20008100404 */
[----:B------:R-:W-:Y:S01]  /*5da0*/  NOP ;  /* 0x0000000000007918 */ /* 0x000fe20000000000 */
[----:B------:R-:W1:Y:S01]  /*5db0*/  LDS R0, [UR8+0x14] ;  /* 0x00001408ff007984 */ /* 0x000e620008000800 */
[----:B------:R-:W-:-:S04]  /*5dc0*/  SHF.L.U32 R2, R2, R3, RZ ;  /* 0x0000000302027219 */ /* 0x000fc800000006ff */
[----:B-1----:R-:W-:-:S04]  /*5dd0*/  LOP3.LUT R0, R0, R2, RZ, 0xc0, !PT ;  /* 0x0000000200007212 */ /* 0x002fc800078ec0ff */
[----:B------:R-:W-:Y:S01]  /*5de0*/  ISETP.NE.AND P0, PT, R0, R2, PT ;  /* 0x000000020000720c */ /* 0x000fe20003f05270 */
[----:B------:R-:W-:-:S05]  /*5df0*/  IMAD.MOV.U32 R0, RZ, RZ, 0x1 ;  /* 0x00000001ff007424 */ /* 0x000fca00078e00ff */
[----:B------:R-:W-:-:S07]  /*5e00*/  SHF.L.U32 R0, R0, R3, RZ ;  /* 0x0000000300007219 */ /* 0x000fce00000006ff */
[----:B------:R-:W-:Y:S05]  /*5e10*/  @P0 BRA `(.L_x_107) ;  /* 0x00000000005c0947 */ /* 0x000fea0003800000 */
[----:B------:R-:W1:Y:S02]  /*5e20*/  LDS R3, [UR8+0x18] ;  /* 0x00001808ff037984 */ /* 0x000e640008000800 */
[----:B-1----:R-:W-:-:S04]  /*5e30*/  LOP3.LUT R3, R3, R0, RZ, 0xc0, !PT ;  /* 0x0000000003037212 */ /* 0x002fc800078ec0ff */
[----:B------:R-:W-:-:S13]  /*5e40*/  ISETP.NE.AND P0, PT, R3, R0, PT ;  /* 0x000000000300720c */ /* 0x000fda0003f05270 */
[----:B------:R-:W-:Y:S05]  /*5e50*/  @P0 BRA `(.L_x_108) ;  /* 0x0000000000400947 */ /* 0x000fea0003800000 */
[----:B------:R-:W-:Y:S01]  /*5e60*/  R2UR UR4, R2 ;  /* 0x00000000020472ca */ /* 0x000fe200000e0000 */
[----:B------:R-:W1:Y:S01]  /*5e70*/  S2R R3, SR_LANEID ;  /* 0x0000000000037919 */ /* 0x000e620000000000 */
[----:B------:R-:W-:-:S04]  /*5e80*/  LOP3.LUT R0, RZ, R0, RZ, 0x33, !PT ;  /* 0x00000000ff007212 */ /* 0x000fc800078e33ff */
[----:B---3--:R-:W2:Y:S07]  /*5e90*/  REDUX UR6, R0 ;  /* 0x00000000000673c4 */ /* 0x008eae0000000000 */
[----:B------:R-:W-:-:S03]  /*5ea0*/  ULOP3.LUT UR5, URZ, UR4, URZ, 0x33, !UPT ;  /* 0x00000004ff057292 */ /* 0x000fc6000f8e33ff */
[----:B------:R-:W-:Y:S02]  /*5eb0*/  VOTEU.ANY UR4, UPT, PT ;  /* 0x0000000000047886 */ /* 0x000fe400038e0100 */
[----:B------:R-:W-:Y:S01]  /*5ec0*/  UFLO.U32 UR4, UR4 ;  /* 0x00000004000472bd */ /* 0x000fe200080e0000 */
[----:B------:R-:W-:-:S04]  /*5ed0*/  IMAD.U32 R2, RZ, RZ, UR5 ;  /* 0x00000005ff027e24 */ /* 0x000fc8000f8e00ff */
[----:B------:R-:W3:Y:S02]  /*5ee0*/  REDUX UR7, R2 ;  /* 0x00000000020773c4 */ /* 0x000ee40000000000 */
[----:B------:R4:W-:Y:S01]  /*5ef0*/  UTCATOMSWS.AND URZ, UR5 ;  /* 0x0000000500ff79e3 */ /* 0x0009e20008000000 */
[----:B--2---:R-:W-:Y:S01]  /*5f00*/  IMAD.U32 R0, RZ, RZ, UR6 ;  /* 0x00000006ff007e24 */ /* 0x004fe2000f8e00ff */
[----:B-1----:R-:W-:Y:S01]  /*5f10*/  ISETP.EQ.U32.AND P0, PT, R3, UR4, PT ;  /* 0x0000000403007c0c */ /* 0x002fe2000bf02070 */
[----:B---3--:R-:W-:-:S12]  /*5f20*/  IMAD.U32 R2, RZ, RZ, UR7 ;  /* 0x00000007ff027e24 */ /* 0x008fd8000f8e00ff */
[----:B------:R4:W-:Y:S04]  /*5f30*/  @P0 ATOMS.AND RZ, [UR8+0x14], R2 ;  /* 0x00001402ffff098c */ /* 0x0009e8000a800008 */
[----:B------:R4:W-:Y:S01]  /*5f40*/  @P0 ATOMS.AND RZ, [UR8+0x18], R0 ;  /* 0x00001800ffff098c */ /* 0x0009e2000a800008 */
[----:B------:R-:W-:Y:S05]  /*5f50*/  BRA `(.L_x_109) ;  /* 0x0000000000147947 */ /* 0x000fea0003800000 */
.L_x_108:
[----:B------:R-:W-:Y:S02]  /*5f60*/  MOV R2, 0x5f80 ;  /* 0x00005f8000027802 */ /* 0x000fe40000000f00 */
[----:B---3-5:R-:W-:Y:S05]  /*5f70*/  CALL.REL.NOINC `($__internal_0_$__cuda_sm10x_tcgen05_guardrail_trap_col_being_dealloced_not_returned_by_alloc) ;  /* 0x0000005800c87944 */ /* 0x028fea0003c00000 */
[----:B------:R-:W-:Y:S05]  /*5f80*/  BRA `(.L_x_109) ;  /* 0x0000000000087947 */ /* 0x000fea0003800000 */
.L_x_107:
[----:B------:R-:W-:Y:S02]  /*5f90*/  MOV R2, 0x5fb0 ;  /* 0x00005fb000027802 */ /* 0x000fe40000000f00 */
[----:B---3-5:R-:W-:Y:S05]  /*5fa0*/  CALL.REL.NOINC `($__internal_2_$__cuda_sm10x_tcgen05_guardrail_trap_unallocated_columns_being_dealloced) ;  /* 0x0000005800d47944 */ /* 0x028fea0003c00000 */
.L_x_109:
[----:B------:R-:W-:Y:S01]  /*5fb0*/  NOP ;  /* 0x0000000000007918 */ /* 0x000fe20000000000 */
[----:B----4-:R-:W-:Y:S05]  /*5fc0*/  EXIT ;  /* 0x000000000000794d */ /* 0x010fea0003800000 */
.L_x_81:
[----:B------:R-:W2:Y:S01]  /*5fd0*/  LDCU UR5, c[0x0][0x384] ;  /* 0x00007080ff0577ac */ /* 0x000ea20008000800 */
[----:B------:R-:W-:Y:S02]  /*5fe0*/  UISETP.NE.OR UP0, UPT, UR19, 0x3, !UP3 ;  /* 0x000000031300788c */ /* 0x000fe4000df05670 */
[----:B--2---:R-:W-:-:S07]  /*5ff0*/  UIADD3 UR5, UPT, UPT, UR5, 0x3f, URZ ;  /* 0x0000003f05057890 */ /* 0x004fce000fffe0ff */
[----:B------:R-:W-:Y:S05]  /*6000*/  BRA.U UP0, `(.L_x_110) ;  /* 0x0000001500e87547 */ /* 0x000fea000b800000 */
[----:B------:R-:W2:Y:S01]  /*6010*/  LDCU UR53, c[0x0][0x388] ;  /* 0x00007100ff3577ac */ /* 0x000ea20008000800 */
[----:B------:R-:W3:Y:S01]  /*6020*/  S2UR UR9, SR_CgaCtaId ;  /* 0x00000000000979c3 */ /* 0x000ee20000008800 */
[----:B------:R-:W-:Y:S01]  /*6030*/  IMAD.MOV.U32 R10, RZ, RZ, 0x1 ;  /* 0x00000001ff0a7424 */ /* 0x000fe200078e00ff */
[----:B------:R-:W-:Y:S01]  /*6040*/  USHF.R.S32.HI UR4, URZ, 0x1f, UR5 ;  /* 0x0000001fff047899 */ /* 0x000fe20008011405 */
[----:B------:R-:W-:Y:S01]  /*6050*/  IMAD.MOV.U32 R9, RZ, RZ, RZ ;  /* 0x000000ffff097224 */ /* 0x000fe200078e00ff */
[----:B------:R-:W-:Y:S01]  /*6060*/  UMOV UR27, 0x400 ;  /* 0x00000400001b7882 */ /* 0x000fe20000000000 */
[----:B------:R-:W4:Y:S03]  /*6070*/  LDCU UR38, c[0x0][0x370] ;  /* 0x00006e00ff2677ac */ /* 0x000f260008000800 */
[----:B------:R-:W1:Y:S01]  /*6080*/  LDC.64 R14, c[0x0][0x348] ;  /* 0x0000d200ff0e7b82 */ /* 0x000e620000000a00 */
[----:B------:R-:W-:Y:S01]  /*6090*/  ULEA.HI UR4, UR4, UR5, URZ, 0x6 ;  /* 0x0000000504047291 */ /* 0x000fe2000f8f30ff */
[----:B------:R-:W4:Y:S03]  /*60a0*/  LDCU.128 UR40, c[0x0][0xc10] ;  /* 0x00018200ff2877ac */ /* 0x000f260008000c00 */
[----:B------:R-:W-:Y:S01]  /*60b0*/  USHF.R.S32.HI UR31, URZ, 0x6, UR4 ;  /* 0x00000006ff1f7899 */ /* 0x000fe20008011404 */
[----:B--2---:R-:W-:Y:S01]  /*60c0*/  IMAD.U32 R0, RZ, RZ, UR53 ;  /* 0x00000035ff007e24 */ /* 0x004fe2000f8e00ff */
[----:B------:R-:W2:Y:S04]  /*60d0*/  LDCU UR37, c[0x0][0x374] ;  /* 0x00006e80ff2577ac */ /* 0x000ea80008000800 */
[----:B------:R-:W-:Y:S01]  /*60e0*/  IMAD.U32 R3, RZ, RZ, UR31 ;  /* 0x0000001fff037e24 */ /* 0x000fe2000f8e00ff */
[----:B------:R-:W-:Y:S01]  /*60f0*/  IABS R0, R0 ;  /* 0x0000000000007213 */ /* 0x000fe20000000000 */
[----:B------:R-:W4:Y:S03]  /*6100*/  LDCU.64 UR4, c[0x0][0x988] ;  /* 0x00013100ff0477ac */ /* 0x000f260008000a00 */
[----:B------:R-:W-:Y:S01]  /*6110*/  IABS R2, R3 ;  /* 0x0000000300027213 */ /* 0x000fe20000000000 */
[----:B---3--:R-:W-:Y:S01]  /*6120*/  ULEA UR27, UR9, UR27, 0x18 ;  /* 0x0000001b091b7291 */ /* 0x008fe2000f8ec0ff */
[----:B------:R-:W-:Y:S01]  /*6130*/  R2UR UR29, R0 ;  /* 0x00000000001d72ca */ /* 0x000fe200000e0000 */
[----:B------:R-:W3:Y:S01]  /*6140*/  LDCU.64 UR32, c[0x0][0x990] ;  /* 0x00013200ff2077ac */ /* 0x000ee20008000a00 */
[----:B------:R-:W-:-:S02]  /*6150*/  R2UR UR30, R2 ;  /* 0x00000000021e72ca */ /* 0x000fc400000e0000 */
[----:B------:R-:W-:Y:S01]  /*6160*/  IABS R3, R3 ;  /* 0x0000000300037213 */ /* 0x000fe20000000000 */
[----:B------:R-:W1:Y:S01]  /*6170*/  LDCU UR26, c[0x0][0xc0c] ;  /* 0x00018180ff1a77ac */ /* 0x000e620008000800 */
[----:B------:R-:W1:Y:S03]  /*6180*/  LDCU UR54, c[0x0][0xc20] ;  /* 0x00018400ff3677ac */ /* 0x000e660008000800 */
[----:B------:R-:W-:-:S04]  /*6190*/  IMAD.MOV R3, RZ, RZ, -R3 ;  /* 0x000000ffff037224 */ /* 0x000fc800078e0a03 */
[----:B------:R-:W3:Y:S01]  /*61a0*/  I2F.RP R0, UR29 ;  /* 0x0000001d00007d06 */ /* 0x000ee20008209400 */
[----:B----4-:R-:W-:Y:S01]  /*61b0*/  UISETP.NE.U32.AND UP0, UPT, UR4, URZ, UPT ;  /* 0x000000ff0400728c */ /* 0x010fe2000bf05070 */
[----:B------:R-:W-:Y:S01]  /*61c0*/  R2UR UR49, R3 ;  /* 0x00000000033172ca */ /* 0x000fe200000e0000 */
[----:B------:R-:W4:Y:S01]  /*61d0*/  LDCU UR4, c[0x0][0xc30] ;  /* 0x00018600ff0477ac */ /* 0x000f220008000800 */
[----:B------:R-:W4:Y:S04]  /*61e0*/  LDCU UR36, c[0x0][0x38c] ;  /* 0x00007180ff2477ac */ /* 0x000f280008000800 */
[----:B------:R-:W1:Y:S01]  /*61f0*/  I2F.RP R2, UR30 ;  /* 0x0000001e00027d06 */ /* 0x000e620008209400 */
[----:B------:R-:W-:Y:S02]  /*6200*/  UISETP.NE.AND.EX UP0, UPT, UR5, URZ, UPT, UP0 ;  /* 0x000000ff0500728c */ /* 0x000fe4000bf05300 */
[----:B------:R-:W-:-:S02]  /*6210*/  UIMAD.WIDE.U32 UR10, UR38, UR40, URZ ;  /* 0x00000028260a72a5 */ /* 0x000fc4000f8e00ff */
[----:B--2---:R-:W-:-:S03]  /*6220*/  UIMAD.WIDE.U32 UR14, UR37, UR43, URZ ;  /* 0x0000002b250e72a5 */ /* 0x004fc6000f8e00ff */
[----:B---3--:R-:W2:Y:S01]  /*6230*/  MUFU.RCP R0, R0 ;  /* 0x0000000000007308 */ /* 0x008ea20000001000 */
[----:B------:R-:W-:Y:S01]  /*6240*/  UMOV UR8, URZ ;  /* 0x000000ff00087c82 */ /* 0x000fe20008000000 */
[----:B------:R-:W-:Y:S02]  /*6250*/  UP2UR UR51, UPR, URZ, 0x1 ;  /* 0x00000001ff337883 */ /* 0x000fe40008000000 */
[----:B------:R-:W-:Y:S02]  /*6260*/  UISETP.NE.AND UP0, UPT, UR39, 0x1, UPT ;  /* 0x000000012700788c */ /* 0x000fe4000bf05270 */
[----:B------:R-:W-:Y:S02]  /*6270*/  UISETP.NE.U32.AND UP0, UPT, UR32, URZ, UPT ;  /* 0x000000ff2000728c */ /* 0x000fe4000bf05070 */
[----:B-1----:R-:W1:Y:S01]  /*6280*/  MUFU.RCP R2, R2 ;  /* 0x0000000200027308 */ /* 0x002e620000001000 */
[----:B------:R-:W-:Y:S02]  /*6290*/  UIADD3 UR48, UPT, UPT, UR27, 0x278, URZ ;  /* 0x000002781b307890 */ /* 0x000fe4000fffe0ff */
[----:B------:R-:W-:-:S02]  /*62a0*/  UISETP.GE.AND UP3, UPT, UR39, 0x1, UPT ;  /* 0x000000012700788c */ /* 0x000fc4000bf66270 */
[----:B------:R-:W-:Y:S01]  /*62b0*/  UISETP.NE.AND.EX UP5, UPT, UR33, URZ, UPT, UP0 ;  /* 0x000000ff2100728c */ /* 0x000fe2000bfa5300 */
[----:B------:R-:W-:Y:S01]  /*62c0*/  UMOV UR47, UR11 ;  /* 0x0000000b002f7c82 */ /* 0x000fe20008000000 */
[----:B------:R-:W-:Y:S01]  /*62d0*/  UMOV UR46, UR15 ;  /* 0x0000000f002e7c82 */ /* 0x000fe20008000000 */
[----:B--2---:R-:W-:Y:S01]  /*62e0*/  VIADD R0, R0, 0xffffffe ;  /* 0x0ffffffe00007836 */ /* 0x004fe20000000000 */
[----:B------:R-:W-:Y:S02]  /*62f0*/  UISETP.NE.AND UP3, UPT, UR26, 0x1, UPT ;  /* 0x000000011a00788c */ /* 0x000fe4000bf65270 */
[----:B------:R-:W-:Y:S01]  /*6300*/  UISETP.NE.AND UP0, UPT, UR42, 0x1, UPT ;  /* 0x000000012a00788c */ /* 0x000fe2000bf05270 */
[----:B------:R-:W-:Y:S02]  /*6310*/  UMOV UR28, URZ ;  /* 0x000000ff001c7c82 */ /* 0x000fe40008000000 */
[----:B------:R-:W2:Y:S01]  /*6320*/  F2I.FTZ.U32.TRUNC.NTZ R0, R0 ;  /* 0x0000000000007305 */ /* 0x000ea2000021f000 */
[----:B------:R-:W-:Y:S01]  /*6330*/  UPLOP3.LUT UP2, UPT, UPT, UPT, UPT, 0x40, 0x4 ;  /* 0x000000000004789c */ /* 0x000fe20003f4e870 */
[----:B-1----:R-:W-:Y:S01]  /*6340*/  VIADD R2, R2, 0xffffffe ;  /* 0x0ffffffe02027836 */ /* 0x002fe20000000000 */
[----:B------:R-:W1:Y:S01]  /*6350*/  LDCU.64 UR24, c[0x0][0xc28] ;  /* 0x00018500ff1877ac */ /* 0x000e620008000a00 */
[----:B------:R-:W-:-:S04]  /*6360*/  UPRMT UR48, URZ, 0x654, UR48 ;  /* 0x00000654ff307896 */ /* 0x000fc80008000030 */
[----:B------:R-:W3:Y:S01]  /*6370*/  F2I.FTZ.U32.TRUNC.NTZ R2, R2 ;  /* 0x0000000200027305 */ /* 0x000ee2000021f000 */
[----:B------:R-:W-:Y:S02]  /*6380*/  USHF.R.U32.HI UR47, URZ, UR41, UR47 ;  /* 0x00000029ff2f7299 */ /* 0x000fe4000801162f */
[----:B------:R-:W-:Y:S02]  /*6390*/  USHF.R.U32.HI UR46, URZ, UR54, UR46 ;  /* 0x00000036ff2e7299 */ /* 0x000fe4000801162e */
[----:B----4-:R-:W-:Y:S01]  /*63a0*/  UISETP.NE.AND UP4, UPT, UR4, 0x1, UPT ;  /* 0x000000010400788c */ /* 0x010fe2000bf85270 */
[----:B--2---:R-:W-:Y:S01]  /*63b0*/  R2UR UR7, R0 ;  /* 0x00000000000772ca */ /* 0x004fe200000e0000 */
[----:B------:R-:W-:Y:S02]  /*63c0*/  UISETP.NE.AND UP3, UPT, UR53, URZ, UPT ;  /* 0x000000ff3500728c */ /* 0x000fe4000bf65270 */
[----:B------:R-:W-:Y:S02]  /*63d0*/  UISETP.NE.AND UP0, UPT, UR36, URZ, UPT ;  /* 0x000000ff2400728c */ /* 0x000fe4000bf05270 */
[----:B------:R-:W-:Y:S01]  /*63e0*/  UISETP.NE.AND UP6, UPT, UR31, URZ, UPT ;  /* 0x000000ff1f00728c */ /* 0x000fe2000bfc5270 */
[----:B---3--:R-:W-:Y:S01]  /*63f0*/  R2UR UR9, R2 ;  /* 0x00000000020972ca */ /* 0x008fe200000e0000 */
[----:B------:R-:W-:-:S06]  /*6400*/  IMAD.MOV.U32 R2, RZ, RZ, 0x1000 ;  /* 0x00001000ff027424 */ /* 0x000fcc00078e00ff */
[----:B------:R-:W-:-:S04]  /*6410*/  UIADD3 UR5, UPT, UPT, URZ, -UR7, URZ ;  /* 0x80000007ff057290 */ /* 0x000fc8000fffe0ff */
[----:B------:R-:W-:Y:S02]  /*6420*/  UIMAD UR5, UR5, UR29, URZ ;  /* 0x0000001d050572a4 */ /* 0x000fe4000f8e02ff */
[----:B------:R-:W-:-:S04]  /*6430*/  UIADD3 UR6, UPT, UPT, URZ, -UR9, URZ ;  /* 0x80000009ff067290 */ /* 0x000fc8000fffe0ff */
[----:B------:R-:W-:-:S03]  /*6440*/  UIMAD UR12, UR6, UR30, URZ ;  /* 0x0000001e060c72a4 */ /* 0x000fc6000f8e02ff */
[----:B------:R-:W-:Y:S01]  /*6450*/  UMOV UR6, URZ ;  /* 0x000000ff00067c82 */ /* 0x000fe20008000000 */
[----:B------:R-:W-:Y:S02]  /*6460*/  UIMAD.WIDE.U32 UR8, UR9, UR12, UR8 ;  /* 0x0000000c090872a5 */ /* 0x000fe4000f8e0008 */
[----:B------:R-:W-:-:S07]  /*6470*/  UIMAD.WIDE.U32 UR44, UR7, UR5, UR6 ;  /* 0x00000005072c72a5 */ /* 0x000fce000f8e0006 */
[----:B------:R-:W-:Y:S01]  /*6480*/  UMOV UR44, UR45 ;  /* 0x0000002d002c7c82 */ /* 0x000fe20008000000 */
[----:B-1----:R-:W-:-:S05]  /*6490*/  UMOV UR45, UR9 ;  /* 0x00000009002d7c82 */ /* 0x002fca0008000000 */
.L_x_119:
[----:B------:R-:W-:Y:S04]  /*64a0*/  SHF.L.U32 R3, R9, 0x1f, RZ ;  /* 0x0000001f09037819 */ /* 0x000fe800000006ff */
[----:B------:R-:W1:Y:S02]  /*64b0*/  SYNCS.PHASECHK.TRANS64.TRYWAIT P0, [UR27+0x270], R3 ;  /* 0x00027003ff0075a7 */ /* 0x000e64000800111b */
[----:B-1-3--:R-:W-:Y:S05]  /*64c0*/  @!P0 BRA `(.L_x_111) ;  /* 0x0000005000908947 */ /* 0x00afea0003800000 */
.L_x_246:
[----:B------:R-:W2:Y:S01]  /*64d0*/  LDS.128 R4, [UR27+0x2b0] ;  /* 0x0002b01bff047984 */ /* 0x000ea20008000c00 */
[----:B------:R-:W-:Y:S01]  /*64e0*/  UISETP.GE.AND UP0, UPT, UR39, 0x1, UPT ;  /* 0x000000012700788c */ /* 0x000fe2000bf06270 */
[----:B------:R-:W-:Y:S01]  /*64f0*/  @!PT LDS RZ, [RZ] ;  /* 0x00000000fffff984 */ /* 0x000fe20000000800 */
[----:B------:R-:W-:Y:S01]  /*6500*/  @!PT LDS RZ, [RZ] ;  /* 0x00000000fffff984 */ /* 0x000fe20000000800 */
[----:B------:R-:W-:Y:S01]  /*6510*/  @!PT LDS RZ, [RZ] ;  /* 0x00000000fffff984 */ /* 0x000fe20000000800 */
[----:B------:R-:W-:Y:S01]  /*6520*/  @!PT LDS RZ, [RZ] ;  /* 0x00000000fffff984 */ /* 0x000fe20000000800 */
[----:B------:R3:W-:Y:S06]  /*6530*/  MEMBAR.ALL.CTA ;  /* 0x0000000000007992 */ /* 0x0007ec0000008000 */
[----:B---3--:R-:W3:Y:S02]  /*6540*/  FENCE.VIEW.ASYNC.S ;  /* 0x00000000000073c6 */ /* 0x008ee40000000000 */
[----:B---3--:R-:W-:Y:S01]  /*6550*/  SYNCS.ARRIVE.TRANS64.RED.A1T0 RZ, [UR48], RZ ;  /* 0x000000ffffff79a7 */ /* 0x008fe20008100430 */
[----:B--2---:R-:W-:Y:S11]  /*6560*/  LOP3.LUT P0, RZ, R6, 0x1, RZ, 0xc0, !PT ;  /* 0x0000000106ff7812 */ /* 0x004ff6000780c0ff */
[----:B------:R-:W-:Y:S02]  /*6570*/  @!UPT UIADD3 URZ, UPT, UPT, URZ, URZ, URZ ;  /* 0x000000fffffff290 */ /* 0x000fe4000fffe0ff */
[----:B------:R-:W-:Y:S01]  /*6580*/  VOTEU.ANY UP3, P0 ;  /* 0x0000000000ff7886 */ /* 0x000fe20000060100 */
[----:B------:R-:W-:Y:S11]  /*6590*/  PLOP3.LUT P0, PT, PT, PT, UP3, 0x80, 0x8 ;  /* 0x000000000008781c */ /* 0x000ff60003f0f038 */
[----:B------:R-:W-:Y:S02]  /*65a0*/  @!UPT UIADD3 URZ, UPT, UPT, URZ, URZ, URZ ;  /* 0x000000fffffff290 */ /* 0x000fe4000fffe0ff */
[----:B-1----:R-:W-:Y:S02]  /*65b0*/  @P0 MOV R3, R4 ;  /* 0x0000000400030202 */ /* 0x002fe40000000f00 */
[----:B------:R-:W-:Y:S02]  /*65c0*/  @P0 LOP3.LUT R0, R5, 0xffff, RZ, 0xc0, !PT ;  /* 0x0000ffff05000812 */ /* 0x000fe400078ec0ff */
[----:B------:R-:W-:Y:S02]  /*65d0*/  @P0 R2UR UR5, R3 ;  /* 0x00000000030502ca */ /* 0x000fe400000e0000 */
[----:B------:R-:W-:Y:S11]  /*65e0*/  @P0 R2UR UR4, R0 ;  /* 0x00000000000402ca */ /* 0x000ff600000e0000 */
[----:B------:R-:W-:Y:S02]  /*65f0*/  @UP3 UMOV UR23, UR5 ;  /* 0x0000000500173c82 */ /* 0x000fe40008000000 */
[----:B------:R-:W-:Y:S01]  /*6600*/  @UP3 UMOV UR15, UR4 ;  /* 0x00000004000f3c82 */ /* 0x000fe20008000000 */
[----:B------:R-:W-:Y:S05]  /*6610*/  BRA.U !UP0, `(.L_x_112) ;  /* 0x0000000108c07547 */ /* 0x000fea000b800000 */
[----:B------:R-:W-:Y:S02]  /*6620*/  UP2UR UR14, UPR, URZ, 0x4 ;  /* 0x00000004ff0e7883 */ /* 0x000fe40008000000 */
[----:B------:R-:W-:Y:S02]  /*6630*/  UISETP.NE.AND UP2, UPT, UR42, 0x1, UPT ;  /* 0x000000012a00788c */ /* 0x000fe4000bf45270 */
[----:B------:R-:W-:Y:S02]  /*6640*/  UIMAD.WIDE.U32 UR6, UR15, UR43, URZ ;  /* 0x0000002b0f0672a5 */ /* 0x000fe4000f8e00ff */
[----:B------:R-:W-:Y:S02]  /*6650*/  UIMAD.WIDE.U32 UR10, UR23, UR40, URZ ;  /* 0x00000028170a72a5 */ /* 0x000fe4000f8e00ff */
[----:B------:R-:W-:Y:S02]  /*6660*/  USEL UR4, UR37, UR46, !UP2 ;  /* 0x0000002e25047287 */ /* 0x000fe4000d000000 */
[----:B------:R-:W-:Y:S02]  /*6670*/  UISETP.NE.AND UP0, UPT, UR26, 0x1, UPT ;  /* 0x000000011a00788c */ /* 0x000fe4000bf05270 */
[----:B------:R-:W-:Y:S02]  /*6680*/  UP2UR UR19, UPR, URZ, 0x2 ;  /* 0x00000002ff137883 */ /* 0x000fe40008000000 */
[----:B------:R-:W-:Y:S02]  /*6690*/  UISETP.NE.AND UP1, UPT, UR39, 0x1, UPT ;  /* 0x000000012700788c */ /* 0x000fe4000bf25270 */
[----:B------:R-:W-:Y:S02]  /*66a0*/  UIMAD.WIDE.U32 UR12, UR4, UR24, URZ ;  /* 0x00000018040c72a5 */ /* 0x000fe4000f8e00ff */
[----:B------:R-:W-:Y:S01]  /*66b0*/  USEL UR9, UR38, UR47, !UP0 ;  /* 0x0000002f26097287 */ /* 0x000fe2000c000000 */
[----:B------:R-:W-:Y:S01]  /*66c0*/  UMOV UR6, UR7 ;  /* 0x0000000700067c82 */ /* 0x000fe20008000000 */
[----:B------:R-:W-:Y:S01]  /*66d0*/  UMOV UR5, UR11 ;  /* 0x0000000b00057c82 */ /* 0x000fe20008000000 */
[----:B------:R-:W-:Y:S02]  /*66e0*/  USHF.R.U32.HI UR7, URZ, UR54, UR6 ;  /* 0x00000036ff077299 */ /* 0x000fe40008011606 */
[----:B------:R-:W-:Y:S02]  /*66f0*/  USHF.R.U32.HI UR6, URZ, UR41, UR5 ;  /* 0x00000029ff067299 */ /* 0x000fe40008011605 */
[----:B------:R-:W-:Y:S02]  /*6700*/  UIMAD.WIDE.U32 UR16, UR9, UR24, URZ ;  /* 0x00000018091072a5 */ /* 0x000fe4000f8e00ff */
[----:B------:R-:W-:Y:S02]  /*6710*/  USEL UR8, UR15, UR7, !UP2 ;  /* 0x000000070f087287 */ /* 0x000fe4000d000000 */
[----:B------:R-:W-:Y:S02]  /*6720*/  UISETP.NE.AND UP2, UPT, UR14, URZ, UPT ;  /* 0x000000ff0e00728c */ /* 0x000fe4000bf45270 */
[----:B------:R-:W-:Y:S01]  /*6730*/  UIMAD.WIDE.U32 UR10, UR8, UR24, URZ ;  /* 0x00000018080a72a5 */ /* 0x000fe2000f8e00ff */
[----:B------:R-:W-:Y:S02]  /*6740*/  UMOV UR5, UR13 ;  /* 0x0000000d00057c82 */ /* 0x000fe40008000000 */
[----:B------:R-:W-:Y:S03]  /*6750*/  @UP1 USHF.R.U32.HI UR4, URZ, UR25, UR5 ;  /* 0x00000019ff041299 */ /* 0x000fe60008011605 */
[----:B------:R-:W-:Y:S01]  /*6760*/  UMOV UR5, UR17 ;  /* 0x0000001100057c82 */ /* 0x000fe20008000000 */
[----:B------:R-:W-:Y:S02]  /*6770*/  UIMAD UR4, UR39, UR4, URZ ;  /* 0x00000004270472a4 */ /* 0x000fe4000f8e02ff */
[----:B------:R-:W-:Y:S02]  /*6780*/  @UP1 USHF.R.U32.HI UR9, URZ, UR25, UR5 ;  /* 0x00000019ff091299 */ /* 0x000fe40008011605 */
[----:B------:R-:W-:Y:S02]  /*6790*/  USEL UR5, UR23, UR6, !UP0 ;  /* 0x0000000617057287 */ /* 0x000fe4000c000000 */
[----:B------:R-:W-:Y:S02]  /*67a0*/  UIMAD UR6, UR39, UR9, URZ ;  /* 0x00000009270672a4 */ /* 0x000fe4000f8e02ff */
[----:B------:R-:W-:Y:S03]  /*67b0*/  UISETP.GE.AND UP0, UPT, UR8, UR4, UPT ;  /* 0x000000040800728c */ /* 0x000fe6000bf06270 */
[----:B------:R-:W-:Y:S01]  /*67c0*/  UMOV UR4, UR11 ;  /* 0x0000000b00047c82 */ /* 0x000fe20008000000 */
[----:B------:R-:W-:Y:S02]  /*67d0*/  UISETP.GE.OR UP0, UPT, UR5, UR6, UP0 ;  /* 0x000000060500728c */ /* 0x000fe40008706670 */
[----:B------:R-:W-:Y:S02]  /*67e0*/  USHF.R.U32.HI UR4, URZ, UR25, UR4 ;  /* 0x00000019ff047299 */ /* 0x000fe40008011604 */
[----:B------:R-:W-:Y:S02]  /*67f0*/  UIMAD.WIDE.U32 UR6, UR5, UR24, URZ ;  /* 0x00000018050672a5 */ /* 0x000fe4000f8e00ff */
[----:B------:R-:W-:Y:S04]  /*6800*/  USEL UR10, UR8, UR4, !UP1 ;  /* 0x00000004080a7287 */ /* 0x000fe8000c800000 */
[----:B------:R-:W-:Y:S01]  /*6810*/  UIADD3 UR11, UPT, UPT, -UR10, URZ, URZ ;  /* 0x000000ff0a0b7290 */ /* 0x000fe2000fffe1ff */
[----:B------:R-:W-:Y:S01]  /*6820*/  @!UP0 UMOV UR4, UR7 ;  /* 0x0000000700048c82 */ /* 0x000fe20008000000 */
[----:B------:R-:W-:Y:S02]  /*6830*/  UIADD3 UR7, UPT, UPT, -UR8, URZ, URZ ;  /* 0x000000ff08077290 */ /* 0x000fe4000fffe1ff */
[----:B------:R-:W-:Y:S02]  /*6840*/  @!UP0 USHF.R.U32.HI UR4, URZ, UR25, UR4 ;  /* 0x00000019ff048299 */ /* 0x000fe40008011604 */
[----:B------:R-:W-:Y:S02]  /*6850*/  UIMAD UR6, UR39, UR11, UR8 ;  /* 0x0000000b270672a4 */ /* 0x000fe4000f8e0208 */
[----:B------:R-:W-:Y:S02]  /*6860*/  @!UP0 USEL UR4, UR5, UR4, !UP1 ;  /* 0x0000000405048287 */ /* 0x000fe4000c800000 */
[----:B------:R-:W-:Y:S02]  /*6870*/  UISETP.NE.AND UP1, UPT, UR19, URZ, UPT ;  /* 0x000000ff1300728c */ /* 0x000fe4000bf25270 */
[----:B------:R-:W-:Y:S02]  /*6880*/  @!UP0 UIMAD UR6, UR9, UR6, UR4 ;  /* 0x00000006090682a4 */ /* 0x000fe4000f8e0204 */
[----:B------:R-:W-:Y:S02]  /*6890*/  @!UP0 UIADD3 UR9, UPT, UPT, UR10, -UR4, URZ ;  /* 0x800000040a098290 */ /* 0x000fe4000fffe0ff */
[----:B------:R-:W-:Y:S02]  /*68a0*/  UIADD3 UR4, UPT, UPT, -UR5, URZ, URZ ;  /* 0x000000ff05047290 */ /* 0x000fe4000fffe1ff */
[----:B------:R-:W-:Y:S03]  /*68b0*/  @!UP0 UIMAD UR8, UR9, UR39, UR5 ;  /* 0x00000027090882a4 */ /* 0x000fe6000f8e0205 */
[----:B------:R-:W-:Y:S01]  /*68c0*/  @!UP0 UMOV UR5, UR6 ;  /* 0x0000000600058c82 */ /* 0x000fe20008000000 */
[----:B------:R-:W-:Y:S02]  /*68d0*/  UIMAD UR6, UR26, UR4, UR23 ;  /* 0x000000041a0672a4 */ /* 0x000fe4000f8e0217 */
[----:B------:R-:W-:Y:S02]  /*68e0*/  UIMAD UR4, UR42, UR7, UR15 ;  /* 0x000000072a0472a4 */ /* 0x000fe4000f8e020f */
[----:B------:R-:W-:Y:S02]  /*68f0*/  UIMAD UR23, UR5, UR26, UR6 ;  /* 0x0000001a051772a4 */ /* 0x000fe4000f8e0206 */
[----:B------:R-:W-:Y:S11]  /*6900*/  UIMAD UR15, UR8, UR42, UR4 ;  /* 0x0000002a080f72a4 */ /* 0x000ff6000f8e0204 */
[----:B------:R-:W-:Y:S01]  /*6910*/  @!UPT UIADD3 URZ, UPT, UPT, URZ, URZ, URZ ;  /* 0x000000fffffff290 */ /* 0x000fe2000fffe0ff */
.L_x_112:
[----:B------:R-:W1:Y:S01]  /*6920*/  @!UP4 LDCU.128 UR8, c[0x0][0xc10] ;  /* 0x00018200ff08c7ac */ /* 0x000e620008000c00 */
[----:B------:R-:W-:Y:S04]  /*6930*/  MOV R0, UR18 ;  /* 0x0000001200007c02 */ /* 0x000fe80008000f00 */
[----:B------:R-:W-:Y:S01]  /*6940*/  IABS R0, R0 ;  /* 0x0000000000007213 */ /* 0x000fe20000000000 */
[----:B------:R-:W2:Y:S01]  /*6950*/  @!UP4 LDCU UR5, c[0x0][0xc0c] ;  /* 0x00018180ff05c7ac */ /* 0x000ea20008000800 */
[----:B-1----:R-:W-:Y:S07]  /*6960*/  UIMAD.WIDE.U32 UR6, UR23, UR8, URZ ;  /* 0x00000008170672a5 */ /* 0x002fee000f8e00ff */
[----:B------:R-:W-:Y:S01]  /*6970*/  @!UP4 UMOV UR4, UR7 ;  /* 0x000000070004cc82 */ /* 0x000fe20008000000 */
[----:B--2---:R-:W-:Y:S02]  /*6980*/  @!UP4 UISETP.NE.AND UP0, UPT, UR5, 0x1, UPT ;  /* 0x000000010500c88c */ /* 0x004fe4000bf05270 */
[----:B------:R-:W-:Y:S02]  /*6990*/  @!UP4 USHF.R.U32.HI UR4, URZ, UR9, UR4 ;  /* 0x00000009ff04c299 */ /* 0x000fe40008011604 */
[----:B------:R-:W-:Y:S02]  /*69a0*/  UIMAD.WIDE.U32 UR6, UR15, UR11, URZ ;  /* 0x0000000b0f0672a5 */ /* 0x000fe4000f8e00ff */
[----:B------:R-:W-:Y:S02]  /*69b0*/  @!UP4 USEL UR8, UR23, UR4, !UP0 ;  /* 0x000000041708c287 */ /* 0x000fe4000c000000 */
[----:B------:R-:W-:Y:S03]  /*69c0*/  @!UP4 UISETP.NE.AND UP0, UPT, UR10, 0x1, UPT ;  /* 0x000000010a00c88c */ /* 0x000fe6000bf05270 */
[----:B------:R-:W-:Y:S02]  /*69d0*/  @!UP4 UMOV UR6, UR7 ;  /* 0x000000070006cc82 */ /* 0x000fe40008000000 */
[----:B------:R-:W1:Y:S02]  /*69e0*/  @!UP4 LDCU UR4, c[0x0][0xc20] ;  /* 0x00018400ff04c7ac */ /* 0x000e640008000800 */
[----:B-1----:R-:W-:Y:S04]  /*69f0*/  @!UP4 USHF.R.U32.HI UR6, URZ, UR4, UR6 ;  /* 0x00000004ff06c299 */ /* 0x002fe80008011606 */
[----:B------:R-:W-:Y:S04]  /*6a00*/  @!UP4 USEL UR6, UR15, UR6, !UP0 ;  /* 0x000000060f06c287 */ /* 0x000fe8000c000000 */
[----:B------:R-:W-:Y:S02]  /*6a10*/  @!UP4 UIADD3 UR4, UPT, UPT, -UR8, UR6, URZ ;  /* 0x000000060804c290 */ /* 0x000fe4000fffe1ff */
[----:B------:R-:W-:Y:S02]  /*6a20*/  @!UP4 UIADD3 UR6, UPT, UPT, UR8, -UR6, URZ ;  /* 0x800000060806c290 */ /* 0x000fe4000fffe0ff */
[----:B------:R-:W-:Y:S02]  /*6a30*/  @!UP4 UIMAD UR23, UR4, UR5, UR23 ;  /* 0x000000050417c2a4 */ /* 0x000fe4000f8e0217 */
[----:B------:R-:W-:Y:S01]  /*6a40*/  @!UP4 UIMAD UR15, UR6, UR10, UR15 ;  /* 0x0000000a060fc2a4 */ /* 0x000fe2000f8e020f */
[----:B------:R-:W-:Y:S11]  /*6a50*/  BRA.U UP2, `(.L_x_113) ;  /* 0x0000000102107547 */ /* 0x000ff6000b800000 */
[----:B------:R-:W-:Y:S04]  /*6a60*/  MOV R8, UR52 ;  /* 0x0000003400087c02 */ /* 0x000fe80008000f00 */
[----:B------:R-:W-:Y:S04]  /*6a70*/  SHF.L.U32 R8, R8, 0x1f, RZ ;  /* 0x0000001f08087819 */ /* 0x000fe800000006ff */
[----:B------:R-:W1:Y:S02]  /*6a80*/  SYNCS.PHASECHK.TRANS64.TRYWAIT P1, [UR27+0x268], R8 ;  /* 0x00026808ff0075a7 */ /* 0x000e64000802111b */
[----:B-1----:R-:W-:Y:S05]  /*6a90*/  @!P1 BRA `(.L_x_114) ;  /* 0x0000004c00349947 */ /* 0x002fea0003800000 */
.L_x_113:
[----:B------:R-:W-:Y:S01]  /*6aa0*/  UISETP.NE.AND UP2, UPT, UR53, URZ, UPT ;  /* 0x000000ff3500728c */ /* 0x000fe2000bf45270 */
[----:B------:R-:W-:Y:S01]  /*6ab0*/  R2UR UR4, R0 ;  /* 0x00000000000472ca */ /* 0x000fe200000e0000 */
[----:B------:R-:W-:Y:S01]  /*6ac0*/  USHF.L.U32 UR11, UR20, 0x6, URZ ;  /* 0x00000006140b7899 */ /* 0x000fe200080006ff */
[----:B-1----:R-:W-:Y:S05]  /*6ad0*/  IMAD.U32 R8, RZ, RZ, UR36 ;  /* 0x00000024ff087e24 */ /* 0x002fea000f8e00ff */
[----:B------:R-:W-:Y:S04]  /*6ae0*/  IABS R8, R8 ;  /* 0x0000000800087213 */ /* 0x000fe80000000000 */
[----:B------:R-:W1:Y:S02]  /*6af0*/  I2F.RP R12, R8 ;  /* 0x00000008000c7306 */ /* 0x000e640000209400 */
[----:B------:R-:W-:Y:S07]  /*6b00*/  UIMAD.WIDE.U32 UR6, UR45, UR4, URZ ;  /* 0x000000042d0672a5 */ /* 0x000fee000f8e00ff */
[----:B------:R-:W-:Y:S02]  /*6b10*/  UMOV UR12, UR7 ;  /* 0x00000007000c7c82 */ /* 0x000fe40008000000 */
[----:B------:R-:W-:Y:S04]  /*6b20*/  UIMAD UR4, UR12, UR49, UR4 ;  /* 0x000000310c0472a4 */ /* 0x000fe8000f8e0204 */
[----:B------:R-:W-:Y:S01]  /*6b30*/  UISETP.GT.U32.AND UP0, UPT, UR30, UR4, UPT ;  /* 0x000000041e00728c */ /* 0x000fe2000bf04070 */
[----:B-1----:R-:W1:Y:S10]  /*6b40*/  MUFU.RCP R12, R12 ;  /* 0x0000000c000c7308 */ /* 0x002e740000001000 */
[----:B------:R-:W-:Y:S02]  /*6b50*/  @!UP0 UIADD3 UR4, UPT, UPT, UR4, -UR30, URZ ;  /* 0x8000001e04048290 */ /* 0x000fe4000fffe0ff */
[----:B------:R-:W-:Y:S02]  /*6b60*/  @!UP0 UIADD3 UR12, UPT, UPT, UR12, 0x1, URZ ;  /* 0x000000010c0c8890 */ /* 0x000fe4000fffe0ff */
[----:B------:R-:W-:Y:S02]  /*6b70*/  UISETP.GE.U32.AND UP0, UPT, UR4, UR30, UPT ;  /* 0x0000001e0400728c */ /* 0x000fe4000bf06070 */
[----:B------:R-:W-:Y:S01]  /*6b80*/  ULOP3.LUT UR4, UR18, UR31, URZ, 0x3c, !UPT ;  /* 0x0000001f12047292 */ /* 0x000fe2000f8e3cff */
[----:B-1----:R-:W-:Y:S04]  /*6b90*/  VIADD R12, R12, 0xffffffe ;  /* 0x0ffffffe0c0c7836 */ /* 0x002fe80000000000 */
[----:B------:R-:W1:Y:S04]  /*6ba0*/  F2I.FTZ.U32.TRUNC.NTZ R13, R12 ;  /* 0x0000000c000d7305 */ /* 0x000e68000021f000 */
[----:B------:R-:W-:Y:S02]  /*6bb0*/  @UP0 UIADD3 UR12, UPT, UPT, UR12, 0x1, URZ ;  /* 0x000000010c0c0890 */ /* 0x000fe4000fffe0ff */
[----:B------:R-:W-:Y:S01]  /*6bc0*/  UISETP.GE.AND UP0, UPT, UR4, URZ, UPT ;  /* 0x000000ff0400728c */ /* 0x000fe2000bf06270 */
[----:B-1----:R-:W-:Y:S01]  /*6bd0*/  IADD3 R3, PT, PT, RZ, -R13, RZ ;  /* 0x8000000dff037210 */ /* 0x002fe20007ffe0ff */
[----:B------:R-:W-:Y:S09]  /*6be0*/  IMAD.MOV.U32 R12, RZ, RZ, RZ ;  /* 0x000000ffff0c7224 */ /* 0x000ff200078e00ff */
[----:B------:R-:W-:Y:S02]  /*6bf0*/  @!UP0 UIADD3 UR12, UPT, UPT, -UR12, URZ, URZ ;  /* 0x000000ff0c0c8290 */ /* 0x000fe4000fffe1ff */
[----:B------:R-:W-:Y:S01]  /*6c00*/  @!UP6 ULOP3.LUT UR12, URZ, UR31, URZ, 0x33, !UPT ;  /* 0x0000001fff0ce292 */ /* 0x000fe2000f8e33ff */
[----:B------:R-:W-:Y:S04]  /*6c10*/  IMAD R3, R3, R8, RZ ;  /* 0x0000000803037224 */ /* 0x000fe800078e02ff */
[----:B------:R-:W-:Y:S04]  /*6c20*/  IMAD.HI.U32 R13, R13, R3, R12 ;  /* 0x000000030d0d7227 */ /* 0x000fe800078e000c */
[----:B------:R-:W-:Y:S05]  /*6c30*/  IMAD.U32 R0, RZ, RZ, UR12 ;  /* 0x0000000cff007e24 */ /* 0x000fea000f8e00ff */
[----:B------:R-:W-:Y:S04]  /*6c40*/  IABS R0, R0 ;  /* 0x0000000000007213 */ /* 0x000fe80000000000 */
[----:B------:R-:W-:Y:S11]  /*6c50*/  R2UR UR4, R0 ;  /* 0x00000000000472ca */ /* 0x000ff600000e0000 */
[----:B------:R-:W-:Y:S02]  /*6c60*/  @!UPT UIADD3 URZ, UPT, UPT, URZ, URZ, URZ ;  /* 0x000000fffffff290 */ /* 0x000fe4000fffe0ff */
[----:B------:R-:W-:Y:S07]  /*6c70*/  UIMAD.WIDE.U32 UR6, UR44, UR4, URZ ;  /* 0x000000042c0672a5 */ /* 0x000fee000f8e00ff */
[----:B------:R-:W-:Y:S02]  /*6c80*/  UMOV UR13, UR7 ;  /* 0x00000007000d7c82 */ /* 0x000fe40008000000 */
[----:B------:R-:W-:Y:S04]  /*6c90*/  UIADD3 UR5, UPT, UPT, -UR13, URZ, URZ ;  /* 0x000000ff0d057290 */ /* 0x000fe8000fffe1ff */
[----:B------:R-:W-:Y:S04]  /*6ca0*/  UIMAD UR4, UR29, UR5, UR4 ;  /* 0x000000051d0472a4 */ /* 0x000fe8000f8e0204 */
[----:B------:R-:W-:Y:S11]  /*6cb0*/  UISETP.GT.U32.AND UP0, UPT, UR29, UR4, UPT ;  /* 0x000000041d00728c */ /* 0x000ff6000bf04070 */
[----:B------:R-:W-:Y:S02]  /*6cc0*/  @!UP0 UIADD3 UR4, UPT, UPT, UR4, -UR29, URZ ;  /* 0x8000001d04048290 */ /* 0x000fe4000fffe0ff */
[----:B------:R-:W-:Y:S02]  /*6cd0*/  @!UP0 UIADD3 UR13, UPT, UPT, UR13, 0x1, URZ ;  /* 0x000000010d0d8890 */ /* 0x000fe4000fffe0ff */
[----:B------:R-:W-:Y:S02]  /*6ce0*/  UISETP.GE.U32.AND UP0, UPT, UR4, UR29, UPT ;  /* 0x0000001d0400728c */ /* 0x000fe4000bf06070 */
[----:B------:R-:W-:Y:S09]  /*6cf0*/  ULOP3.LUT UR4, UR12, UR53, URZ, 0x3c, !UPT ;  /* 0x000000350c047292 */ /* 0x000ff2000f8e3cff */
[----:B------:R-:W-:Y:S02]  /*6d00*/  @UP0 UIADD3 UR13, UPT, UPT, UR13, 0x1, URZ ;  /* 0x000000010d0d0890 */ /* 0x000fe4000fffe0ff */
[----:B------:R-:W-:Y:S11]  /*6d10*/  UISETP.GE.AND UP0, UPT, UR4, URZ, UPT ;  /* 0x000000ff0400728c */ /* 0x000ff6000bf06270 */
[----:B------:R-:W-:Y:S02]  /*6d20*/  @!UP0 UIADD3 UR13, UPT, UPT, -UR13, URZ, URZ ;  /* 0x000000ff0d0d8290 */ /* 0x000fe4000fffe1ff */
[----:B------:R-:W-:Y:S02]  /*6d30*/  @!UP2 ULOP3.LUT UR13, URZ, UR53, URZ, 0x33, !UPT ;  /* 0x00000035ff0da292 */ /* 0x000fe4000f8e33ff */
[----:B------:R-:W-:Y:S02]  /*6d40*/  UISETP.NE.AND UP2, UPT, UR36, URZ, UPT ;  /* 0x000000ff2400728c */ /* 0x000fe4000bf45270 */
[----:B------:R-:W-:Y:S02]  /*6d50*/  ULOP3.LUT UR4, UR13, UR36, URZ, 0x3c, !UPT ;  /* 0x000000240d047292 */ /* 0x000fe4000f8e3cff */
[----:B------:R-:W-:Y:S02]  /*6d60*/  IMAD.U32 R0, RZ, RZ, UR13 ;  /* 0x0000000dff007e24 */ /* 0x000fe4000f8e00ff */
[----:B------:R-:W-:Y:S02]  /*6d70*/  UISETP.GE.AND UP0, UPT, UR4, URZ, UPT ;  /* 0x000000ff0400728c */ /* 0x000fe4000bf06270 */
[----:B------:R-:W-:Y:S01]  /*6d80*/  UIADD3 UR4, UPT, UPT, -UR12, URZ, URZ ;  /* 0x000000ff0c047290 */ /* 0x000fe2000fffe1ff */
[----:B------:R-:W-:Y:S03]  /*6d90*/  IABS R0, R0 ;  /* 0x0000000000007213 */ /* 0x000fe60000000000 */
[----:B------:R-:W-:Y:S02]  /*6da0*/  UIMAD UR5, UR31, UR4, UR18 ;  /* 0x000000041f0572a4 */ /* 0x000fe4000f8e0212 */
[----:B------:R-:W-:Y:S01]  /*6db0*/  UIADD3 UR4, UPT, UPT, -UR13, URZ, URZ ;  /* 0x000000ff0d047290 */ /* 0x000fe2000fffe1ff */
[----:B------:R-:W-:Y:S01]  /*6dc0*/  IMAD.HI.U32 R13, R13, R0, RZ ;  /* 0x000000000d0d7227 */ /* 0x000fe200078e00ff */
[----:B------:R-:W-:Y:S02]  /*6dd0*/  USHF.L.U32 UR17, UR5, 0x6, URZ ;  /* 0x0000000605117899 */ /* 0x000fe400080006ff */
[----:B------:R-:W-:Y:S02]  /*6de0*/  UIMAD UR12, UR53, UR4, UR12 ;  /* 0x00000004350c72a4 */ /* 0x000fe4000f8e020c */
[C---:B------:R-:W-:Y:S05]  /*6df0*/  IADD3 R3, PT, PT, -R13.reuse, RZ, RZ ;  /* 0x000000ff0d037210 */ /* 0x040fea0007ffe1ff */
[C---:B------:R-:W-:Y:S05]  /*6e00*/  IMAD R0, R8.reuse, R3, R0 ;  /* 0x0000000308007224 */ /* 0x040fea00078e0200 */
[----:B------:R-:W-:Y:S11]  /*6e10*/  ISETP.GT.U32.AND P1, PT, R8, R0, PT ;  /* 0x000000000800720c */ /* 0x000ff60003f24070 */
[----:B------:R-:W-:Y:S02]  /*6e20*/  @!UPT UIADD3 URZ, UPT, UPT, URZ, URZ, URZ ;  /* 0x000000fffffff290 */ /* 0x000fe4000fffe0ff */
[----:B------:R-:W-:Y:S02]  /*6e30*/  @!P1 IMAD.IADD R0, R0, 0x1, -R8 ;  /* 0x0000000100009824 */ /* 0x000fe400078e0a08 */
[----:B------:R-:W-:Y:S01]  /*6e40*/  @!P1 VIADD R13, R13, 0x1 ;  /* 0x000000010d0d9836 */ /* 0x000fe20000000000 */
[----:B------:R-:W-:Y:S02]  /*6e50*/  ISETP.NE.U32.AND P1, PT, RZ, UR32, PT ;  /* 0x00000020ff007c0c */ /* 0x000fe4000bf25070 */
[----:B------:R-:W-:Y:S02]  /*6e60*/  ISETP.GE.U32.AND P2, PT, R0, R8, PT ;  /* 0x000000080000720c */ /* 0x000fe40003f46070 */
[----:B------:R-:W-:Y:S11]  /*6e70*/  ISETP.NE.AND.EX P1, PT, RZ, UR33, PT, P1 ;  /* 0x00000021ff007c0c */ /* 0x000ff6000bf25310 */
[----:B------:R-:W-:Y:S04]  /*6e80*/  @P2 IADD3 R13, PT, PT, R13, 0x1, RZ ;  /* 0x000000010d0d2810 */ /* 0x000fe80007ffe0ff */
[----:B------:R-:W-:Y:S11]  /*6e90*/  R2UR UR14, R13 ;  /* 0x000000000d0e72ca */ /* 0x000ff600000e0000 */
[----:B------:R-:W-:Y:S02]  /*6ea0*/  @!UPT UIADD3 URZ, UPT, UPT, URZ, URZ, URZ ;  /* 0x000000fffffff290 */ /* 0x000fe4000fffe0ff */
[----:B------:R-:W-:Y:S02]  /*6eb0*/  @!UP0 UIADD3 UR14, UPT, UPT, -UR14, URZ, URZ ;  /* 0x000000ff0e0e8290 */ /* 0x000fe4000fffe1ff */
[----:B------:R-:W-:Y:S04]  /*6ec0*/  @!UP2 ULOP3.LUT UR14, URZ, UR36, URZ, 0x33, !UPT ;  /* 0x00000024ff0ea292 */ /* 0x000fe8000f8e33ff */
[----:B------:R-:W-:Y:S04]  /*6ed0*/  UIADD3 UR6, UPT, UPT, -UR14, URZ, URZ ;  /* 0x000000ff0e067290 */ /* 0x000fe8000fffe1ff */
[----:B------:R-:W-:Y:S01]  /*6ee0*/  UIMAD UR13, UR36, UR6, UR13 ;  /* 0x00000006240d72a4 */ /* 0x000fe2000f8e020d */
[----:B------:R-:W-:Y:S11]  /*6ef0*/  BRA.U !UP5, `(.L_x_115) ;  /* 0x000000010d387547 */ /* 0x000ff6000b800000 */
[----:B------:R-:W-:Y:S01]  /*6f00*/  UISETP.NE.AND UP1, UPT, UR51, URZ, UPT ;  /* 0x000000ff3300728c */ /* 0x000fe2000bf25270 */
[----:B------:R-:W-:Y:S01]  /*6f10*/  HFMA2 R0, -RZ, RZ, 0, 5.9604644775390625e-08 ;  /* 0x00000001ff007431 */ /* 0x000fe200000001ff */
[----:B------:R-:W1:Y:S01]  /*6f20*/  LDCU.64 UR8, c[0x0][0x358] ;  /* 0x00006b00ff0877ac */ /* 0x000e620008000a00 */
[----:B------:R-:W-:Y:S03]  /*6f30*/  IMAD.MOV.U32 R45, RZ, RZ, 0x1 ;  /* 0x00000001ff2d7424 */ /* 0x000fe600078e00ff */
[----:B------:R-:W-:Y:S05]  /*6f40*/  PLOP3.LUT P2, PT, PT, PT, UP1, 0x80, 0x8 ;  /* 0x000000000008781c */ /* 0x000fea0003f4f018 */
[----:B------:R-:W2:Y:S01]  /*6f50*/  @UP1 LDCU.64 UR4, c[0x0][0x988] ;  /* 0x00013100ff0417ac */ /* 0x000ea20008000a00 */
[----:B------:R-:W-:Y:S07]  /*6f60*/  @UP1 UIMAD UR6, UR50, UR32, URZ ;  /* 0x00000020320612a4 */ /* 0x000fee000f8e02ff */
[----:B------:R-:W-:Y:S01]  /*6f70*/  @!P2 PRMT R45, R0, 0x7610, R45 ;  /* 0x00007610002da816 */ /* 0x000fe2000000002d */
[----:B--2---:R-:W-:Y:S06]  /*6f80*/  @UP1 UIMAD.WIDE UR4, UR6, 0x4, UR4 ;  /* 0x00000004060418a5 */ /* 0x004fec000f8e0204 */
[----:B-----5:R-:W-:Y:S01]  /*6f90*/  IMAD.U32 R26, RZ, RZ, UR4 ;  /* 0x00000004ff1a7e24 */ /* 0x020fe2000f8e00ff */
[----:B------:R-:W-:Y:S04]  /*6fa0*/  MOV R27, UR5 ;  /* 0x00000005001b7c02 */ /* 0x000fe80008000f00 */
[----:B------:R-:W2:Y:S01]  /*6fb0*/  @!UP1 LDCU UR4, c[0x0][0x980] ;  /* 0x00013000ff0497ac */ /* 0x000ea20008000800 */
[----:B-1----:R1:W5:Y:S02]  /*6fc0*/  @P2 LDG.E R26, desc[UR8][R26.64] ;  /* 0x000000081a1a2981 */ /* 0x002364000c1e1900 */
[----:B-12---:R-:W-:Y:S07]  /*6fd0*/  @!P2 IMAD.U32 R26, RZ, RZ, UR4 ;  /* 0x00000004ff1aae24 */ /* 0x006fee000f8e00ff */
.L_x_115:
[----:B-----5:R-:W-:Y:S01]  /*6fe0*/  @!P1 FSETP.EQ.AND P3, PT, R26, RZ, PT ;  /* 0x000000ff1a00920b */ /* 0x020fe20003f62000 */
[----:B------:R-:W-:Y:S01]  /*6ff0*/  @!UPT UIADD3 URZ, UPT, UPT, URZ, URZ, URZ ;  /* 0x000000fffffff290 */ /* 0x000fe2000fffe0ff */
[----:B------:R-:W-:Y:S11]  /*7000*/  @!P1 BRA `(.L_x_116) ;  /* 0x0000000000149947 */ /* 0x000ff60003800000 */
[----:B------:R-:W-:Y:S02]  /*7010*/  LOP3.LUT P1, RZ, R45, 0xff, RZ, 0xc0, !PT ;  /* 0x000000ff2dff7812 */ /* 0x000fe4000782c0ff */
[----:B------:R-:W-:Y:S04]  /*7020*/  PLOP3.LUT P3, PT, PT, PT, UP1, 0x80, 0x8 ;  /* 0x000000000008781c */ /* 0x000fe80003f6f018 */
[----:B------:R-:W-:Y:S07]  /*7030*/  PLOP3.LUT P3, PT, P3, PT, PT, 0x8, 0x80 ;  /* 0x000000000080781c */ /* 0x000fee0001f6e170 */
[----:B------:R-:W-:Y:S11]  /*7040*/  @P1 FSETP.EQ.AND P3, PT, R26, RZ, PT ;  /* 0x000000ff1a00120b */ /* 0x000ff60003f62000 */
[----:B------:R-:W-:Y:S02]  /*7050*/  @!UPT UIADD3 URZ, UPT, UPT, URZ, URZ, URZ ;  /* 0x000000fffffff290 */ /* 0x000fe4000fffe0ff */
.L_x_116:
[----:B------:R-:W-:Y:S01]  /*7060*/  ULEA UR4, UR28, UR27, 0x3 ;  /* 0x0000001b1c047291 */ /* 0x000fe2000f8e18ff */
[----:B------:R-:W-:Y:S02]  /*7070*/  SHF.L.U32 R3, R10, 0x1f, RZ ;  /* 0x0000001f0a037819 */ /* 0x000fe400000006ff */
[----:B------:R-:W-:Y:S04]  /*7080*/  ELECT P2, URZ, PT ;  /* 0x0000000000ff782f */ /* 0x000fe80003840000 */
[----:B------:R-:W-:Y:S02]  /*7090*/  PLOP3.LUT P2, PT, P3, P2, PT, 0xf2, 0x2f ;  /* 0x00000000002f781c */ /* 0x000fe40001f45e72 */
[----:B------:R-:W1:Y:S02]  /*70a0*/  SYNCS.PHASECHK.TRANS64.TRYWAIT P1, [UR4+0x248], R3 ;  /* 0x00024803ff0075a7 */ /* 0x000e640008021104 */
[----:B-1----:R-:W-:Y:S09]  /*70b0*/  @!P1 BRA `(.L_x_117) ;  /* 0x0000004400c49947 */ /* 0x002ff20003800000 */
.L_x_249:
[----:B------:R-:W2:Y:S01]  /*70c0*/  S2UR UR21, SR_CgaCtaId ;  /* 0x00000000001579c3 */ /* 0x000ea20000008800 */
[----:B-1----:R-:W-:Y:S01]  /*70d0*/  @!P2 IADD3 R3, P1, PT, R14, 0x680, RZ ;  /* 0x000006800e03a810 */ /* 0x002fe20007f3e0ff */
[----:B------:R-:W-:Y:S01]  /*70e0*/  VOTEU.ALL UP0, P2 ;  /* 0x0000000000ff7886 */ /* 0x000fe20001000000 */
[----:B------:R-:W-:Y:S01]  /*70f0*/  UIADD3 UR16, UPT, UPT, UR4, 0x230, URZ ;  /* 0x0000023004107890 */ /* 0x000fe2000fffe0ff */
[----:B------:R-:W-:Y:S01]  /*7100*/  @P0 SHF.R.U32.HI R4, RZ, 0x10, R5 ;  /* 0x00000010ff040819 */ /* 0x000fe20000011605 */
[----:B------:R-:W-:Y:S01]  /*7110*/  UMOV UR34, 0x0 ;  /* 0x0000000000227882 */ /* 0x000fe20000000000 */
[----:B------:R-:W-:Y:S01]  /*7120*/  @!P2 IMAD.X R0, RZ, RZ, R15, P1 ;  /* 0x000000ffff00a224 */ /* 0x000fe200008e060f */
[----:B------:R-:W-:Y:S01]  /*7130*/  @!P2 R2UR UR7, R3 ;  /* 0x000000000307a2ca */ /* 0x000fe200000e0000 */
[----:B------:R-:W-:Y:S01]  /*7140*/  @!UP0 ULEA UR5, UR28, UR27, 0xc ;  /* 0x0000001b1c058291 */ /* 0x000fe2000f8e60ff */
[----:B------:R-:W-:Y:S01]  /*7150*/  @P0 R2UR UR50, R4 ;  /* 0x00000000043202ca */ /* 0x000fe200000e0000 */
[----:B------:R-:W-:Y:S01]  /*7160*/  @!UP0 UIADD3 UR20, UPT, UPT, UR17, 0x20, URZ ;  /* 0x0000002011148890 */ /* 0x000fe2000fffe0ff */
[----:B------:R-:W-:Y:S01]  /*7170*/  @!P2 R2UR UR6, R0 ;  /* 0x000000000006a2ca */ /* 0x000fe200000e0000 */
[----:B------:R-:W-:Y:S01]  /*7180*/  @!UP0 UIADD3 UR8, UPT, UPT, UR5, 0x300, URZ ;  /* 0x0000030005088890 */ /* 0x000fe2000fffe0ff */
[----:B------:R-:W-:Y:S01]  /*7190*/  @!P2 IMAD.MOV.U32 R0, RZ, RZ, 0x1000 ;  /* 0x00001000ff00a424 */ /* 0x000fe200078e00ff */
[----:B------:R-:W-:Y:S02]  /*71a0*/  @!UP0 UIADD3 UR18, UPT, UPT, UR5, 0xb00, URZ ;  /* 0x00000b0005128890 */ /* 0x000fe4000fffe0ff */
[----:B------:R-:W-:Y:S01]  /*71b0*/  UIADD3 UR5, UPT, UPT, UR28, 0x1, URZ ;  /* 0x000000011c057890 */ /* 0x000fe2000fffe0ff */
[----:B------:R-:W-:Y:S03]  /*71c0*/  UMOV UR35, 0x10000000 ;  /* 0x1000000000237882 */ /* 0x000fe60000000000 */
[----:B------:R-:W-:Y:S01]  /*71d0*/  IMAD.U32 R12, RZ, RZ, UR7 ;  /* 0x00000007ff0c7e24 */ /* 0x000fe2000f8e00ff */
[----:B------:R-:W-:Y:S03]  /*71e0*/  UISETP.NE.AND UP0, UPT, UR5, 0x3, UPT ;  /* 0x000000030500788c */ /* 0x000fe6000bf05270 */
[----:B------:R-:W-:Y:S01]  /*71f0*/  IMAD.U32 R13, RZ, RZ, UR6 ;  /* 0x00000006ff0d7e24 */ /* 0x000fe2000f8e00ff */
[----:B------:R-:W-:Y:S01]  /*7200*/  @!P2 R2UR UR6, R12 ;  /* 0x000000000c06a2ca */ /* 0x000fe200000e0000 */
[----:B------:R-:W-:Y:S02]  /*7210*/  USEL UR5, UR5, URZ, UP0 ;  /* 0x000000ff05057287 */ /* 0x000fe40008000000 */
[----:B------:R-:W-:Y:S01]  /*7220*/  USEL UR19, URZ, 0x1, UP0 ;  /* 0x00000001ff137887 */ /* 0x000fe20008000000 */
[----:B------:R-:W-:Y:S01]  /*7230*/  @!P2 R2UR UR7, R13 ;  /* 0x000000000d07a2ca */ /* 0x000fe200000e0000 */
[----:B------:R-:W-:Y:S04]  /*7240*/  VOTEU.ALL UP0, P2 ;  /* 0x0000000000ff7886 */ /* 0x000fe80001000000 */
[----:B------:R-:W-:Y:S01]  /*7250*/  LOP3.LUT R10, R10, UR19, RZ, 0x3c, !PT ;  /* 0x000000130a0a7c12 */ /* 0x000fe2000f8e3cff */
[----:B------:R-:W-:Y:S01]  /*7260*/  @!UP0 UMOV UR9, UR16 ;  /* 0x0000001000098c82 */ /* 0x000fe20008000000 */
[----:B------:R-:W-:Y:S02]  /*7270*/  @!UP0 UMOV UR10, UR17 ;  /* 0x00000011000a8c82 */ /* 0x000fe40008000000 */
[----:B------:R-:W-:Y:S04]  /*7280*/  SHF.L.U32 R3, R10, 0x1f, RZ ;  /* 0x0000001f0a037819 */ /* 0x000fe800000006ff */
[----:B------:R1:W-:Y:S01]  /*7290*/  @!UP0 UTMALDG.5D [UR8], [UR6], desc[UR34] ;  /* 0x00002208060085b4 */ /* 0x0003e20008021000 */
[----:B------:R-:W-:Y:S05]  /*72a0*/  VOTEU.ALL UP0, P2 ;  /* 0x0000000000ff7886 */ /* 0x000fea0001000000 */
[----:B-1----:R-:W-:Y:S01]  /*72b0*/  @!UP0 UMOV UR8, UR18 ;  /* 0x0000001200088c82 */ /* 0x002fe20008000000 */
[----:B------:R-:W-:Y:S01]  /*72c0*/  @!UP0 UMOV UR9, UR16 ;  /* 0x0000001000098c82 */ /* 0x000fe20008000000 */
[----:B------:R-:W-:Y:S02]  /*72d0*/  @!UP0 UMOV UR10, UR20 ;  /* 0x00000014000a8c82 */ /* 0x000fe40008000000 */
[----:B------:R2:W-:Y:S01]  /*72e0*/  @!UP0 UTMALDG.5D [UR8], [UR6], desc[UR34] ;  /* 0x00002208060085b4 */ /* 0x0005e20008021000 */
[----:B------:R1:W-:Y:S01]  /*72f0*/  @!P2 SYNCS.ARRIVE.TRANS64.RED.A0TR RZ, [UR4+0x230], R0 ;  /* 0x00023000ffffa9a7 */ /* 0x0003e20008300404 */
[----:B--2---:R-:W-:Y:S02]  /*7300*/  UPRMT UR7, UR21, 0x654, UR16 ;  /* 0x0000065415077896 */ /* 0x004fe40008000010 */
[----:B------:R-:W-:Y:S07]  /*7310*/  ULEA UR6, UR5, UR27, 0x3 ;  /* 0x0000001b05067291 */ /* 0x000fee000f8e18ff */
[----:B------:R-:W-:Y:S02]  /*7320*/  SYNCS.ARRIVE.TRANS64.RED.A1T0 RZ, [UR7], RZ ;  /* 0x000000ffffff79a7 */ /* 0x000fe40008100407 */
[----:B------:R-:W2:Y:S02]  /*7330*/  SYNCS.PHASECHK.TRANS64.TRYWAIT P1, [UR6+0x248], R3 ;  /* 0x00024803ff0075a7 */ /* 0x000ea40008021106 */
[----:B-12---:R-:W-:Y:S05]  /*7340*/  @!P1 BRA `(.L_x_118) ;  /* 0x0000004400389947 */ /* 0x006fea0003800000 */
.L_x_251:
[----:B------:R-:W-:Y:S01]  /*7350*/  UPLOP3.LUT UP2, UPT, UPT, UPT, UPT, 0x80, 0x8 ;  /* 0x000000000008789c */ /* 0x000fe20003f4f070 */
[----:B------:R-:W2:Y:S01]  /*7360*/  S2UR UR57, SR_CgaCtaId ;  /* 0x00000000003979c3 */ /* 0x000ea20000008800 */
[----:B------:R-:W-:Y:S01]  /*7370*/  UMOV UR34, 0x0 ;  /* 0x0000000000227882 */ /* 0x000fe20000000000 */
[----:B------:R-:W-:Y:S01]  /*7380*/  UMOV UR35, 0x10000000 ;  /* 0x1000000000237882 */ /* 0x000fe20000000000 */
[----:B------:R-:W-:Y:S01]  /*7390*/  UMOV UR19, UR11 ;  /* 0x0000000b00137c82 */ /* 0x000fe20008000000 */
[----:B------:R-:W-:Y:S01]  /*73a0*/  UMOV UR20, UR12 ;  /* 0x0000000c00147c82 */ /* 0x000fe20008000000 */
[----:B------:R-:W-:Y:S01]  /*73b0*/  UMOV UR21, UR13 ;  /* 0x0000000d00157c82 */ /* 0x000fe20008000000 */
[----:B------:R-:W-:Y:S01]  /*73c0*/  UMOV UR22, UR14 ;  /* 0x0000000e00167c82 */ /* 0x000fe20008000000 */
[----:B------:R-:W-:Y:S01]  /*73d0*/  VOTEU.ALL UP0, P2 ;  /* 0x0000000000ff7886 */ /* 0x000fe20001000000 */
[----:B-1----:R-:W-:Y:S02]  /*73e0*/  @!P2 IADD3 R3, P0, PT, R14, 0x680, RZ ;  /* 0x000006800e03a810 */ /* 0x002fe40007f1e0ff */
[----:B------:R-:W-:Y:S02]  /*73f0*/  R2UR UR56, R50 ;  /* 0x00000000323872ca */ /* 0x000fe400000e0000 */
[----:B------:R-:W-:Y:S01]  /*7400*/  @!UP0 ULEA UR4, UR5, UR27, 0xc ;  /* 0x0000001b05048291 */ /* 0x000fe2000f8e60ff */
[----:B------:R-:W-:Y:S01]  /*7410*/  @!P2 IMAD.X R0, RZ, RZ, R15, P0 ;  /* 0x000000ffff00a224 */ /* 0x000fe200000e060f */
[----:B------:R-:W-:Y:S01]  /*7420*/  UIADD3 UR5, UPT, UPT, UR5, 0x1, URZ ;  /* 0x0000000105057890 */ /* 0x000fe2000fffe0ff */
[----:B------:R-:W-:Y:S01]  /*7430*/  R2UR UR55, R51 ;  /* 0x00000000333772ca */ /* 0x000fe200000e0000 */
[----:B------:R-:W-:Y:S01]  /*7440*/  @!UP0 UIADD3 UR18, UPT, UPT, UR17, 0x10, URZ ;  /* 0x0000001011128890 */ /* 0x000fe2000fffe0ff */
[----:B------:R-:W-:Y:S01]  /*7450*/  LOP3.LUT R9, R9, 0x1, RZ, 0x3c, !PT ;  /* 0x0000000109097812 */ /* 0x000fe200078e3cff */
[----:B------:R-:W-:Y:S02]  /*7460*/  @!UP0 UIADD3 UR10, UPT, UPT, UR17, 0x30, URZ ;  /* 0x00000030110a8890 */ /* 0x000fe4000fffe0ff */
[----:B------:R-:W-:Y:S02]  /*7470*/  @!UP0 UIADD3 UR16, UPT, UPT, UR4, 0x300, URZ ;  /* 0x0000030004108890 */ /* 0x000fe4000fffe0ff */
[----:B------:R-:W-:Y:S01]  /*7480*/  @!UP0 UIADD3 UR8, UPT, UPT, UR4, 0xb00, URZ ;  /* 0x00000b0004088890 */ /* 0x000fe2000fffe0ff */
[----:B------:R-:W-:Y:S01]  /*7490*/  @!P2 R2UR UR4, R0 ;  /* 0x000000000004a2ca */ /* 0x000fe200000e0000 */
[----:B------:R-:W-:Y:S02]  /*74a0*/  UISETP.NE.AND UP0, UPT, UR5, 0x3, UPT ;  /* 0x000000030500788c */ /* 0x000fe4000bf05270 */
[----:B------:R-:W-:Y:S02]  /*74b0*/  UIADD3 UR17, UPT, UPT, UR6, 0x230, URZ ;  /* 0x0000023006117890 */ /* 0x000fe4000fffe0ff */
[----:B------:R-:W-:Y:S01]  /*74c0*/  USEL UR28, UR5, URZ, UP0 ;  /* 0x000000ff051c7287 */ /* 0x000fe20008000000 */
[----:B------:R-:W-:Y:S01]  /*74d0*/  @!P2 R2UR UR5, R3 ;  /* 0x000000000305a2ca */ /* 0x000fe200000e0000 */
[----:B------:R-:W-:Y:S02]  /*74e0*/  USEL UR7, URZ, 0x1, UP0 ;  /* 0x00000001ff077887 */ /* 0x000fe40008000000 */
[----:B------:R-:W-:Y:S01]  /*74f0*/  VOTEU.ALL UP0, P2 ;  /* 0x0000000000ff7886 */ /* 0x000fe20001000000 */
[----:B------:R-:W-:Y:S03]  /*7500*/  UMOV UR9, UR17 ;  /* 0x0000001100097c82 */ /* 0x000fe60008000000 */
[----:B------:R-:W-:Y:S01]  /*7510*/  IMAD.U32 R5, RZ, RZ, UR4 ;  /* 0x00000004ff057e24 */ /* 0x000fe2000f8e00ff */
[----:B------:R-:W-:Y:S05]  /*7520*/  LOP3.LUT R10, R10, UR7, RZ, 0x3c, !PT ;  /* 0x000000070a0a7c12 */ /* 0x000fea000f8e3cff */
[----:B------:R-:W-:Y:S01]  /*7530*/  IMAD.U32 R4, RZ, RZ, UR5 ;  /* 0x00000005ff047e24 */ /* 0x000fe2000f8e00ff */
[----:B------:R-:W-:Y:S04]  /*7540*/  @!P2 R2UR UR5, R5 ;  /* 0x000000000505a2ca */ /* 0x000fe800000e0000 */
[----:B------:R-:W-:Y:S11]  /*7550*/  @!P2 R2UR UR4, R4 ;  /* 0x000000000404a2ca */ /* 0x000ff600000e0000 */
[----:B------:R-:W-:Y:S02]  /*7560*/  @!UPT UIADD3 URZ, UPT, UPT, URZ, URZ, URZ ;  /* 0x000000fffffff290 */ /* 0x000fe4000fffe0ff */
[----:B------:R1:W-:Y:S01]  /*7570*/  @!UP0 UTMALDG.5D [UR16], [UR4], desc[UR34] ;  /* 0x00002210040085b4 */ /* 0x0003e20008021000 */
[----:B------:R-:W-:Y:S05]  /*7580*/  VOTEU.ALL UP0, P2 ;  /* 0x0000000000ff7886 */ /* 0x000fea0001000000 */
[----:B------:R2:W-:Y:S01]  /*7590*/  @!UP0 UTMALDG.5D [UR8], [UR4], desc[UR34] ;  /* 0x00002208040085b4 */ /* 0x0005e20008021000 */
[----:B------:R3:W-:Y:S01]  /*75a0*/  @!P2 SYNCS.ARRIVE.TRANS64.RED.A0TR RZ, [UR6+0x230], R2 ;  /* 0x00023002ffffa9a7 */ /* 0x0007e20008300406 */
[----:B-1----:R-:W-:Y:S02]  /*75b0*/  UIADD3 UR18, UPT, UPT, UR15, UR56, URZ ;  /* 0x000000380f127290 */ /* 0x002fe4000fffe0ff */
[----:B------:R-:W-:Y:S02]  /*75c0*/  UIADD3 UR20, UPT, UPT, UR23, UR55, URZ ;  /* 0x0000003717147290 */ /* 0x000fe4000fffe0ff */
[----:B--2---:R-:W-:Y:S09]  /*75d0*/  UPRMT UR4, UR57, 0x654, UR17 ;  /* 0x0000065439047896 */ /* 0x004ff20008000011 */
[----:B------:R-:W-:Y:S01]  /*75e0*/  SYNCS.ARRIVE.TRANS64.RED.A1T0 RZ, [UR4], RZ ;  /* 0x000000ffffff79a7 */ /* 0x000fe20008100404 */
[----:B------:R-:W-:Y:S05]  /*75f0*/  BRA.U UP3, `(.L_x_119) ;  /* 0xffffffed03a87547 */ /* 0x000fea000b83ffff */
[----:B------:R-:W-:Y:S01]  /*7600*/  UIADD3 UR27, UPT, UPT, UR27, 0x248, URZ ;  /* 0x000002481b1b7890 */ /* 0x000fe2000fffe0ff */
[----:B---3--:R-:W-:-:S03]  /*7610*/  SHF.L.U32 R2, R10, 0x1f, RZ ;  /* 0x0000001f0a027819 */ /* 0x008fc600000006ff */
[----:B------:R-:W-:-:S09]  /*7620*/  ULEA UR4, UR28, UR27, 0x3 ;  /* 0x0000001b1c047291 */ /* 0x000fd2000f8e18ff */
[----:B------:R-:W1:Y:S02]  /*7630*/  SYNCS.PHASECHK.TRANS64.TRYWAIT P0, [UR4], R2 ;  /* 0x00000002ff0075a7 */ /* 0x000e640008001104 */
[----:B-1----:R-:W-:Y:S05]  /*7640*/  @!P0 BRA `(.L_x_120) ;  /* 0x0000004000908947 */ /* 0x002fea0003800000 */
.L_x_253:
[----:B------:R-:W-:-:S04]  /*7650*/  UIADD3 UR4, UPT, UPT, UR28, 0x1, URZ ;  /* 0x000000011c047890 */ /* 0x000fc8000fffe0ff */
[----:B------:R-:W-:-:S04]  /*7660*/  UISETP.NE.AND UP0, UPT, UR4, 0x3, UPT ;  /* 0x000000030400788c */ /* 0x000fc8000bf05270 */
[----:B------:R-:W-:Y:S02]  /*7670*/  USEL UR6, URZ, 0x1, UP0 ;  /* 0x00000001ff067887 */ /* 0x000fe40008000000 */
[----:B------:R-:W-:-:S04]  /*7680*/  USEL UR4, UR4, URZ, UP0 ;  /* 0x000000ff04047287 */ /* 0x000fc80008000000 */
[----:B------:R-:W-:Y:S01]  /*7690*/  ULEA UR5, UR4, UR27, 0x3 ;  /* 0x0000001b04057291 */ /* 0x000fe2000f8e18ff */
[----:B------:R-:W-:-:S04]  /*76a0*/  LOP3.LUT R10, R10, UR6, RZ, 0x3c, !PT ;  /* 0x000000060a0a7c12 */ /* 0x000fc8000f8e3cff */
[----:B-1----:R-:W-:-:S04]  /*76b0*/  SHF.L.U32 R2, R10, 0x1f, RZ ;  /* 0x0000001f0a027819 */ /* 0x002fc800000006ff */
[----:B------:R-:W1:Y:S02]  /*76c0*/  SYNCS.PHASECHK.TRANS64.TRYWAIT P0, [UR5], R2 ;  /* 0x00000002ff0075a7 */ /* 0x000e640008001105 */
[----:B-1----:R-:W-:Y:S05]  /*76d0*/  @!P0 BRA `(.L_x_121) ;  /* 0x0000004000848947 */ /* 0x002fea0003800000 */
.L_x_255:
[----:B------:R-:W-:-:S04]  /*76e0*/  UIADD3 UR4, UPT, UPT, UR4, 0x1, URZ ;  /* 0x0000000104047890 */ /* 0x000fc8000fffe0ff */
[----:B------:R-:W-:-:S04]  /*76f0*/  UISETP.NE.AND UP0, UPT, UR4, 0x3, UPT ;  /* 0x000000030400788c */ /* 0x000fc8000bf05270 */
[----:B------:R-:W-:Y:S02]  /*7700*/  USEL UR5, URZ, 0x1, UP0 ;  /* 0x00000001ff057887 */ /* 0x000fe40008000000 */
[----:B------:R-:W-:-:S04]  /*7710*/  USEL UR4, UR4, URZ, UP0 ;  /* 0x000000ff04047287 */ /* 0x000fc80008000000 */
[----:B------:R-:W-:Y:S01]  /*7720*/  ULEA UR4, UR4, UR27, 0x3 ;  /* 0x0000001b04047291 */ /* 0x000fe2000f8e18ff */
[----:B-1----:R-:W-:-:S04]  /*7730*/  LOP3.LUT R2, R10, UR5, RZ, 0x3c, !PT ;  /* 0x000000050a027c12 */ /* 0x002fc8000f8e3cff */
[----:B------:R-:W-:Y:S01]  /*7740*/  SHF.L.U32 R2, R2, 0x1f, RZ ;  /* 0x0000001f02027819 */ /* 0x000fe200000006ff */
[----:B------:R-:W-:-:S07]  /*7750*/  IMAD.U32 R0, RZ, RZ, UR4 ;  /* 0x00000004ff007e24 */ /* 0x000fce000f8e00ff */
.L_x_122:
[----:B-1----:R1:W2:Y:S02]  /*7760*/  SYNCS.PHASECHK.TRANS64.TRYWAIT P0, [R0+URZ], R2 ;  /* 0x00000002000075a7 */ /* 0x0022a400080011ff */
[----:B--2---:R-:W-:Y:S05]  /*7770*/  @!P0 NANOSLEEP.SYNCS 0x989680 ;  /* 0x009896800000895d */ /* 0x004fea0003900000 */
[----:B------:R-:W2:Y:S02]  /*7780*/  @!P0 SYNCS.PHASECHK.TRANS64 P0, [R0+URZ], R2 ;  /* 0x00000002000085a7 */ /* 0x000ea400080010ff */
[----:B--2---:R-:W-:Y:S05]  /*7790*/  @P0 EXIT ;  /* 0x000000000000094d */ /* 0x004fea0003800000 */
[----:B------:R-:W-:Y:S05]  /*77a0*/  BRA `(.L_x_122) ;  /* 0xfffffffc00ec7947 */ /* 0x000fea000383ffff */
.L_x_110:
[----:B------:R-:W-:-:S06]  /*77b0*/  UISETP.GE.AND UP0, UPT, UR19, 0x4, UPT ;  /* 0x000000041300788c */ /* 0x000fcc000bf06270 */
[----:B------:R-:W-:-:S13]  /*77c0*/  PLOP3.LUT P0, PT, PT, PT, UP0, 0x80, 0x8 ;  /* 0x000000000008781c */ /* 0x000fda0003f0f008 */
[----:B-1----:R-:W-:Y:S05]  /*77d0*/  @!P0 EXIT ;  /* 0x000000000000894d */ /* 0x002fea0003800000 */
[----:B------:R-:W1:Y:S08]  /*77e0*/  S2UR UR4, SR_CgaCtaId ;  /* 0x00000000000479c3 */ /* 0x000e700000008800 */
[----:B------:R-:W-:Y:S01]  /*77f0*/  BAR.SYNC.DEFER_BLOCKING 0x6, 0xa0 ;  /* 0x0182800000007b1d */ /* 0x000fe20000010000 */
[----:B------:R-:W-:Y:S01]  /*7800*/  IMAD.SHL.U32 R44, R56, 0x10, RZ ;  /* 0x00000010382c7824 */ /* 0x000fe200078e00ff */
[----:B------:R-:W-:Y:S01]  /*7810*/  USHF.R.S32.HI UR56, URZ, 0x1f, UR5 ;  /* 0x0000001fff387899 */ /* 0x000fe20008011405 */
[----:B------:R-:W-:-:S02]  /*7820*/  IMAD.SHL.U32 R0, R46, 0x200, RZ ;  /* 0x000002002e007824 */ /* 0x000fc400078e00ff */
[----:B------:R-:W-:Y:S02]  /*7830*/  HFMA2 R22, -RZ, RZ, 0, 0 ;  /* 0x00000000ff167431 */ /* 0x000fe400000001ff */
[----:B------:R-:W-:Y:S01]  /*7840*/  IMAD.SHL.U32 R4, R56, 0x2, RZ ;  /* 0x0000000238047824 */ /* 0x000fe200078e00ff */
[----:B------:R-:W-:Y:S01]  /*7850*/  UMOV UR52, 0x400 ;  /* 0x0000040000347882 */ /* 0x000fe20000000000 */
[----:B------:R-:W2:Y:S01]  /*7860*/  LDC.64 R42, c[0x0][0x9b0] ;  /* 0x00026c00ff2a7b82 */ /* 0x000ea20000000a00 */
[----:B------:R-:W3:Y:S01]  /*7870*/  LDCU.64 UR6, c[0x0][0x988] ;  /* 0x00013100ff0677ac */ /* 0x000ee20008000a00 */
[----:B------:R-:W-:Y:S01]  /*7880*/  LOP3.LUT R55, R44, 0x5b0, RZ, 0xc0, !PT ;  /* 0x000005b02c377812 */ /* 0x000fe200078ec0ff */
[----:B------:R-:W-:Y:S01]  /*7890*/  IMAD.U32 R23, R56, 0x10000, RZ ;  /* 0x0001000038177824 */ /* 0x000fe200078e00ff */
[----:B------:R-:W-:Y:S01]  /*78a0*/  LOP3.LUT R5, R44, 0x40, RZ, 0xc0, !PT ;  /* 0x000000402c057812 */ /* 0x000fe200078ec0ff */
[----:B------:R-:W-:Y:S01]  /*78b0*/  ULEA.HI UR56, UR56, UR5, URZ, 0x6 ;  /* 0x0000000538387291 */ /* 0x000fe2000f8f30ff */
[----:B------:R-:W-:Y:S01]  /*78c0*/  LOP3.LUT R55, R55, 0x200, R0, 0xf8, !PT ;  /* 0x0000020037377812 */ /* 0x000fe200078ef800 */
[----:B------:R-:W-:Y:S01]  /*78d0*/  IMAD.SHL.U32 R0, R46, 0x200000, RZ ;  /* 0x002000002e007824 */ /* 0x000fe200078e00ff */
[----:B------:R-:W4:Y:S01]  /*78e0*/  LDC.64 R40, c[0x0][0x9a8] ;  /* 0x00026a00ff287b82 */ /* 0x000f220000000a00 */
[----:B------:R-:W-:Y:S01]  /*78f0*/  LOP3.LUT P0, RZ, R44, 0x40, RZ, 0xc0, !PT ;  /* 0x000000402cff7812 */ /* 0x000fe2000780c0ff */
[----:B------:R-:W-:Y:S01]  /*7900*/  IMAD.MOV.U32 R54, RZ, RZ, RZ ;  /* 0x000000ffff367224 */ /* 0x000fe200078e00ff */
[----:B------:R-:W-:Y:S01]  /*7910*/  LOP3.LUT R4, R5, 0x8, R4, 0xf8, !PT ;  /* 0x0000000805047812 */ /* 0x000fe200078ef804 */
[----:B------:R-:W-:Y:S01]  /*7920*/  IMAD.MOV.U32 R53, RZ, RZ, RZ ;  /* 0x000000ffff357224 */ /* 0x000fe200078e00ff */
[----:B------:R-:W-:Y:S01]  /*7930*/  LOP3.LUT R0, R0, 0x200000, RZ, 0xc0, !PT ;  /* 0x0020000000007812 */ /* 0x000fe200078ec0ff */
[----:B------:R-:W2:Y:S01]  /*7940*/  LDCU UR48, c[0x0][0xc0c] ;  /* 0x00018180ff3077ac */ /* 0x000ea20008000800 */
[----:B------:R-:W-:-:S02]  /*7950*/  P2R R8, PR, RZ, 0x1 ;  /* 0x00000001ff087803 */ /* 0x000fc40000000000 */
[----:B------:R-:W-:Y:S01]  /*7960*/  LOP3.LUT R23, R0, 0x400000, R23, 0xf8, !PT ;  /* 0x0040000000177812 */ /* 0x000fe200078ef817 */
[----:B-1----:R-:W-:Y:S01]  /*7970*/  ULEA UR52, UR4, UR52, 0x18 ;  /* 0x0000003404347291 */ /* 0x002fe2000f8ec0ff */
[----:B---3--:R-:W-:Y:S01]  /*7980*/  MOV R48, UR6 ;  /* 0x0000000600307c02 */ /* 0x008fe20008000f00 */
[----:B------:R-:W1:Y:S01]  /*7990*/  LDCU UR4, c[0x0][0x370] ;  /* 0x00006e00ff0477ac */ /* 0x000e620008000800 */
[----:B------:R-:W-:Y:S01]  /*79a0*/  IMAD.U32 R47, RZ, RZ, UR7 ;  /* 0x00000007ff2f7e24 */ /* 0x000fe2000f8e00ff */
[----:B------:R-:W-:Y:S02]  /*79b0*/  LOP3.LUT R55, R55, R4, RZ, 0xfc, !PT ;  /* 0x0000000437377212 */ /* 0x000fe400078efcff */
[----:B------:R-:W-:Y:S01]  /*79c0*/  LOP3.LUT R56, R56, 0x60, RZ, 0xc0, !PT ;  /* 0x0000006038387812 */ /* 0x000fe200078ec0ff */
[----:B------:R-:W3:Y:S02]  /*79d0*/  LDCU UR38, c[0x0][0xc30] ;  /* 0x00018600ff2677ac */ /* 0x000ee40008000800 */
[----:B------:R-:W3:Y:S01]  /*79e0*/  LDS R2, [UR52+0x2c0] ;  /* 0x0002c034ff027984 */ /* 0x000ee20008000800 */
[----:B------:R-:W2:Y:S01]  /*79f0*/  LDCU.64 UR46, c[0x0][0xc28] ;  /* 0x00018500ff2e77ac */ /* 0x000ea20008000a00 */
[----:B------:R-:W2:Y:S01]  /*7a00*/  LDCU.128 UR60, c[0x0][0xc10] ;  /* 0x00018200ff3c77ac */ /* 0x000ea20008000c00 */
[----:B------:R-:W2:Y:S01]  /*7a10*/  LDCU UR59, c[0x0][0x374] ;  /* 0x00006e80ff3b77ac */ /* 0x000ea20008000800 */
[----:B-1----:R-:W-:Y:S01]  /*7a20*/  IMAD.U32 R49, RZ, RZ, UR4 ;  /* 0x00000004ff317e24 */ /* 0x002fe2000f8e00ff */
[----:B------:R-:W-:-:S02]  /*7a30*/  UIADD3 UR4, UPT, UPT, UR52, 0x300, URZ ;  /* 0x0000030034047890 */ /* 0x000fc4000fffe0ff */
[----:B------:R-:W-:Y:S01]  /*7a40*/  USHF.R.S32.HI UR56, URZ, 0x6, UR56 ;  /* 0x00000006ff387899 */ /* 0x000fe20008011438 */
[----:B------:R-:W-:Y:S01]  /*7a50*/  UMOV UR58, 0x1 ;  /* 0x00000001003a7882 */ /* 0x000fe20000000000 */
[----:B------:R-:W-:Y:S02]  /*7a60*/  UMOV UR54, URZ ;  /* 0x000000ff00367c82 */ /* 0x000fe40008000000 */
[----:B------:R-:W-:Y:S01]  /*7a70*/  IMAD.U32 R0, RZ, RZ, UR4 ;  /* 0x00000004ff007e24 */ /* 0x000fe2000f8e00ff */
[----:B------:R-:W-:Y:S01]  /*7a80*/  UMOV UR57, URZ ;  /* 0x000000ff00397c82 */ /* 0x000fe20008000000 */
[----:B------:R-:W-:Y:S01]  /*7a90*/  UMOV UR55, URZ ;  /* 0x000000ff00377c82 */ /* 0x000fe20008000000 */
[C---:B---3--:R-:W-:Y:S01]  /*7aa0*/  VIADD R3, R2.reuse, 0x20 ;  /* 0x0000002002037836 */ /* 0x048fe20000000000 */
[----:B------:R-:W-:-:S04]  /*7ab0*/  LOP3.LUT R2, R2, 0xffff, RZ, 0xc0, !PT ;  /* 0x0000ffff02027812 */ /* 0x000fc800078ec0ff */
[----:B------:R-:W-:-:S05]  /*7ac0*/  LOP3.LUT R3, R3, 0xffff, RZ, 0xc0, !PT ;  /* 0x0000ffff03037812 */ /* 0x000fca00078ec0ff */
[----:B--2-4-:R1:W-:Y:S02]  /*7ad0*/  STL.64 [R1], R2 ;  /* 0x0000000201007387 */ /* 0x0143e40000100a00 */
.L_x_153:
[----:B-1----:R-:W-:Y:S04]  /*7ae0*/  SHF.L.U32 R2, R53, 0x1f, RZ ;  /* 0x0000001f35027819 */ /* 0x002fe800000006ff */
[----:B------:R-:W1:Y:S02]  /*7af0*/  SYNCS.PHASECHK.TRANS64.TRYWAIT P0, [UR52+0x270], R2 ;  /* 0x00027002ff0075a7 */ /* 0x000e640008001134 */
[----:B-1----:R-:W-:Y:S05]  /*7b00*/  @!P0 BRA `(.L_x_123) ;  /* 0x0000003c00908947 */ /* 0x002fea0003800000 */
.L_x_257:
[----:B------:R-:W2:Y:S01]  /*7b10*/  LDS.128 R4, [UR52+0x2b0] ;  /* 0x0002b034ff047984 */ /* 0x000ea20008000c00 */
[----:B------:R-:W-:Y:S01]  /*7b20*/  UISETP.GE.AND UP0, UPT, UR39, 0x1, UPT ;  /* 0x000000012700788c */ /* 0x000fe2000bf06270 */
[----:B------:R-:W-:Y:S01]  /*7b30*/  @!PT LDS RZ, [RZ] ;  /* 0x00000000fffff984 */ /* 0x000fe20000000800 */
[----:B------:R-:W-:Y:S01]  /*7b40*/  @!PT LDS RZ, [RZ] ;  /* 0x00000000fffff984 */ /* 0x000fe20000000800 */
[----:B------:R-:W-:Y:S01]  /*7b50*/  @!PT LDS RZ, [RZ] ;  /* 0x00000000fffff984 */ /* 0x000fe20000000800 */
[----:B------:R-:W-:Y:S01]  /*7b60*/  @!PT LDS RZ, [RZ] ;  /* 0x00000000fffff984 */ /* 0x000fe20000000800 */
[----:B------:R3:W-:Y:S06]  /*7b70*/  MEMBAR.ALL.CTA ;  /* 0x0000000000007992 */ /* 0x0007ec0000008000 */
[----:B---3--:R-:W3:Y:S01]  /*7b80*/  FENCE.VIEW.ASYNC.S ;  /* 0x00000000000073c6 */ /* 0x008ee20000000000 */
[----:B--2---:R-:W-:Y:S11]  /*7b90*/  LOP3.LUT P0, RZ, R6, 0x1, RZ, 0xc0, !PT ;  /* 0x0000000106ff7812 */ /* 0x004ff6000780c0ff */
[----:B------:R-:W-:Y:S02]  /*7ba0*/  @!UPT UIADD3 URZ, UPT, UPT, URZ, URZ, URZ ;  /* 0x000000fffffff290 */ /* 0x000fe4000fffe0ff */
[----:B---3--:R-:W-:Y:S01]  /*7bb0*/  VOTEU.ANY UP1, P0 ;  /* 0x0000000000ff7886 */ /* 0x008fe20000020100 */
[----:B------:R-:W-:Y:S01]  /*7bc0*/  PLOP3.LUT P0, PT, PT, PT, UP1, 0x80, 0x8 ;  /* 0x000000000008781c */ /* 0x000fe20003f0f018 */
[----:B------:R-:W-:Y:S06]  /*7bd0*/  UP2UR UR4, UPR, URZ, 0x2 ;  /* 0x00000002ff047883 */ /* 0x000fec0008000000 */
[----:B------:R-:W-:Y:S01]  /*7be0*/  IMAD.U32 R57, RZ, RZ, UR4 ;  /* 0x00000004ff397e24 */ /* 0x000fe2000f8e00ff */
[----:B------:R-:W-:Y:S04]  /*7bf0*/  UIADD3 UR4, UPT, UPT, UR52, 0x278, URZ ;  /* 0x0000027834047890 */ /* 0x000fe8000fffe0ff */
[----:B------:R-:W-:Y:S01]  /*7c00*/  UPRMT UR4, URZ, 0x654, UR4 ;  /* 0x00000654ff047896 */ /* 0x000fe20008000004 */
[----:B-1----:R-:W-:Y:S02]  /*7c10*/  @P0 MOV R2, R4 ;  /* 0x0000000400020202 */ /* 0x002fe40000000f00 */
[----:B------:R-:W-:Y:S02]  /*7c20*/  @P0 LOP3.LUT R0, R5, 0xffff, RZ, 0xc0, !PT ;  /* 0x0000ffff05000812 */ /* 0x000fe400078ec0ff */
[----:B------:R-:W-:Y:S02]  /*7c30*/  @P0 R2UR UR6, R2 ;  /* 0x00000000020602ca */ /* 0x000fe400000e0000 */
[----:B------:R-:W-:Y:S01]  /*7c40*/  @P0 R2UR UR5, R0 ;  /* 0x00000000000502ca */ /* 0x000fe200000e0000 */
[----:B------:R-:W-:Y:S01]  /*7c50*/  IMAD.U32 R0, RZ, RZ, UR56 ;  /* 0x00000038ff007e24 */ /* 0x000fe2000f8e00ff */
[----:B------:R-:W-:Y:S04]  /*7c60*/  SYNCS.ARRIVE.TRANS64.RED.A1T0 RZ, [UR4], RZ ;  /* 0x000000ffffff79a7 */ /* 0x000fe80008100404 */
[----:B------:R-:W-:Y:S05]  /*7c70*/  IABS R2, R0 ;  /* 0x0000000000027213 */ /* 0x000fea0000000000 */
[----:B------:R-:W-:Y:S02]  /*7c80*/  @UP1 UMOV UR37, UR6 ;  /* 0x0000000600251c82 */ /* 0x000fe40008000000 */
[----:B------:R-:W-:Y:S01]  /*7c90*/  @UP1 UMOV UR36, UR5 ;  /* 0x0000000500241c82 */ /* 0x000fe20008000000 */
[----:B------:R-:W-:Y:S05]  /*7ca0*/  BRA.U !UP0, `(.L_x_124) ;  /* 0x0000000108d07547 */ /* 0x000fea000b800000 */
[----:B------:R-:W1:Y:S01]  /*7cb0*/  LDCU UR14, c[0x0][0xc20] ;  /* 0x00018400ff0e77ac */ /* 0x000e620008000800 */
[----:B------:R-:W-:Y:S01]  /*7cc0*/  R2UR UR9, R49 ;  /* 0x00000000310972ca */ /* 0x000fe200000e0000 */
[----:B------:R-:W-:Y:S02]  /*7cd0*/  UIMAD.WIDE.U32 UR4, UR59, UR63, URZ ;  /* 0x0000003f3b0472a5 */ /* 0x000fe4000f8e00ff */
[----:B------:R-:W-:Y:S02]  /*7ce0*/  UIMAD.WIDE.U32 UR10, UR36, UR63, URZ ;  /* 0x0000003f240a72a5 */ /* 0x000fe4000f8e00ff */
[----:B------:R-:W-:Y:S02]  /*7cf0*/  UISETP.NE.AND UP0, UPT, UR62, 0x1, UPT ;  /* 0x000000013e00788c */ /* 0x000fe4000bf05270 */
[----:B------:R-:W-:Y:S02]  /*7d00*/  UISETP.NE.AND UP1, UPT, UR48, 0x1, UPT ;  /* 0x000000013000788c */ /* 0x000fe4000bf25270 */
[----:B------:R-:W-:Y:S04]  /*7d10*/  UISETP.NE.AND UP2, UPT, UR39, 0x1, UPT ;  /* 0x000000012700788c */ /* 0x000fe8000bf45270 */
[----:B------:R-:W-:Y:S02]  /*7d20*/  UIMAD.WIDE.U32 UR6, UR9, UR60, URZ ;  /* 0x0000003c090672a5 */ /* 0x000fe4000f8e00ff */
[----:B------:R-:W-:Y:S01]  /*7d30*/  UIMAD.WIDE.U32 UR12, UR37, UR60, URZ ;  /* 0x0000003c250c72a5 */ /* 0x000fe2000f8e00ff */
[----:B------:R-:W-:Y:S02]  /*7d40*/  UMOV UR4, UR5 ;  /* 0x0000000500047c82 */ /* 0x000fe40008000000 */
[----:B-1----:R-:W-:Y:S02]  /*7d50*/  USHF.R.U32.HI UR8, URZ, UR14, UR4 ;  /* 0x0000000eff087299 */ /* 0x002fe40008011604 */
[----:B------:R-:W-:Y:S01]  /*7d60*/  UMOV UR6, UR11 ;  /* 0x0000000b00067c82 */ /* 0x000fe20008000000 */
[----:B------:R-:W-:Y:S02]  /*7d70*/  UMOV UR4, UR7 ;  /* 0x0000000700047c82 */ /* 0x000fe40008000000 */
[----:B------:R-:W-:Y:S02]  /*7d80*/  USHF.R.U32.HI UR5, URZ, UR61, UR4 ;  /* 0x0000003dff057299 */ /* 0x000fe40008011604 */
[----:B------:R-:W-:Y:S02]  /*7d90*/  USEL UR4, UR59, UR8, !UP0 ;  /* 0x000000083b047287 */ /* 0x000fe4000c000000 */
[----:B------:R-:W-:Y:S02]  /*7da0*/  USHF.R.U32.HI UR8, URZ, UR14, UR6 ;  /* 0x0000000eff087299 */ /* 0x000fe40008011606 */
[----:B------:R-:W-:Y:S02]  /*7db0*/  UIMAD.WIDE.U32 UR6, UR4, UR46, URZ ;  /* 0x0000002e040672a5 */ /* 0x000fe4000f8e00ff */
[----:B------:R-:W-:Y:S02]  /*7dc0*/  USEL UR9, UR9, UR5, !UP1 ;  /* 0x0000000509097287 */ /* 0x000fe4000c800000 */
[----:B------:R-:W-:Y:S02]  /*7dd0*/  USEL UR8, UR36, UR8, !UP0 ;  /* 0x0000000824087287 */ /* 0x000fe4000c000000 */
[----:B------:R-:W-:Y:S01]  /*7de0*/  UIMAD.WIDE.U32 UR10, UR9, UR46, URZ ;  /* 0x0000002e090a72a5 */ /* 0x000fe2000f8e00ff */
[----:B------:R-:W-:Y:S01]  /*7df0*/  UMOV UR6, UR7 ;  /* 0x0000000700067c82 */ /* 0x000fe20008000000 */
[----:B------:R-:W-:Y:S01]  /*7e00*/  UMOV UR5, UR13 ;  /* 0x0000000d00057c82 */ /* 0x000fe20008000000 */
[----:B------:R-:W-:Y:S02]  /*7e10*/  @UP2 USHF.R.U32.HI UR4, URZ, UR47, UR6 ;  /* 0x0000002fff042299 */ /* 0x000fe40008011606 */
[----:B------:R-:W-:Y:S02]  /*7e20*/  USHF.R.U32.HI UR5, URZ, UR61, UR5 ;  /* 0x0000003dff057299 */ /* 0x000fe40008011605 */
[----:B------:R-:W-:Y:S02]  /*7e30*/  UIMAD UR4, UR39, UR4, URZ ;  /* 0x00000004270472a4 */ /* 0x000fe4000f8e02ff */
[----:B------:R-:W-:Y:S02]  /*7e40*/  USEL UR5, UR37, UR5, !UP1 ;  /* 0x0000000525057287 */ /* 0x000fe4000c800000 */
[----:B------:R-:W-:Y:S01]  /*7e50*/  UISETP.GE.AND UP0, UPT, UR8, UR4, UPT ;  /* 0x000000040800728c */ /* 0x000fe2000bf06270 */
[----:B------:R-:W-:Y:S01]  /*7e60*/  UMOV UR6, UR11 ;  /* 0x0000000b00067c82 */ /* 0x000fe20008000000 */
[----:B------:R-:W-:Y:S02]  /*7e70*/  UIMAD.WIDE.U32 UR10, UR8, UR46, URZ ;  /* 0x0000002e080a72a5 */ /* 0x000fe4000f8e00ff */
[----:B------:R-:W-:Y:S04]  /*7e80*/  @UP2 USHF.R.U32.HI UR9, URZ, UR47, UR6 ;  /* 0x0000002fff092299 */ /* 0x000fe80008011606 */
[----:B------:R-:W-:Y:S01]  /*7e90*/  UIMAD UR6, UR39, UR9, URZ ;  /* 0x00000009270672a4 */ /* 0x000fe2000f8e02ff */
[----:B------:R-:W-:Y:S03]  /*7ea0*/  UMOV UR4, UR11 ;  /* 0x0000000b00047c82 */ /* 0x000fe60008000000 */
[----:B------:R-:W-:Y:S02]  /*7eb0*/  UISETP.GE.OR UP0, UPT, UR5, UR6, UP0 ;  /* 0x000000060500728c */ /* 0x000fe40008706670 */
[----:B------:R-:W-:Y:S02]  /*7ec0*/  USHF.R.U32.HI UR4, URZ, UR47, UR4 ;  /* 0x0000002fff047299 */ /* 0x000fe40008011604 */
[----:B------:R-:W-:Y:S02]  /*7ed0*/  UIMAD.WIDE.U32 UR6, UR5, UR46, URZ ;  /* 0x0000002e050672a5 */ /* 0x000fe4000f8e00ff */
[----:B------:R-:W-:Y:S02]  /*7ee0*/  USEL UR11, UR8, UR4, !UP2 ;  /* 0x00000004080b7287 */ /* 0x000fe4000d000000 */
[----:B------:R-:W-:Y:S02]  /*7ef0*/  UIADD3 UR6, UPT, UPT, -UR5, URZ, URZ ;  /* 0x000000ff05067290 */ /* 0x000fe4000fffe1ff */
[----:B------:R-:W-:Y:S02]  /*7f00*/  UIADD3 UR10, UPT, UPT, -UR11, URZ, URZ ;  /* 0x000000ff0b0a7290 */ /* 0x000fe4000fffe1ff */
[----:B------:R-:W-:Y:S02]  /*7f10*/  UIMAD UR6, UR48, UR6, UR37 ;  /* 0x00000006300672a4 */ /* 0x000fe4000f8e0225 */
[----:B------:R-:W-:Y:S01]  /*7f20*/  UIMAD UR10, UR39, UR10, UR8 ;  /* 0x0000000a270a72a4 */ /* 0x000fe2000f8e0208 */
[----:B------:R-:W-:Y:S01]  /*7f30*/  @!UP0 UMOV UR4, UR7 ;  /* 0x0000000700048c82 */ /* 0x000fe20008000000 */
[----:B------:R-:W-:Y:S02]  /*7f40*/  UIADD3 UR7, UPT, UPT, -UR8, URZ, URZ ;  /* 0x000000ff08077290 */ /* 0x000fe4000fffe1ff */
[----:B------:R-:W-:Y:S04]  /*7f50*/  @!UP0 USHF.R.U32.HI UR4, URZ, UR47, UR4 ;  /* 0x0000002fff048299 */ /* 0x000fe80008011604 */
[----:B------:R-:W-:Y:S04]  /*7f60*/  @!UP0 USEL UR4, UR5, UR4, !UP2 ;  /* 0x0000000405048287 */ /* 0x000fe8000d000000 */
[----:B------:R-:W-:Y:S02]  /*7f70*/  @!UP0 UIMAD UR9, UR9, UR10, UR4 ;  /* 0x0000000a090982a4 */ /* 0x000fe4000f8e0204 */
[----:B------:R-:W-:Y:S02]  /*7f80*/  @!UP0 UIADD3 UR10, UPT, UPT, UR11, -UR4, URZ ;  /* 0x800000040b0a8290 */ /* 0x000fe4000fffe0ff */
[----:B------:R-:W-:Y:S02]  /*7f90*/  UIMAD UR4, UR62, UR7, UR36 ;  /* 0x000000073e0472a4 */ /* 0x000fe4000f8e0224 */
[----:B------:R-:W-:Y:S03]  /*7fa0*/  @!UP0 UIMAD UR8, UR10, UR39, UR5 ;  /* 0x000000270a0882a4 */ /* 0x000fe6000f8e0205 */
[----:B------:R-:W-:Y:S02]  /*7fb0*/  @!UP0 UMOV UR5, UR9 ;  /* 0x0000000900058c82 */ /* 0x000fe40008000000 */
[----:B------:R-:W-:Y:S02]  /*7fc0*/  UIMAD UR37, UR5, UR48, UR6 ;  /* 0x00000030052572a4 */ /* 0x000fe4000f8e0206 */
[----:B------:R-:W-:Y:S11]  /*7fd0*/  UIMAD UR36, UR8, UR62, UR4 ;  /* 0x0000003e082472a4 */ /* 0x000ff6000f8e0204 */
[----:B------:R-:W-:Y:S01]  /*7fe0*/  @!UPT UIADD3 URZ, UPT, UPT, URZ, URZ, URZ ;  /* 0x000000fffffff290 */ /* 0x000fe2000fffe0ff */
.L_x_124:
[----:B------:R-:W1:Y:S01]  /*7ff0*/  LDCU UR16, c[0x0][0x388] ;  /* 0x00007100ff1077ac */ /* 0x000e620008000800 */
[----:B------:R-:W-:Y:S01]  /*8000*/  R2UR UR6, R2 ;  /* 0x00000000020672ca */ /* 0x000fe200000e0000 */
[----:B------:R-:W-:Y:S01]  /*8010*/  IMAD.U32 R8, RZ, RZ, UR18 ;  /* 0x00000012ff087e24 */ /* 0x000fe2000f8e00ff */
[----:B------:R-:W-:Y:S01]  /*8020*/  LEA R2, R22, UR49, 0x2 ;  /* 0x0000003116027c11 */ /* 0x000fe2000f8e10ff */
[----:B------:R-:W2:Y:S01]  /*8030*/  LDCU UR11, c[0x0][0x38c] ;  /* 0x00007180ff0b77ac */ /* 0x000ea20008000800 */
[----:B------:R-:W-:Y:S02]  /*8040*/  IABS R0, R0 ;  /* 0x0000000000007213 */ /* 0x000fe40000000000 */
[----:B------:R-:W-:Y:S01]  /*8050*/  IABS R8, R8 ;  /* 0x0000000800087213 */ /* 0x000fe20000000000 */
[----:B------:R-:W-:Y:S01]  /*8060*/  USHF.L.U32 UR42, UR20, 0x6, URZ ;  /* 0x00000006142a7899 */ /* 0x000fe200080006ff */
[----:B------:R-:W5:Y:S01]  /*8070*/  LDL R2, [R2] ;  /* 0x0000000002027983 */ /* 0x000f620000100800 */
[----:B------:R-:W-:Y:S01]  /*8080*/  IMAD.MOV R0, RZ, RZ, -R0 ;  /* 0x000000ffff007224 */ /* 0x000fe200078e0a00 */
[----:B------:R-:W-:Y:S02]  /*8090*/  R2UR UR9, R8 ;  /* 0x00000000080972ca */ /* 0x000fe400000e0000 */
[----:B------:R-:W-:Y:S01]  /*80a0*/  @P0 SHF.R.U32.HI R4, RZ, 0x10, R5 ;  /* 0x00000010ff040819 */ /* 0x000fe20000011605 */
[----:B------:R-:W3:Y:S01]  /*80b0*/  I2F.RP R3, UR6 ;  /* 0x0000000600037d06 */ /* 0x000ee20008209400 */
[----:B------:R-:W-:Y:S02]  /*80c0*/  R2UR UR17, R60 ;  /* 0x000000003c1172ca */ /* 0x000fe400000e0000 */
[----:B------:R-:W-:Y:S07]  /*80d0*/  @P0 R2UR UR17, R4 ;  /* 0x00000000041102ca */ /* 0x000fee00000e0000 */
[----:B---3--:R-:W3:Y:S01]  /*80e0*/  MUFU.RCP R3, R3 ;  /* 0x0000000300037308 */ /* 0x008ee20000001000 */
[----:B--2---:R-:W-:Y:S05]  /*80f0*/  IMAD.U32 R8, RZ, RZ, UR11 ;  /* 0x0000000bff087e24 */ /* 0x004fea000f8e00ff */
[----:B------:R-:W-:Y:S01]  /*8100*/  IMAD.U32 R60, RZ, RZ, UR17 ;  /* 0x00000011ff3c7e24 */ /* 0x000fe2000f8e00ff */
[----:B------:R-:W-:Y:S01]  /*8110*/  UIADD3 UR17, UPT, UPT, UR52, 0x300, URZ ;  /* 0x0000030034117890 */ /* 0x000fe2000fffe0ff */
[----:B------:R-:W-:Y:S04]  /*8120*/  IABS R8, R8 ;  /* 0x0000000800087213 */ /* 0x000fe80000000000 */
[----:B------:R-:W2:Y:S01]  /*8130*/  I2F.RP R10, R8 ;  /* 0x00000008000a7306 */ /* 0x000ea20000209400 */
[----:B---3--:R-:W-:Y:S09]  /*8140*/  VIADD R3, R3, 0xffffffe ;  /* 0x0ffffffe03037836 */ /* 0x008ff20000000000 */
[----:B------:R-:W3:Y:S10]  /*8150*/  F2I.FTZ.U32.TRUNC.NTZ R3, R3 ;  /* 0x0000000300037305 */ /* 0x000ef4000021f000 */
[----:B--2---:R-:W2:Y:S01]  /*8160*/  MUFU.RCP R10, R10 ;  /* 0x0000000a000a7308 */ /* 0x004ea20000001000 */
[----:B---3--:R-:W-:Y:S01]  /*8170*/  R2UR UR5, R3 ;  /* 0x00000000030572ca */ /* 0x008fe200000e0000 */
[----:B-1----:R-:W-:Y:S05]  /*8180*/  IMAD.U32 R3, RZ, RZ, UR16 ;  /* 0x00000010ff037e24 */ /* 0x002fea000f8e00ff */
[----:B------:R-:W-:Y:S04]  /*8190*/  IABS R3, R3 ;  /* 0x0000000300037213 */ /* 0x000fe80000000000 */
[----:B------:R-:W-:Y:S01]  /*81a0*/  R2UR UR7, R3 ;  /* 0x00000000030772ca */ /* 0x000fe200000e0000 */
[----:B--2---:R-:W-:Y:S02]  /*81b0*/  VIADD R10, R10, 0xffffffe ;  /* 0x0ffffffe0a0a7836 */ /* 0x004fe40000000000 */
[----:B------:R-:W-:Y:S02]  /*81c0*/  UIADD3 UR4, UPT, UPT, URZ, -UR5, URZ ;  /* 0x80000005ff047290 */ /* 0x000fe4000fffe0ff */
[----:B------:R-:W1:Y:S02]  /*81d0*/  F2I.FTZ.U32.TRUNC.NTZ R11, R10 ;  /* 0x0000000a000b7305 */ /* 0x000e64000021f000 */
[----:B------:R-:W-:Y:S03]  /*81e0*/  UIMAD UR8, UR4, UR6, URZ ;  /* 0x00000006040872a4 */ /* 0x000fe6000f8e02ff */
[----:B------:R-:W-:Y:S02]  /*81f0*/  UMOV UR4, URZ ;  /* 0x000000ff00047c82 */ /* 0x000fe40008000000 */
[----:B------:R-:W-:Y:S02]  /*8200*/  UIMAD.WIDE.U32 UR4, UR5, UR8, UR4 ;  /* 0x00000008050472a5 */ /* 0x000fe4000f8e0004 */
[----:B------:R-:W-:Y:S02]  /*8210*/  R2UR UR8, R0 ;  /* 0x00000000000872ca */ /* 0x000fe400000e0000 */
[----:B------:R-:W2:Y:S03]  /*8220*/  I2F.RP R0, UR7 ;  /* 0x0000000700007d06 */ /* 0x000ea60008209400 */
[----:B------:R-:W-:Y:S01]  /*8230*/  UMOV UR4, UR5 ;  /* 0x0000000500047c82 */ /* 0x000fe20008000000 */
[--C-:B-1----:R-:W-:Y:S01]  /*8240*/  IMAD.MOV R3, RZ, RZ, -R11.reuse ;  /* 0x000000ffff037224 */ /* 0x102fe200078e0a0b */
[----:B------:R-:W-:Y:S01]  /*8250*/  UIMAD.WIDE.U32 UR4, UR4, UR9, URZ ;  /* 0x00000009040472a5 */ /* 0x000fe2000f8e00ff */
[----:B------:R-:W-:Y:S02]  /*8260*/  IMAD.MOV.U32 R10, RZ, RZ, RZ ;  /* 0x000000ffff0a7224 */ /* 0x000fe400078e00ff */
[----:B------:R-:W-:Y:S04]  /*8270*/  IMAD R3, R3, R8, RZ ;  /* 0x0000000803037224 */ /* 0x000fe800078e02ff */
[----:B------:R-:W-:Y:S01]  /*8280*/  UMOV UR43, UR5 ;  /* 0x00000005002b7c82 */ /* 0x000fe20008000000 */
[----:B------:R-:W-:Y:S01]  /*8290*/  IMAD.HI.U32 R11, R11, R3, R10 ;  /* 0x000000030b0b7227 */ /* 0x000fe200078e000a */
[----:B------:R-:W-:Y:S01]  /*82a0*/  UIMAD UR4, UR43, UR8, UR9 ;  /* 0x000000082b0472a4 */ /* 0x000fe2000f8e0209 */
[----:B--2---:R-:W1:Y:S03]  /*82b0*/  MUFU.RCP R0, R0 ;  /* 0x0000000000007308 */ /* 0x004e660000001000 */
[----:B------:R-:W-:Y:S11]  /*82c0*/  UISETP.GT.U32.AND UP0, UPT, UR6, UR4, UPT ;  /* 0x000000040600728c */ /* 0x000ff6000bf04070 */
[----:B------:R-:W-:Y:S02]  /*82d0*/  @!UP0 UIADD3 UR4, UPT, UPT, UR4, -UR6, URZ ;  /* 0x8000000604048290 */ /* 0x000fe4000fffe0ff */
[----:B------:R-:W-:Y:S01]  /*82e0*/  @!UP0 UIADD3 UR43, UPT, UPT, UR43, 0x1, URZ ;  /* 0x000000012b2b8890 */ /* 0x000fe2000fffe0ff */
[----:B-1----:R-:W-:Y:S01]  /*82f0*/  VIADD R0, R0, 0xffffffe ;  /* 0x0ffffffe00007836 */ /* 0x002fe20000000000 */
[----:B------:R-:W-:Y:S02]  /*8300*/  UISETP.GE.U32.AND UP2, UPT, UR4, UR6, UPT ;  /* 0x000000060400728c */ /* 0x000fe4000bf46070 */
[----:B------:R-:W-:Y:S02]  /*8310*/  ULOP3.LUT UR4, UR18, UR56, URZ, 0x3c, !UPT ;  /* 0x0000003812047292 */ /* 0x000fe4000f8e3cff */
[----:B------:R-:W-:Y:S01]  /*8320*/  UISETP.NE.AND UP0, UPT, UR56, URZ, UPT ;  /* 0x000000ff3800728c */ /* 0x000fe2000bf05270 */
[----:B------:R-:W1:Y:S01]  /*8330*/  F2I.FTZ.U32.TRUNC.NTZ R0, R0 ;  /* 0x0000000000007305 */ /* 0x000e62000021f000 */
[----:B------:R-:W-:Y:S05]  /*8340*/  UISETP.GE.AND UP1, UPT, UR4, URZ, UPT ;  /* 0x000000ff0400728c */ /* 0x000fea000bf26270 */
[----:B------:R-:W-:Y:S06]  /*8350*/  @UP2 UIADD3 UR43, UPT, UPT, UR43, 0x1, URZ ;  /* 0x000000012b2b2890 */ /* 0x000fec000fffe0ff */
[----:B------:R-:W-:Y:S02]  /*8360*/  @!UP1 UIADD3 UR43, UPT, UPT, -UR43, URZ, URZ ;  /* 0x000000ff2b2b9290 */ /* 0x000fe4000fffe1ff */
[----:B------:R-:W-:Y:S01]  /*8370*/  @!UP0 ULOP3.LUT UR43, URZ, UR56, URZ, 0x33, !UPT ;  /* 0x00000038ff2b8292 */ /* 0x000fe2000f8e33ff */
[----:B-1----:R-:W-:Y:S05]  /*8380*/  R2UR UR5, R0 ;  /* 0x00000000000572ca */ /* 0x002fea00000e0000 */
[----:B------:R-:W-:Y:S05]  /*8390*/  IMAD.U32 R0, RZ, RZ, UR43 ;  /* 0x0000002bff007e24 */ /* 0x000fea000f8e00ff */
[----:B------:R-:W-:Y:S03]  /*83a0*/  IABS R0, R0 ;  /* 0x0000000000007213 */ /* 0x000fe60000000000 */
[----:B------:R-:W-:Y:S01]  /*83b0*/  UIADD3 UR4, UPT, UPT, URZ, -UR5, URZ ;  /* 0x80000005ff047290 */ /* 0x000fe2000fffe0ff */
[----:B------:R-:W-:Y:S03]  /*83c0*/  R2UR UR8, R0 ;  /* 0x00000000000872ca */ /* 0x000fe600000e0000 */
[----:B------:R-:W-:Y:S03]  /*83d0*/  UIMAD UR6, UR4, UR7, URZ ;  /* 0x00000007040672a4 */ /* 0x000fe6000f8e02ff */
[----:B------:R-:W-:Y:S02]  /*83e0*/  UMOV UR4, URZ ;  /* 0x000000ff00047c82 */ /* 0x000fe40008000000 */
[----:B------:R-:W-:Y:S07]  /*83f0*/  UIMAD.WIDE.U32 UR4, UR5, UR6, UR4 ;  /* 0x00000006050472a5 */ /* 0x000fee000f8e0004 */
[----:B------:R-:W-:Y:S02]  /*8400*/  UMOV UR4, UR5 ;  /* 0x0000000500047c82 */ /* 0x000fe40008000000 */
        /* <DEDUP_REMOVED lines=8> */
[----:B------:R-:W-:Y:S04]  /*8490*/  ULOP3.LUT UR4, UR43, UR16, URZ, 0x3c, !UPT ;  /* 0x000000102b047292 */ /* 0x000fe8000f8e3cff */
[----:B------:R-:W-:Y:S05]  /*84a0*/  UISETP.GE.AND UP0, UPT, UR4, URZ, UPT ;  /* 0x000000ff0400728c */ /* 0x000fea000bf06270 */
[----:B------:R-:W-:Y:S02]  /*84b0*/  @UP1 UIADD3 UR44, UPT, UPT, UR44, 0x1, URZ ;  /* 0x000000012c2c1890 */ /* 0x000fe4000fffe0ff */
[----:B------:R-:W-:Y:S04]  /*84c0*/  UISETP.NE.AND UP1, UPT, UR16, URZ, UPT ;  /* 0x000000ff1000728c */ /* 0x000fe8000bf25270 */
[----:B------:R-:W-:Y:S07]  /*84d0*/  @!UP0 UIADD3 UR44, UPT, UPT, -UR44, URZ, URZ ;  /* 0x000000ff2c2c8290 */ /* 0x000fee000fffe1ff */
[----:B------:R-:W-:Y:S02]  /*84e0*/  @!UP1 ULOP3.LUT UR44, URZ, UR16, URZ, 0x33, !UPT ;  /* 0x00000010ff2c9292 */ /* 0x000fe4000f8e33ff */
[----:B------:R-:W-:Y:S04]  /*84f0*/  UISETP.NE.AND UP1, UPT, UR38, 0x1, UPT ;  /* 0x000000012600788c */ /* 0x000fe8000bf25270 */
[----:B------:R-:W-:Y:S05]  /*8500*/  IMAD.U32 R0, RZ, RZ, UR44 ;  /* 0x0000002cff007e24 */ /* 0x000fea000f8e00ff */
[----:B------:R-:W-:Y:S02]  /*8510*/  IABS R0, R0 ;  /* 0x0000000000007213 */ /* 0x000fe40000000000 */
[----:B------:R-:W1:Y:S03]  /*8520*/  @!UP1 LDCU.128 UR12, c[0x0][0xc10] ;  /* 0x00018200ff0c97ac */ /* 0x000e660008000c00 */
[----:B------:R-:W-:Y:S04]  /*8530*/  IMAD.HI.U32 R11, R11, R0, RZ ;  /* 0x000000000b0b7227 */ /* 0x000fe800078e00ff */
[----:B------:R-:W-:Y:S01]  /*8540*/  IMAD.MOV R3, RZ, RZ, -R11 ;  /* 0x000000ffff037224 */ /* 0x000fe200078e0a0b */
[----:B------:R-:W2:Y:S03]  /*8550*/  @!UP1 LDCU UR10, c[0x0][0xc20] ;  /* 0x00018400ff0a97ac */ /* 0x000ea60008000800 */
[C---:B------:R-:W-:Y:S01]  /*8560*/  IMAD R0, R8.reuse, R3, R0 ;  /* 0x0000000308007224 */ /* 0x040fe200078e0200 */
[----:B------:R-:W3:Y:S04]  /*8570*/  @!UP1 LDCU UR5, c[0x0][0xc0c] ;  /* 0x00018180ff0597ac */ /* 0x000ee80008000800 */
[----:B------:R-:W-:Y:S01]  /*8580*/  ISETP.GT.U32.AND P1, PT, R8, R0, PT ;  /* 0x000000000800720c */ /* 0x000fe20003f24070 */
[----:B-1----:R-:W-:Y:S02]  /*8590*/  UIMAD.WIDE.U32 UR6, UR36, UR15, URZ ;  /* 0x0000000f240672a5 */ /* 0x002fe4000f8e00ff */
[----:B------:R-:W-:Y:S02]  /*85a0*/  UIMAD.WIDE.U32 UR8, UR37, UR12, URZ ;  /* 0x0000000c250872a5 */ /* 0x000fe4000f8e00ff */
[----:B------:R-:W-:Y:S02]  /*85b0*/  @!UP1 UISETP.NE.AND UP0, UPT, UR14, 0x1, UPT ;  /* 0x000000010e00988c */ /* 0x000fe4000bf05270 */
[----:B------:R-:W-:Y:S01]  /*85c0*/  ULOP3.LUT UR8, UR44, UR11, URZ, 0x3c, !UPT ;  /* 0x0000000b2c087292 */ /* 0x000fe2000f8e3cff */
[----:B------:R-:W-:Y:S02]  /*85d0*/  @!UP1 UMOV UR6, UR7 ;  /* 0x0000000700069c82 */ /* 0x000fe40008000000 */
[----:B------:R-:W-:Y:S01]  /*85e0*/  @!UP1 UMOV UR4, UR9 ;  /* 0x0000000900049c82 */ /* 0x000fe20008000000 */
[----:B--2---:R-:W-:Y:S02]  /*85f0*/  @!UP1 USHF.R.U32.HI UR6, URZ, UR10, UR6 ;  /* 0x0000000aff069299 */ /* 0x004fe40008011606 */
[----:B------:R-:W-:Y:S01]  /*8600*/  @!P1 IMAD.IADD R0, R0, 0x1, -R8 ;  /* 0x0000000100009824 */ /* 0x000fe200078e0a08 */
[----:B---3--:R-:W-:Y:S01]  /*8610*/  @!UP1 UISETP.NE.AND UP2, UPT, UR5, 0x1, UPT ;  /* 0x000000010500988c */ /* 0x008fe2000bf45270 */
[----:B------:R-:W-:Y:S01]  /*8620*/  @!P1 VIADD R11, R11, 0x1 ;  /* 0x000000010b0b9836 */ /* 0x000fe20000000000 */
[----:B------:R-:W-:Y:S02]  /*8630*/  @!UP1 USEL UR6, UR36, UR6, !UP0 ;  /* 0x0000000624069287 */ /* 0x000fe4000c000000 */
[----:B------:R-:W-:Y:S01]  /*8640*/  UISETP.GE.AND UP0, UPT, UR8, URZ, UPT ;  /* 0x000000ff0800728c */ /* 0x000fe2000bf06270 */
[----:B------:R-:W-:Y:S01]  /*8650*/  ISETP.GE.U32.AND P2, PT, R0, R8, PT ;  /* 0x000000080000720c */ /* 0x000fe20003f46070 */
[----:B------:R-:W-:Y:S04]  /*8660*/  @!UP1 USHF.R.U32.HI UR4, URZ, UR13, UR4 ;  /* 0x0000000dff049299 */ /* 0x000fe80008011604 */
[----:B------:R-:W-:Y:S02]  /*8670*/  @!UP1 USEL UR7, UR37, UR4, !UP2 ;  /* 0x0000000425079287 */ /* 0x000fe4000d000000 */
[----:B------:R-:W-:Y:S02]  /*8680*/  UISETP.NE.AND UP2, UPT, UR11, URZ, UPT ;  /* 0x000000ff0b00728c */ /* 0x000fe4000bf45270 */
[----:B------:R-:W-:Y:S02]  /*8690*/  @!UP1 UIADD3 UR4, UPT, UPT, -UR7, UR6, URZ ;  /* 0x0000000607049290 */ /* 0x000fe4000fffe1ff */
[----:B------:R-:W-:Y:S02]  /*86a0*/  @!UP1 UIADD3 UR6, UPT, UPT, UR7, -UR6, URZ ;  /* 0x8000000607069290 */ /* 0x000fe4000fffe0ff */
[----:B------:R-:W-:Y:S01]  /*86b0*/  @!UP1 UIMAD UR37, UR4, UR5, UR37 ;  /* 0x00000005042592a4 */ /* 0x000fe2000f8e0225 */
[----:B------:R-:W-:Y:S01]  /*86c0*/  @P2 VIADD R11, R11, 0x1 ;  /* 0x000000010b0b2836 */ /* 0x000fe20000000000 */
[----:B------:R-:W-:Y:S02]  /*86d0*/  UIADD3 UR4, UPT, UPT, -UR43, URZ, URZ ;  /* 0x000000ff2b047290 */ /* 0x000fe4000fffe1ff */
[----:B------:R-:W-:Y:S02]  /*86e0*/  @!UP1 UIMAD UR36, UR6, UR14, UR36 ;  /* 0x0000000e062492a4 */ /* 0x000fe4000f8e0224 */
[----:B------:R-:W-:Y:S01]  /*86f0*/  UIMAD UR5, UR56, UR4, UR18 ;  /* 0x00000004380572a4 */ /* 0x000fe2000f8e0212 */
[----:B------:R-:W-:Y:S01]  /*8700*/  R2UR UR45, R11 ;  /* 0x000000000b2d72ca */ /* 0x000fe200000e0000 */
[----:B------:R-:W-:Y:S02]  /*8710*/  UIADD3 UR4, UPT, UPT, -UR44, URZ, URZ ;  /* 0x000000ff2c047290 */ /* 0x000fe4000fffe1ff */
[----:B------:R-:W-:Y:S02]  /*8720*/  USHF.L.U32 UR53, UR5, 0x6, URZ ;  /* 0x0000000605357899 */ /* 0x000fe400080006ff */
[----:B------:R-:W-:Y:S08]  /*8730*/  UIMAD UR43, UR16, UR4, UR43 ;  /* 0x00000004102b72a4 */ /* 0x000ff0000f8e022b */
[----:B------:R-:W-:Y:S02]  /*8740*/  @!UP0 UIADD3 UR45, UPT, UPT, -UR45, URZ, URZ ;  /* 0x000000ff2d2d8290 */ /* 0x000fe4000fffe1ff */
[----:B------:R-:W-:Y:S02]  /*8750*/  ULOP3.LUT UP0, URZ, UR17, 0x90, URZ, 0xc0, !UPT ;  /* 0x0000009011ff7892 */ /* 0x000fe4000f80c0ff */
[----:B------:R-:W-:Y:S04]  /*8760*/  @!UP2 ULOP3.LUT UR45, URZ, UR11, URZ, 0x33, !UPT ;  /* 0x0000000bff2da292 */ /* 0x000fe8000f8e33ff */
[----:B------:R-:W-:Y:S04]  /*8770*/  UIADD3 UR6, UPT, UPT, -UR45, URZ, URZ ;  /* 0x000000ff2d067290 */ /* 0x000fe8000fffe1ff */
[----:B------:R-:W-:Y:S01]  /*8780*/  UIMAD UR44, UR11, UR6, UR44 ;  /* 0x000000060b2c72a4 */ /* 0x000fe2000f8e022c */
[----:B------:R-:W-:Y:S11]  /*8790*/  BRA.U !UP0, `(.L_x_125) ;  /* 0x00000001087c7547 */ /* 0x000ff6000b800000 */
[----:B------:R-:W1:Y:S01]  /*87a0*/  LDCU.64 UR8, c[0x4][0x80] ;  /* 0x01001000ff0877ac */ /* 0x000e620008000a00 */
[----:B------:R-:W-:Y:S01]  /*87b0*/  MOV R16, 0x0 ;  /* 0x0000000000107802 */ /* 0x000fe20000000f00 */
[----:B------:R-:W-:Y:S02]  /*87c0*/  HFMA2 R12, -RZ, RZ, 0, 5.9604644775390625e-08 ;  /* 0x00000001ff0c7431 */ /* 0x000fe400000001ff */
[----:B------:R-:W-:Y:S01]  /*87d0*/  IMAD.MOV.U32 R8, RZ, RZ, 0x70 ;  /* 0x00000070ff087424 */ /* 0x000fe200078e00ff */
[----:B------:R2:W3:Y:S01]  /*87e0*/  LDC.64 R14, c[0x4][R16] ;  /* 0x01000000100e7b82 */ /* 0x0004e20000000a00 */
[----:B------:R-:W4:Y:S01]  /*87f0*/  LDCU.64 UR6, c[0x4][0x88] ;  /* 0x01001100ff0677ac */ /* 0x000f220008000a00 */
[----:B------:R-:W-:Y:S01]  /*8800*/  IMAD.MOV.U32 R13, RZ, RZ, RZ ;  /* 0x000000ffff0d7224 */ /* 0x000fe200078e00ff */
[----:B------:R-:W2:Y:S01]  /*8810*/  LDCU.64 UR4, c[0x4][0x8] ;  /* 0x01000100ff0477ac */ /* 0x000ea20008000a00 */
[----:B-1----:R-:W-:Y:S01]  /*8820*/  MOV R5, UR9 ;  /* 0x0000000900057c02 */ /* 0x002fe20008000f00 */
[----:B------:R-:W-:Y:S01]  /*8830*/  IMAD.U32 R4, RZ, RZ, UR8 ;  /* 0x00000008ff047e24 */ /* 0x000fe2000f8e00ff */
[----:B----4-:R-:W-:Y:S01]  /*8840*/  MOV R7, UR7 ;  /* 0x0000000700077c02 */ /* 0x010fe20008000f00 */
[----:B------:R-:W-:Y:S01]  /*8850*/  IMAD.U32 R6, RZ, RZ, UR6 ;  /* 0x00000006ff067e24 */ /* 0x000fe2000f8e00ff */
[----:B--2---:R-:W-:Y:S01]  /*8860*/  MOV R11, UR5 ;  /* 0x00000005000b7c02 */ /* 0x004fe20008000f00 */
[----:B------:R-:W-:Y:S02]  /*8870*/  IMAD.U32 R10, RZ, RZ, UR4 ;  /* 0x00000004ff0a7e24 */ /* 0x000fe4000f8e00ff */
[----:B------:R-:W-:Y:S07]  /*8880*/  LEPC R20, `(.L_x_126) ;  /* 0x000000001014794e */ /* 0x000fee0000000000 */
[----:B---3-5:R-:W-:Y:S05]  /*8890*/  CALL.ABS.NOINC R14 ;  /* 0x000000000e007343 */ /* 0x028fea0003c00000 */
.L_x_126:
[----:B------:R-:W1:Y:S01]  /*88a0*/  LDCU.64 UR8, c[0x4][0x80] ;  /* 0x01001000ff0877ac */ /* 0x000e620008000a00 */
[----:B------:R-:W2:Y:S01]  /*88b0*/  LDC.64 R16, c[0x4][R16] ;  /* 0x0100000010107b82 */ /* 0x000ea20000000a00 */
[----:B------:R-:W-:Y:S02]  /*88c0*/  HFMA2 R12, -RZ, RZ, 0, 5.9604644775390625e-08 ;  /* 0x00000001ff0c7431 */ /* 0x000fe400000001ff */
[----:B------:R-:W-:Y:S02]  /*88d0*/  IMAD.MOV.U32 R8, RZ, RZ, 0x70 ;  /* 0x00000070ff087424 */ /* 0x000fe400078e00ff */
[----:B------:R-:W-:Y:S01]  /*88e0*/  IMAD.MOV.U32 R13, RZ, RZ, RZ ;  /* 0x000000ffff0d7224 */ /* 0x000fe200078e00ff */
[----:B------:R-:W3:Y:S01]  /*88f0*/  LDCU.64 UR6, c[0x4][0x88] ;  /* 0x01001100ff0677ac */ /* 0x000ee20008000a00 */
[----:B------:R-:W4:Y:S01]  /*8900*/  LDCU.64 UR4, c[0x4][0x8] ;  /* 0x01000100ff0477ac */ /* 0x000f220008000a00 */
[----:B-1----:R-:W-:Y:S02]  /*8910*/  MOV R4, UR8 ;  /* 0x0000000800047c02 */ /* 0x002fe40008000f00 */
[----:B------:R-:W-:Y:S02]  /*8920*/  MOV R5, UR9 ;  /* 0x0000000900057c02 */ /* 0x000fe40008000f00 */
[----:B---3--:R-:W-:Y:S01]  /*8930*/  MOV R7, UR7 ;  /* 0x0000000700077c02 */ /* 0x008fe20008000f00 */
[----:B------:R-:W-:Y:S01]  /*8940*/  IMAD.U32 R6, RZ, RZ, UR6 ;  /* 0x00000006ff067e24 */ /* 0x000fe2000f8e00ff */
[----:B----4-:R-:W-:Y:S01]  /*8950*/  MOV R11, UR5 ;  /* 0x00000005000b7c02 */ /* 0x010fe20008000f00 */
[----:B------:R-:W-:Y:S02]  /*8960*/  IMAD.U32 R10, RZ, RZ, UR4 ;  /* 0x00000004ff0a7e24 */ /* 0x000fe4000f8e00ff */
[----:B------:R-:W-:Y:S07]  /*8970*/  LEPC R20, `(.L_x_125) ;  /* 0x000000001014794e */ /* 0x000fee0000000000 */
[----:B--2---:R-:W-:Y:S05]  /*8980*/  CALL.ABS.NOINC R16 ;  /* 0x0000000010007343 */ /* 0x004fea0003c00000 */
.L_x_125:
[----:B------:R-:W-:Y:S02]  /*8990*/  R2UR UR4, R52 ;  /* 0x00000000340472ca */ /* 0x000fe400000e0000 */
[----:B------:R-:W-:Y:S02]  /*89a0*/  R2UR UR7, R48 ;  /* 0x00000000300772ca */ /* 0x000fe400000e0000 */
[----:B------:R-:W-:Y:S02]  /*89b0*/  R2UR UR6, R47 ;  /* 0x000000002f0672ca */ /* 0x000fe400000e0000 */
[----:B------:R-:W-:Y:S04]  /*89c0*/  ISETP.NE.U32.AND P4, PT, R42, RZ, PT ;  /* 0x000000ff2a00720c */ /* 0x000fe80003f85070 */
[----:B------:R-:W-:Y:S03]  /*89d0*/  ISETP.NE.AND.EX P4, PT, R43, RZ, PT, P4 ;  /* 0x000000ff2b00720c */ /* 0x000fe60003f85340 */
[----:B------:R-:W-:Y:S01]  /*89e0*/  UISETP.NE.AND UP2, UPT, UR4, URZ, UPT ;  /* 0x000000ff0400728c */ /* 0x000fe2000bf45270 */
[----:B------:R-:W1:Y:S01]  /*89f0*/  LDCU.64 UR4, c[0x0][0x990] ;  /* 0x00013200ff0477ac */ /* 0x000e620008000a00 */
[----:B------:R-:W-:Y:S04]  /*8a00*/  ISETP.NE.U32.AND P2, PT, RZ, UR7, PT ;  /* 0x00000007ff007c0c */ /* 0x000fe8000bf45070 */
[----:B------:R-:W-:Y:S02]  /*8a10*/  PLOP3.LUT P1, PT, PT, PT, UP2, 0x80, 0x8 ;  /* 0x000000000008781c */ /* 0x000fe40003f2f028 */
[----:B------:R-:W-:Y:S01]  /*8a20*/  ISETP.NE.AND.EX P2, PT, RZ, UR6, PT, P2 ;  /* 0x00000006ff007c0c */ /* 0x000fe2000bf45320 */
[----:B-1----:R-:W-:Y:S04]  /*8a30*/  UISETP.NE.U32.AND UP0, UPT, UR4, URZ, UPT ;  /* 0x000000ff0400728c */ /* 0x002fe8000bf05070 */
[----:B------:R-:W-:Y:S02]  /*8a40*/  UISETP.NE.AND.EX UP1, UPT, UR5, URZ, UPT, UP0 ;  /* 0x000000ff0500728c */ /* 0x000fe4000bf25300 */
[----:B------:R-:W-:Y:S02]  /*8a50*/  UPLOP3.LUT UP0, UPT, UPT, UPT, UPT, 0x40, 0x4 ;  /* 0x000000000004789c */ /* 0x000fe40003f0e870 */
[----:B------:R-:W-:Y:S06]  /*8a60*/  @UP2 UPLOP3.LUT UP0, UPT, UPT, UPT, UP1, 0x80, 0x8 ;  /* 0x000000000008289c */ /* 0x000fec0003f0f010 */
[----:B------:R-:W-:Y:S01]  /*8a70*/  PLOP3.LUT P0, PT, PT, PT, UP0, 0x80, 0x8 ;  /* 0x000000000008781c */ /* 0x000fe20003f0f008 */
[----:B------:R-:W-:Y:S01]  /*8a80*/  @!UPT UIADD3 URZ, UPT, UPT, URZ, URZ, URZ ;  /* 0x000000fffffff290 */ /* 0x000fe2000fffe0ff */
[----:B------:R-:W-:Y:S11]  /*8a90*/  BRA.U !UP1, `(.L_x_127) ;  /* 0x0000000109447547 */ /* 0x000ff6000b800000 */
[----:B------:R-:W1:Y:S01]  /*8aa0*/  LDCU.64 UR8, c[0x0][0x358] ;  /* 0x00006b00ff0877ac */ /* 0x000e620008000a00 */
[----:B------:R-:W-:Y:S01]  /*8ab0*/  R2UR UR6, R48 ;  /* 0x00000000300672ca */ /* 0x000fe200000e0000 */
[----:B------:R-:W-:Y:S01]  /*8ac0*/  HFMA2 R45, -RZ, RZ, 0, 5.9604644775390625e-08 ;  /* 0x00000001ff2d7431 */ /* 0x000fe200000001ff */
[----:B------:R-:W-:Y:S01]  /*8ad0*/  R2UR UR5, R47 ;  /* 0x000000002f0572ca */ /* 0x000fe200000e0000 */
[----:B------:R-:W-:Y:S10]  /*8ae0*/  IMAD.MOV.U32 R0, RZ, RZ, 0x1 ;  /* 0x00000001ff007424 */ /* 0x000ff400078e00ff */
[----:B------:R-:W-:Y:S04]  /*8af0*/  UISETP.NE.U32.AND UP0, UPT, UR6, URZ, UPT ;  /* 0x000000ff0600728c */ /* 0x000fe8000bf05070 */
[----:B------:R-:W-:Y:S06]  /*8b00*/  UISETP.NE.AND.EX UP0, UPT, UR5, URZ, UPT, UP0 ;  /* 0x000000ff0500728c */ /* 0x000fec000bf05300 */
[----:B------:R-:W-:Y:S05]  /*8b10*/  PLOP3.LUT P3, PT, PT, PT, UP0, 0x80, 0x8 ;  /* 0x000000000008781c */ /* 0x000fea0003f6f008 */
[----:B------:R-:W2:Y:S01]  /*8b20*/  @UP0 LDCU.64 UR6, c[0x0][0x988] ;  /* 0x00013100ff0607ac */ /* 0x000ea20008000a00 */
[----:B------:R-:W-:Y:S07]  /*8b30*/  @UP0 UIMAD UR4, UR50, UR4, URZ ;  /* 0x00000004320402a4 */ /* 0x000fee000f8e02ff */
[----:B------:R-:W-:Y:S01]  /*8b40*/  @!P3 PRMT R45, R0, 0x7610, R45 ;  /* 0x00007610002db816 */ /* 0x000fe2000000002d */
[----:B--2---:R-:W-:Y:S06]  /*8b50*/  @UP0 UIMAD.WIDE UR4, UR4, 0x4, UR6 ;  /* 0x00000004040408a5 */ /* 0x004fec000f8e0206 */
[----:B-----5:R-:W-:Y:S02]  /*8b60*/  IMAD.U32 R26, RZ, RZ, UR4 ;  /* 0x00000004ff1a7e24 */ /* 0x020fe4000f8e00ff */
[----:B------:R-:W-:Y:S03]  /*8b70*/  IMAD.U32 R27, RZ, RZ, UR5 ;  /* 0x00000005ff1b7e24 */ /* 0x000fe6000f8e00ff */
[----:B------:R-:W2:Y:S02]  /*8b80*/  @!UP0 LDCU UR4, c[0x0][0x980] ;  /* 0x00013000ff0487ac */ /* 0x000ea40008000800 */
[----:B-1----:R1:W5:Y:S02]  /*8b90*/  @P3 LDG.E R26, desc[UR8][R26.64] ;  /* 0x000000081a1a3981 */ /* 0x002364000c1e1900 */
[----:B-12---:R-:W-:Y:S02]  /*8ba0*/  @!P3 MOV R26, UR4 ;  /* 0x00000004001abc02 */ /* 0x006fe40008000f00 */
.L_x_127:
[----:B------:R-:W-:Y:S05]  /*8bb0*/  @!P4 BRA `(.L_x_128) ;  /* 0x000000000024c947 */ /* 0x000fea0003800000 */
[----:B------:R-:W-:Y:S01]  /*8bc0*/  ISETP.NE.U32.AND P3, PT, R40, RZ, PT ;  /* 0x000000ff2800720c */ /* 0x000fe20003f65070 */
[----:B------:R-:W1:Y:S03]  /*8bd0*/  LDCU.64 UR4, c[0x0][0x358] ;  /* 0x00006b00ff0477ac */ /* 0x000e660008000a00 */
[----:B------:R-:W-:Y:S11]  /*8be0*/  ISETP.NE.AND.EX P3, PT, R41, RZ, PT, P3 ;  /* 0x000000ff2900720c */ /* 0x000ff60003f65330 */
[----:B------:R-:W-:Y:S02]  /*8bf0*/  @!UPT UIADD3 URZ, UPT, UPT, URZ, URZ, URZ ;  /* 0x000000fffffff290 */ /* 0x000fe4000fffe0ff */
[----:B------:R-:W2:Y:S01]  /*8c00*/  @P3 LDC.64 R4, c[0x0][0x9a8] ;  /* 0x00026a00ff043b82 */ /* 0x000ea20000000a00 */
[----:B------:R-:W-:Y:S04]  /*8c10*/  @P3 IMAD R0, R42, UR50, RZ ;  /* 0x000000322a003c24 */ /* 0x000fe8000f8e02ff */
[----:B--2---:R-:W-:Y:S05]  /*8c20*/  @P3 IMAD.WIDE R4, R0, 0x4, R4 ;  /* 0x0000000400043825 */ /* 0x004fea00078e0204 */
[----:B-1---5:R1:W5:Y:S02]  /*8c30*/  @P3 LDG.E R24, desc[UR4][R4.64] ;  /* 0x0000000404183981 */ /* 0x022364000c1e1900 */
[----:B-1----:R-:W2:Y:S02]  /*8c40*/  @!P3 LDC R24, c[0x0][0x9a0] ;  /* 0x00026800ff18bb82 */ /* 0x002ea40000000800 */
.L_x_128:
[----:B-----5:R-:W-:Y:S01]  /*8c50*/  FSETP.NEU.AND P3, PT, R26, RZ, PT ;  /* 0x000000ff1a00720b */ /* 0x020fe20003f6d000 */
[----:B------:R-:W-:Y:S01]  /*8c60*/  ULOP3.LUT UR4, UR58, 0x1, URZ, 0x3c, !UPT ;  /* 0x000000013a047892 */ /* 0x000fe2000f8e3cff */
[----:B------:R-:W-:Y:S01]  /*8c70*/  SEL R5, RZ, 0xffffffff, P2 ;  /* 0xffffffffff057807 */ /* 0x000fe20001000000 */
[----:B------:R-:W-:Y:S01]  /*8c80*/  IMAD.U32 R64, RZ, RZ, UR54 ;  /* 0x00000036ff407e24 */ /* 0x000fe2000f8e00ff */
[----:B------:R-:W-:Y:S01]  /*8c90*/  @P1 LOP3.LUT P2, RZ, R45, 0xff, RZ, 0xc0, !PT ;  /* 0x000000ff2dff1812 */ /* 0x000fe2000784c0ff */
[----:B------:R-:W-:Y:S01]  /*8ca0*/  IMAD.SHL.U32 R66, R55, 0x2, RZ ;  /* 0x0000000237427824 */ /* 0x000fe200078e00ff */
[----:B------:R-:W-:Y:S01]  /*8cb0*/  @P1 SEL R0, RZ, 0xffffffff, P3 ;  /* 0xffffffffff001807 */ /* 0x000fe20001800000 */
[----:B------:R-:W-:Y:S01]  /*8cc0*/  IMAD.U32 R27, RZ, RZ, UR4 ;  /* 0x00000004ff1b7e24 */ /* 0x000fe2000f8e00ff */
[----:B------:R-:W-:Y:S01]  /*8cd0*/  LEA R58, R22, UR52, 0x3 ;  /* 0x00000034163a7c11 */ /* 0x000fe2000f8e18ff */
[----:B------:R-:W-:Y:S01]  /*8ce0*/  IMAD.SHL.U32 R64, R64, 0x1000, RZ ;  /* 0x0000100040407824 */ /* 0x000fe200078e00ff */
[----:B------:R-:W-:Y:S01]  /*8cf0*/  @P0 SEL R0, R5, R0, !P2 ;  /* 0x0000000005000207 */ /* 0x000fe20005000000 */
[----:B------:R-:W-:Y:S01]  /*8d00*/  BSSY B1, `(.L_x_129) ;  /* 0x0000035000017945 */ /* 0x000fe20003800000 */
[----:B------:R-:W-:Y:S01]  /*8d10*/  PLOP3.LUT P2, PT, PT, PT, UP1, 0x80, 0x8 ;  /* 0x000000000008781c */ /* 0x000fe20003f4f018 */
[----:B------:R-:W-:Y:S01]  /*8d20*/  IMAD.MOV.U32 R67, RZ, RZ, 0x1 ;  /* 0x00000001ff437424 */ /* 0x000fe200078e00ff */
[----:B------:R-:W-:Y:S01]  /*8d30*/  @P1 LOP3.LUT R0, R0, 0x1, RZ, 0xc0, !PT ;  /* 0x0000000100001812 */ /* 0x000fe200078ec0ff */
[----:B------:R-:W-:Y:S01]  /*8d40*/  IMAD.IADD R25, R23, 0x1, R2 ;  /* 0x0000000117197824 */ /* 0x000fe200078e0202 */
[----:B------:R-:W-:Y:S01]  /*8d50*/  LOP3.LUT P4, R59, R45, 0xff, RZ, 0xc0, !PT ;  /* 0x000000ff2d3b7812 */ /* 0x000fe2000788c0ff */
[----:B------:R-:W-:Y:S01]  /*8d60*/  IMAD.U32 R65, RZ, RZ, UR54 ;  /* 0x00000036ff417e24 */ /* 0x000fe2000f8e00ff */
[----:B------:R-:W-:Y:S01]  /*8d70*/  ISETP.NE.U32.OR P6, PT, R0, 0x1, !P1 ;  /* 0x000000010000780c */ /* 0x000fe20004fc5470 */
[----:B------:R-:W-:Y:S01]  /*8d80*/  IMAD.U32 R0, RZ, RZ, UR54 ;  /* 0x00000036ff007e24 */ /* 0x000fe2000f8e00ff */
[----:B------:R-:W-:Y:S02]  /*8d90*/  SEL R4, RZ, 0xffffffff, P3 ;  /* 0xffffffffff047807 */ /* 0x000fe40001800000 */
[----:B------:R-:W-:Y:S02]  /*8da0*/  CS2R R38, SRZ ;  /* 0x0000000000267805 */ /* 0x000fe4000001ff00 */
[----:B------:R-:W-:Y:S02]  /*8db0*/  P2R R61, PR, RZ, 0x40 ;  /* 0x00000040ff3d7803 */ /* 0x000fe40000000000 */
[----:B------:R-:W-:Y:S02]  /*8dc0*/  CS2R R36, SRZ ;  /* 0x0000000000247805 */ /* 0x000fe4000001ff00 */
[----:B------:R-:W-:Y:S02]  /*8dd0*/  LEA R0, R0, UR52, 0x3 ;  /* 0x0000003400007c11 */ /* 0x000fe4000f8e18ff */
[----:B------:R-:W-:Y:S02]  /*8de0*/  CS2R R30, SRZ ;  /* 0x00000000001e7805 */ /* 0x000fe4000001ff00 */
[----:B------:R-:W-:Y:S02]  /*8df0*/  @P2 SEL R4, R5, R4, !P4 ;  /* 0x0000000405042207 */ /* 0x000fe40006000000 */
[----:B------:R-:W-:Y:S02]  /*8e00*/  CS2R R28, SRZ ;  /* 0x00000000001c7805 */ /* 0x000fe4000001ff00 */
[----:B------:R-:W-:Y:S02]  /*8e10*/  IADD3 R63, PT, PT, R64, UR52, R66 ;  /* 0x00000034403f7c10 */ /* 0x000fe4000fffe042 */
[----:B------:R-:W-:Y:S02]  /*8e20*/  LOP3.LUT R4, R4, 0x1, RZ, 0xc0, !PT ;  /* 0x0000000104047812 */ /* 0x000fe400078ec0ff */
[----:B------:R-:W-:Y:S02]  /*8e30*/  @P6 SHF.L.U32 R3, R27, 0x1f, RZ ;  /* 0x0000001f1b036819 */ /* 0x000fe400000006ff */
[----:B------:R-:W-:Y:S02]  /*8e40*/  ISETP.NE.U32.AND P5, PT, R4, 0x1, PT ;  /* 0x000000010400780c */ /* 0x000fe40003fa5070 */
[----:B------:R1:W3:Y:S02]  /*8e50*/  @P6 SYNCS.PHASECHK.TRANS64.TRYWAIT P1, [R0+URZ+0x230], R3 ;  /* 0x00023003000065a7 */ /* 0x0002e400080211ff */
[----:B------:R-:W-:Y:S02]  /*8e60*/  P2R R68, PR, RZ, 0x20 ;  /* 0x00000020ff447803 */ /* 0x000fe40000000000 */
[----:B-1----:R-:W-:Y:S04]  /*8e70*/  SHF.L.U32 R3, R54, 0x1f, RZ ;  /* 0x0000001f36037819 */ /* 0x002fe800000006ff */
[----:B------:R1:W4:Y:S01]  /*8e80*/  SYNCS.PHASECHK.TRANS64.TRYWAIT P0, [R58+URZ+0x280], R3 ;  /* 0x000280033a0075a7 */ /* 0x00032200080011ff */
[----:B---3--:R-:W-:Y:S01]  /*8e90*/  @P6 SEL R67, RZ, 0x1, !P1 ;  /* 0x00000001ff436807 */ /* 0x008fe20004800000 */
[----:B-1----:R-:W-:Y:S06]  /*8ea0*/  @!P6 BRA `(.L_x_130) ;  /* 0x000000000068e947 */ /* 0x002fec0003800000 */
[----:B------:R-:W-:Y:S01]  /*8eb0*/  LOP3.LUT P6, RZ, R44, 0x40, RZ, 0xc0, !PT ;  /* 0x000000402cff7812 */ /* 0x000fe200078cc0ff */
[----:B------:R-:W-:Y:S01]  /*8ec0*/  VIADD R2, R63, 0x300 ;  /* 0x000003003f027836 */ /* 0x000fe20000000000 */
[----:B------:R-:W-:Y:S01]  /*8ed0*/  ISETP.NE.AND P2, PT, R67, RZ, PT ;  /* 0x000000ff4300720c */ /* 0x000fe20003f45270 */
[----:B------:R-:W-:Y:S01]  /*8ee0*/  BSSY B0, `(.L_x_131) ;  /* 0x000000d000007945 */ /* 0x000fe20003800000 */
[----:B------:R-:W-:Y:S01]  /*8ef0*/  PLOP3.LUT P1, PT, PT, PT, PT, 0x8, 0x80 ;  /* 0x000000000080781c */ /* 0x000fe20003f2e170 */
[----:B------:R-:W-:Y:S01]  /*8f00*/  @P5 VIADD R4, R63, 0x310 ;  /* 0x000003103f045836 */ /* 0x000fe20000000000 */
[----:B------:R-:W-:Y:S02]  /*8f10*/  @P5 PLOP3.LUT P1, PT, P6, PT, PT, 0x80, 0x8 ;  /* 0x000000000008581c */ /* 0x000fe4000372f070 */
[----:B------:R-:W-:Y:S02]  /*8f20*/  CS2R R38, SRZ ;  /* 0x0000000000267805 */ /* 0x000fe4000001ff00 */
[----:B------:R-:W-:Y:S02]  /*8f30*/  CS2R R36, SRZ ;  /* 0x0000000000247805 */ /* 0x000fe4000001ff00 */
[----:B------:R-:W-:Y:S02]  /*8f40*/  CS2R R30, SRZ ;  /* 0x00000000001e7805 */ /* 0x000fe4000001ff00 */
[----:B------:R-:W-:Y:S05]  /*8f50*/  CS2R R28, SRZ ;  /* 0x00000000001c7805 */ /* 0x000fea000001ff00 */
[----:B------:R-:W-:Y:S01]  /*8f60*/  @P1 VIADD R4, R2, 0xfffffff0 ;  /* 0xfffffff002041836 */ /* 0x000fe20000000000 */
[----:B------:R-:W-:Y:S06]  /*8f70*/  @P2 BRA `(.L_x_132) ;  /* 0x00000000000c2947 */ /* 0x000fec0003800000 */
[----:B------:R-:W-:Y:S04]  /*8f80*/  SHF.L.U32 R2, R27, 0x1f, RZ ;  /* 0x0000001f1b027819 */ /* 0x000fe800000006ff */
[----:B------:R-:W1:Y:S02]  /*8f90*/  SYNCS.PHASECHK.TRANS64.TRYWAIT P1, [R0+URZ+0x230], R2 ;  /* 0x00023002000075a7 */ /* 0x000e6400080211ff */
[----:B-1----:R-:W-:Y:S05]  /*8fa0*/  @!P1 BRA `(.L_x_133) ;  /* 0x0000002800809947 */ /* 0x002fea0003800000 */
.L_x_132:
[----:B------:R-:W-:Y:S05]  /*8fb0*/  BSYNC B0 ;  /* 0x0000000000007941 */ /* 0x000fea0003800000 */
.L_x_131:
[----:B------:R-:W-:Y:S01]  /*8fc0*/  UIADD3 UR4, UPT, UPT, UR54, 0x1, URZ ;  /* 0x0000000136047890 */ /* 0x000fe2000fffe0ff */
[----:B------:R-:W-:Y:S03]  /*8fd0*/  ISETP.NE.AND P1, PT, R68, RZ, PT ;  /* 0x000000ff4400720c */ /* 0x000fe60003f25270 */
[----:B------:R-:W-:Y:S04]  /*8fe0*/  UISETP.NE.AND UP0, UPT, UR4, 0x3, UPT ;  /* 0x000000030400788c */ /* 0x000fe8000bf05270 */
[----:B------:R-:W-:Y:S02]  /*8ff0*/  USEL UR5, URZ, 0x1, UP0 ;  /* 0x00000001ff057887 */ /* 0x000fe40008000000 */
[----:B------:R-:W-:Y:S04]  /*9000*/  USEL UR4, UR4, URZ, UP0 ;  /* 0x000000ff04047287 */ /* 0x000fe80008000000 */
[----:B------:R3:W1:Y:S01]  /*9010*/  @P1 LDS.128 R36, [R4] ;  /* 0x0000000004241984 */ /* 0x0006620000000c00 */
[----:B------:R-:W-:Y:S01]  /*9020*/  LOP3.LUT R27, R27, UR5, RZ, 0x3c, !PT ;  /* 0x000000051b1b7c12 */ /* 0x000fe2000f8e3cff */
[----:B------:R-:W-:Y:S02]  /*9030*/  IMAD.U32 R65, RZ, RZ, UR4 ;  /* 0x00000004ff417e24 */ /* 0x000fe4000f8e00ff */
[----:B------:R3:W1:Y:S04]  /*9040*/  @P1 LDS.128 R28, [R63+0x300] ;  /* 0x000300003f1c1984 */ /* 0x0006680000000c00 */
.L_x_130:
[----:B------:R-:W-:Y:S05]  /*9050*/  BSYNC B1 ;  /* 0x0000000000017941 */ /* 0x000fea0003800000 */
.L_x_129:
[----:B-1----:R-:W-:Y:S04]  /*9060*/  SHF.R.U32.HI R0, RZ, 0x15, R25 ;  /* 0x00000015ff007819 */ /* 0x002fe80000011619 */
[----:B------:R-:W-:Y:S01]  /*9070*/  LOP3.LUT P1, RZ, R0, 0x3, R46, 0x48, !PT ;  /* 0x0000000300ff7812 */ /* 0x000fe2000782482e */
[----:B------:R-:W-:Y:S01]  /*9080*/  @!UPT UIADD3 URZ, UPT, UPT, URZ, URZ, URZ ;  /* 0x000000fffffff290 */ /* 0x000fe2000fffe0ff */
[----:B----4-:R-:W-:Y:S11]  /*9090*/  @P0 BRA `(.L_x_134) ;  /* 0x0000000000080947 */ /* 0x010ff60003800000 */
[----:B------:R-:W1:Y:S02]  /*90a0*/  SYNCS.PHASECHK.TRANS64.TRYWAIT P0, [R58+URZ+0x280], R3 ;  /* 0x000280033a0075a7 */ /* 0x000e6400080011ff */
[----:B-1----:R-:W-:Y:S05]  /*90b0*/  @!P0 BRA `(.L_x_135) ;  /* 0x0000002800508947 */ /* 0x002fea0003800000 */
.L_x_134:
[----:B------:R-:W-:Y:S05]  /*90c0*/  @!P1 BRA `(.L_x_136) ;  /* 0x0000000000409947 */ /* 0x000fea0003800000 */
[----:B------:R-:W4:Y:S01]  /*90d0*/  LDCU.64 UR8, c[0x4][0x70] ;  /* 0x01000e00ff0877ac */ /* 0x000f220008000a00 */
[----:B-1----:R-:W-:Y:S01]  /*90e0*/  MOV R3, 0x0 ;  /* 0x0000000000037802 */ /* 0x002fe20000000f00 */
[----:B------:R-:W-:Y:S02]  /*90f0*/  HFMA2 R12, -RZ, RZ, 0, 5.9604644775390625e-08 ;  /* 0x00000001ff0c7431 */ /* 0x000fe400000001ff */
[----:B------:R-:W-:Y:S02]  /*9100*/  IMAD.MOV.U32 R8, RZ, RZ, 0x192 ;  /* 0x00000192ff087424 */ /* 0x000fe400078e00ff */
[----:B------:R-:W-:Y:S01]  /*9110*/  IMAD.MOV.U32 R13, RZ, RZ, RZ ;  /* 0x000000ffff0d7224 */ /* 0x000fe200078e00ff */
[----:B------:R-:W1:Y:S01]  /*9120*/  LDCU.64 UR6, c[0x4][0x78] ;  /* 0x01000f00ff0677ac */ /* 0x000e620008000a00 */
[----:B------:R-:W2:Y:S01]  /*9130*/  LDC.64 R2, c[0x4][R3] ;  /* 0x0100000003027b82 */ /* 0x000ea20000000a00 */
[----:B------:R-:W5:Y:S01]  /*9140*/  LDCU.64 UR4, c[0x4][0x10] ;  /* 0x01000200ff0477ac */ /* 0x000f620008000a00 */
[----:B----4-:R-:W-:Y:S01]  /*9150*/  MOV R5, UR9 ;  /* 0x0000000900057c02 */ /* 0x010fe20008000f00 */
[----:B---3--:R-:W-:Y:S01]  /*9160*/  IMAD.U32 R4, RZ, RZ, UR8 ;  /* 0x00000008ff047e24 */ /* 0x008fe2000f8e00ff */
[----:B-1----:R-:W-:Y:S01]  /*9170*/  MOV R7, UR7 ;  /* 0x0000000700077c02 */ /* 0x002fe20008000f00 */
[----:B------:R-:W-:Y:S01]  /*9180*/  IMAD.U32 R6, RZ, RZ, UR6 ;  /* 0x00000006ff067e24 */ /* 0x000fe2000f8e00ff */
[----:B-----5:R-:W-:Y:S01]  /*9190*/  MOV R11, UR5 ;  /* 0x00000005000b7c02 */ /* 0x020fe20008000f00 */
[----:B------:R-:W-:Y:S02]  /*91a0*/  IMAD.U32 R10, RZ, RZ, UR4 ;  /* 0x00000004ff0a7e24 */ /* 0x000fe4000f8e00ff */
[----:B------:R-:W-:Y:S07]  /*91b0*/  LEPC R20, `(.L_x_136) ;  /* 0x000000001014794e */ /* 0x000fee0000000000 */
[----:B--2---:R-:W-:Y:S05]  /*91c0*/  CALL.ABS.NOINC R2 ;  /* 0x0000000002007343 */ /* 0x004fea0003c00000 */
.L_x_136:
[----:B-1----:R-:W-:Y:S01]  /*91d0*/  SHF.L.U32 R3, R28, 0x10, RZ ;  /* 0x000000101c037819 */ /* 0x002fe200000006ff */
[----:B------:R-:W-:Y:S05]  /*91e0*/  WARPSYNC.ALL ;  /* 0x0000000000007948 */ /* 0x000fea0003800000 */
[----:B------:R-:W-:Y:S01]  /*91f0*/  R2UR UR4, R25 ;  /* 0x00000000190472ca */ /* 0x000fe200000e0000 */
[----:B------:R-:W-:Y:S01]  /*9200*/  BSSY.RECONVERGENT B0, `(.L_x_137) ;  /* 0x0000056000007945 */ /* 0x000fe20003800200 */
[C---:B------:R-:W-:Y:S02]  /*9210*/  SHF.L.U32 R20, R29.reuse, 0x10, RZ ;  /* 0x000000101d147819 */ /* 0x040fe400000006ff */
[----:B------:R-:W-:Y:S02]  /*9220*/  LOP3.LUT R21, R29, 0xffff0000, RZ, 0xc0, !PT ;  /* 0xffff00001d157812 */ /* 0x000fe400078ec0ff */
[----:B------:R-:W-:Y:S02]  /*9230*/  MOV R62, 0x10 ;  /* 0x00000010003e7802 */ /* 0x000fe40000000f00 */
[----:B------:R-:W-:Y:S02]  /*9240*/  LOP3.LUT P6, RZ, R44, 0x40, RZ, 0xc0, !PT ;  /* 0x000000402cff7812 */ /* 0x000fe400078cc0ff */
[----:B------:R-:W-:Y:S02]  /*9250*/  ISETP.NE.AND P0, PT, R56, RZ, PT ;  /* 0x000000ff3800720c */ /* 0x000fe40003f05270 */
[----:B------:R-:W-:Y:S01]  /*9260*/  SEL R62, R62, 0xfffffff0, !P6 ;  /* 0xfffffff03e3e7807 */ /* 0x000fe20007000000 */
[----:B---3--:R-:W2:Y:S02]  /*9270*/  LDTM.x16 R4, tmem[UR4] ;  /* 0x00000004000479ee */ /* 0x008ea40008240000 */
[----:B--2---:R-:W-:Y:S01]  /*9280*/  FMUL R0, R24, R4 ;  /* 0x0000000418007220 */ /* 0x004fe20000400000 */
[----:B------:R-:W-:Y:S01]  /*9290*/  LOP3.LUT R4, R28, 0xffff0000, RZ, 0xc0, !PT ;  /* 0xffff00001c047812 */ /* 0x000fe200078ec0ff */
[C---:B------:R-:W-:Y:S01]  /*92a0*/  FMUL R2, R24.reuse, R5 ;  /* 0x0000000518027220 */ /* 0x040fe20000400000 */
[----:B------:R-:W-:Y:S01]  /*92b0*/  FMUL R7, R24, R7 ;  /* 0x0000000718077220 */ /* 0x000fe20000400000 */
[----:B------:R-:W-:Y:S01]  /*92c0*/  FFMA R0, R26, R3, R0 ;  /* 0x000000031a007223 */ /* 0x000fe20000000000 */
[----:B------:R-:W-:Y:S01]  /*92d0*/  FMUL R3, R24, R6 ;  /* 0x0000000618037220 */ /* 0x000fe20000400000 */
[----:B------:R-:W-:Y:S01]  /*92e0*/  FFMA R2, R26, R4, R2 ;  /* 0x000000041a027223 */ /* 0x000fe20000000002 */
[C---:B------:R-:W-:Y:S01]  /*92f0*/  FMUL R4, R24.reuse, R8 ;  /* 0x0000000818047220 */ /* 0x040fe20000400000 */
[C---:B------:R-:W-:Y:S01]  /*9300*/  FMUL R8, R24.reuse, R12 ;  /* 0x0000000c18087220 */ /* 0x040fe20000400000 */
[----:B------:R-:W-:Y:S01]  /*9310*/  FMUL R12, R24, R16 ;  /* 0x00000010180c7220 */ /* 0x000fe20000400000 */
[----:B------:R-:W-:Y:S01]  /*9320*/  SHF.L.U32 R16, R30, 0x10, RZ ;  /* 0x000000101e107819 */ /* 0x000fe200000006ff */
[----:B------:R-:W-:Y:S01]  /*9330*/  FFMA R3, R26, R20, R3 ;  /* 0x000000141a037223 */ /* 0x000fe20000000003 */
[----:B------:R-:W-:Y:S01]  /*9340*/  F2FP.BF16.F32.PACK_AB R32, R2, R0 ;  /* 0x000000000220723e */ /* 0x000fe200000010ff */
[----:B------:R-:W-:Y:S01]  /*9350*/  FFMA R7, R26, R21, R7 ;  /* 0x000000151a077223 */ /* 0x000fe20000000007 */
[----:B------:R-:W-:Y:S01]  /*9360*/  LOP3.LUT R0, R30, 0xffff0000, RZ, 0xc0, !PT ;  /* 0xffff00001e007812 */ /* 0x000fe200078ec0ff */
[----:B------:R-:W-:Y:S01]  /*9370*/  FMUL R5, R24, R9 ;  /* 0x0000000918057220 */ /* 0x000fe20000400000 */
[C---:B------:R-:W-:Y:S01]  /*9380*/  SHF.L.U32 R2, R31.reuse, 0x10, RZ ;  /* 0x000000101f027819 */ /* 0x040fe200000006ff */
[----:B------:R-:W-:Y:S01]  /*9390*/  FFMA R4, R26, R16, R4 ;  /* 0x000000101a047223 */ /* 0x000fe20000000004 */
[----:B------:R-:W-:Y:S01]  /*93a0*/  LOP3.LUT R16, R31, 0xffff0000, RZ, 0xc0, !PT ;  /* 0xffff00001f107812 */ /* 0x000fe200078ec0ff */
[----:B------:R-:W-:Y:S01]  /*93b0*/  FMUL R6, R24, R10 ;  /* 0x0000000a18067220 */ /* 0x000fe20000400000 */
[----:B------:R-:W-:Y:S01]  /*93c0*/  F2FP.BF16.F32.PACK_AB R33, R7, R3 ;  /* 0x000000030721723e */ /* 0x000fe200000010ff */
[----:B------:R-:W-:Y:S01]  /*93d0*/  FFMA R5, R26, R0, R5 ;  /* 0x000000001a057223 */ /* 0x000fe20000000005 */
[----:B------:R-:W-:Y:S01]  /*93e0*/  SHF.L.U32 R0, R36, 0x10, RZ ;  /* 0x0000001024007819 */ /* 0x000fe200000006ff */
[----:B------:R-:W-:Y:S01]  /*93f0*/  FMUL R11, R24, R11 ;  /* 0x0000000b180b7220 */ /* 0x000fe20000400000 */
[----:B------:R-:W-:Y:S01]  /*9400*/  FFMA R6, R26, R2, R6 ;  /* 0x000000021a067223 */ /* 0x000fe20000000006 */
[----:B------:R-:W-:Y:S01]  /*9410*/  LOP3.LUT R2, R36, 0xffff0000, RZ, 0xc0, !PT ;  /* 0xffff000024027812 */ /* 0x000fe200078ec0ff */
[----:B------:R-:W-:Y:S01]  /*9420*/  FMUL R9, R24, R13 ;  /* 0x0000000d18097220 */ /* 0x000fe20000400000 */
[C---:B------:R-:W-:Y:S01]  /*9430*/  FFMA R11, R26.reuse, R16, R11 ;  /* 0x000000101a0b7223 */ /* 0x040fe2000000000b */
[C---:B------:R-:W-:Y:S01]  /*9440*/  SHF.L.U32 R3, R37.reuse, 0x10, RZ ;  /* 0x0000001025037819 */ /* 0x040fe200000006ff */
[----:B------:R-:W-:Y:S01]  /*9450*/  FFMA R8, R26, R0, R8 ;  /* 0x000000001a087223 */ /* 0x000fe20000000008 */
[C---:B------:R-:W-:Y:S01]  /*9460*/  FMUL R10, R24.reuse, R14 ;  /* 0x0000000e180a7220 */ /* 0x040fe20000400000 */
[----:B------:R-:W-:Y:S01]  /*9470*/  LOP3.LUT R0, R37, 0xffff0000, RZ, 0xc0, !PT ;  /* 0xffff000025007812 */ /* 0x000fe200078ec0ff */
[----:B------:R-:W-:Y:S01]  /*9480*/  FMUL R15, R24, R15 ;  /* 0x0000000f180f7220 */ /* 0x000fe20000400000 */
[C---:B------:R-:W-:Y:S01]  /*9490*/  FFMA R9, R26.reuse, R2, R9 ;  /* 0x000000021a097223 */ /* 0x040fe20000000009 */
[----:B------:R-:W-:Y:S01]  /*94a0*/  FFMA R10, R26, R3, R10 ;  /* 0x000000031a0a7223 */ /* 0x000fe2000000000a */
[----:B------:R-:W-:Y:S01]  /*94b0*/  SHF.L.U32 R2, R38, 0x10, RZ ;  /* 0x0000001026027819 */ /* 0x000fe200000006ff */
[----:B------:R-:W-:Y:S01]  /*94c0*/  FFMA R15, R26, R0, R15 ;  /* 0x000000001a0f7223 */ /* 0x000fe2000000000f */
[----:B------:R-:W-:Y:S01]  /*94d0*/  F2FP.BF16.F32.PACK_AB R34, R5, R4 ;  /* 0x000000040522723e */ /* 0x000fe200000010ff */
[----:B------:R-:W-:Y:S01]  /*94e0*/  FMUL R13, R24, R17 ;  /* 0x00000011180d7220 */ /* 0x000fe20000400000 */
[----:B------:R-:W-:Y:S01]  /*94f0*/  LOP3.LUT R3, R38, 0xffff0000, RZ, 0xc0, !PT ;  /* 0xffff000026037812 */ /* 0x000fe200078ec0ff */
[C---:B------:R-:W-:Y:S01]  /*9500*/  FMUL R14, R24.reuse, R18 ;  /* 0x00000012180e7220 */ /* 0x040fe20000400000 */
[C---:B------:R-:W-:Y:S01]  /*9510*/  SHF.L.U32 R4, R39.reuse, 0x10, RZ ;  /* 0x0000001027047819 */ /* 0x040fe200000006ff */
[----:B------:R-:W-:Y:S01]  /*9520*/  FMUL R19, R24, R19 ;  /* 0x0000001318137220 */ /* 0x000fe20000400000 */
[----:B------:R-:W-:Y:S01]  /*9530*/  LOP3.LUT R0, R39, 0xffff0000, RZ, 0xc0, !PT ;  /* 0xffff000027007812 */ /* 0x000fe200078ec0ff */
[C---:B------:R-:W-:Y:S01]  /*9540*/  FFMA R12, R26.reuse, R2, R12 ;  /* 0x000000021a0c7223 */ /* 0x040fe2000000000c */
[----:B------:R-:W-:Y:S01]  /*9550*/  F2FP.BF16.F32.PACK_AB R35, R11, R6 ;  /* 0x000000060b23723e */ /* 0x000fe200000010ff */
[C---:B------:R-:W-:Y:S01]  /*9560*/  FFMA R13, R26.reuse, R3, R13 ;  /* 0x000000031a0d7223 */ /* 0x040fe2000000000d */
[C---:B------:R-:W-:Y:S01]  /*9570*/  FFMA R14, R26.reuse, R4, R14 ;  /* 0x000000041a0e7223 */ /* 0x040fe2000000000e */
[----:B------:R-:W-:Y:S01]  /*9580*/  FFMA R19, R26, R0, R19 ;  /* 0x000000001a137223 */ /* 0x000fe20000000013 */
[----:B------:R-:W-:Y:S01]  /*9590*/  F2FP.BF16.F32.PACK_AB R8, R9, R8 ;  /* 0x000000080908723e */ /* 0x000fe200000010ff */
[----:B------:R1:W-:Y:S01]  /*95a0*/  STS.128 [R63+0x300], R32 ;  /* 0x000300203f007388 */ /* 0x0003e20000000c00 */
[----:B------:R-:W-:Y:S02]  /*95b0*/  F2FP.BF16.F32.PACK_AB R9, R15, R10 ;  /* 0x0000000a0f09723e */ /* 0x000fe400000010ff */
[----:B------:R-:W-:Y:S02]  /*95c0*/  F2FP.BF16.F32.PACK_AB R10, R13, R12 ;  /* 0x0000000c0d0a723e */ /* 0x000fe400000010ff */
[----:B------:R-:W-:Y:S02]  /*95d0*/  F2FP.BF16.F32.PACK_AB R11, R19, R14 ;  /* 0x0000000e130b723e */ /* 0x000fe400000010ff */
[----:B------:R-:W-:Y:S05]  /*95e0*/  IADD3 R0, PT, PT, R63, R62, RZ ;  /* 0x0000003e3f007210 */ /* 0x000fea0007ffe0ff */
[----:B------:R1:W-:Y:S01]  /*95f0*/  STS.128 [R0+0x300], R8 ;  /* 0x0003000800007388 */ /* 0x0003e20000000c00 */
[----:B------:R-:W-:Y:S01]  /*9600*/  @!PT LDS RZ, [RZ] ;  /* 0x00000000fffff984 */ /* 0x000fe20000000800 */
[----:B------:R-:W-:Y:S01]  /*9610*/  @!PT LDS RZ, [RZ] ;  /* 0x00000000fffff984 */ /* 0x000fe20000000800 */
[----:B------:R-:W-:Y:S01]  /*9620*/  @!PT LDS RZ, [RZ] ;  /* 0x00000000fffff984 */ /* 0x000fe20000000800 */
[----:B------:R-:W-:Y:S01]  /*9630*/  @!PT LDS RZ, [RZ] ;  /* 0x00000000fffff984 */ /* 0x000fe20000000800 */
[----:B------:R2:W-:Y:S07]  /*9640*/  MEMBAR.ALL.CTA ;  /* 0x0000000000007992 */ /* 0x0005ee0000008000 */
[----:B--2---:R-:W2:Y:S02]  /*9650*/  FENCE.VIEW.ASYNC.S ;  /* 0x00000000000073c6 */ /* 0x004ea40000000000 */
[----:B--2---:R-:W-:Y:S06]  /*9660*/  BAR.SYNC.DEFER_BLOCKING 0x1, 0x80 ;  /* 0x0042000000007b1d */ /* 0x004fec0000010000 */
[----:B------:R-:W-:Y:S05]  /*9670*/  @P0 BRA `(.L_x_138) ;  /* 0x0000000000380947 */ /* 0x000fea0003800000 */
[----:B------:R-:W2:Y:S01]  /*9680*/  LDCU.64 UR8, c[0x0][0x348] ;  /* 0x00006900ff0877ac */ /* 0x000ea20008000a00 */
[----:B------:R-:W-:Y:S01]  /*9690*/  R2UR UR6, R64 ;  /* 0x00000000400672ca */ /* 0x000fe200000e0000 */
[----:B------:R-:W-:Y:S01]  /*96a0*/  UMOV UR41, UR53 ;  /* 0x0000003500297c82 */ /* 0x000fe20008000000 */
[----:B------:R-:W-:Y:S11]  /*96b0*/  UIADD3 UR7, UPT, UPT, UR53, 0x20, URZ ;  /* 0x0000002035077890 */ /* 0x000ff6000fffe0ff */
[----:B------:R-:W-:Y:S02]  /*96c0*/  UIADD3 UR6, UPT, UPT, UR52, UR6, URZ ;  /* 0x0000000634067290 */ /* 0x000fe4000fffe0ff */
[----:B--2---:R-:W-:Y:S02]  /*96d0*/  UIADD3 UR4, UP0, UPT, UR8, 0x780, URZ ;  /* 0x0000078008047890 */ /* 0x004fe4000ff1e0ff */
[----:B------:R-:W-:Y:S02]  /*96e0*/  UIADD3 UR40, UPT, UPT, UR6, 0x300, URZ ;  /* 0x0000030006287890 */ /* 0x000fe4000fffe0ff */
[----:B------:R-:W-:Y:S02]  /*96f0*/  UIADD3.X UR5, UPT, UPT, URZ, UR9, URZ, UP0, !UPT ;  /* 0x00000009ff057290 */ /* 0x000fe400087fe4ff */
[----:B------:R-:W-:Y:S07]  /*9700*/  UIADD3 UR6, UPT, UPT, UR6, 0xb00, URZ ;  /* 0x00000b0006067890 */ /* 0x000fee000fffe0ff */
[----:B------:R2:W-:Y:S02]  /*9710*/  UTMASTG.5D [UR40], [UR4] ;  /* 0x00000028040073b5 */ /* 0x0005e40008020000 */
[----:B--2---:R-:W-:Y:S01]  /*9720*/  UMOV UR40, UR6 ;  /* 0x0000000600287c82 */ /* 0x004fe20008000000 */
[----:B------:R-:W-:Y:S02]  /*9730*/  UMOV UR41, UR7 ;  /* 0x0000000700297c82 */ /* 0x000fe40008000000 */
[----:B------:R2:W-:Y:S02]  /*9740*/  UTMASTG.5D [UR40], [UR4] ;  /* 0x00000028040073b5 */ /* 0x0005e40008020000 */
[----:B--2---:R0:W-:Y:S02]  /*9750*/  UTMACMDFLUSH ;  /* 0x00000000000079b7 */ /* 0x0041e40000000000 */
.L_x_138:
[----:B------:R-:W-:Y:S05]  /*9760*/  BSYNC.RECONVERGENT B0 ;  /* 0x0000000000007941 */ /* 0x000fea0003800200 */
.L_x_137:
[----:B------:R-:W-:Y:S01]  /*9770*/  UIADD3 UR51, UPT, UPT, UR54, 0x1, URZ ;  /* 0x0000000136337890 */ /* 0x000fe2000fffe0ff */
[----:B------:R-:W-:Y:S03]  /*9780*/  BSSY.RECONVERGENT B0, `(.L_x_139) ;  /* 0x0000005000007945 */ /* 0x000fe60003800200 */
[----:B------:R-:W-:Y:S04]  /*9790*/  UISETP.NE.AND UP0, UPT, UR51, 0x3, UPT ;  /* 0x000000033300788c */ /* 0x000fe8000bf05270 */
[----:B------:R-:W-:Y:S01]  /*97a0*/  USEL UR50, UR51, URZ, UP0 ;  /* 0x000000ff33327287 */ /* 0x000fe20008000000 */
[----:B------:R-:W-:Y:S11]  /*97b0*/  @P0 BRA `(.L_x_140) ;  /* 0x0000000000040947 */ /* 0x000ff60003800000 */
[----:B------:R-:W-:Y:S04]  /*97c0*/  DEPBAR.LE SB0, 0x1 ;  /* 0x000080400000791a */ /* 0x000fe80000000000 */
.L_x_140:
[----:B------:R-:W-:Y:S05]  /*97d0*/  BSYNC.RECONVERGENT B0 ;  /* 0x0000000000007941 */ /* 0x000fea0003800200 */
.L_x_139:
[----:B------:R-:W-:Y:S01]  /*97e0*/  BAR.SYNC.DEFER_BLOCKING 0x1, 0x80 ;  /* 0x0042000000007b1d */ /* 0x000fe20000010000 */
[----:B------:R-:W-:Y:S01]  /*97f0*/  ISETP.NE.AND P1, PT, R61, RZ, PT ;  /* 0x000000ff3d00720c */ /* 0x000fe20003f25270 */
[----:B------:R-:W-:Y:S01]  /*9800*/  UISETP.NE.AND UP0, UPT, UR57, URZ, UPT ;  /* 0x000000ff3900728c */ /* 0x000fe2000bf05270 */
[----:B------:R-:W-:Y:S11]  /*9810*/  LEA R3, R65, UR52, 0x3 ;  /* 0x0000003441037c11 */ /* 0x000ff6000f8e18ff */
[----:B------:R-:W-:Y:S01]  /*9820*/  @P1 SHF.L.U32 R4, R27, 0x1f, RZ ;  /* 0x0000001f1b041819 */ /* 0x000fe200000006ff */
[----:B------:R-:W-:Y:S06]  /*9830*/  BRA.U !UP0, `(.L_x_141) ;  /* 0x0000000108247547 */ /* 0x000fec000b800000 */
[----:B-1----:R-:W1:Y:S01]  /*9840*/  S2R R0, SR_CgaCtaId ;  /* 0x0000000000007919 */ /* 0x002e620000008800 */
[----:B------:R-:W-:Y:S01]  /*9850*/  IMAD.U32 R2, RZ, RZ, UR55 ;  /* 0x00000037ff027e24 */ /* 0x000fe2000f8e00ff */
[----:B------:R-:W-:Y:S04]  /*9860*/  UIADD3 UR4, UPT, UPT, UR55, 0x1, URZ ;  /* 0x0000000137047890 */ /* 0x000fe8000fffe0ff */
[----:B------:R-:W-:Y:S01]  /*9870*/  @P1 LEA R2, R2, UR52, 0x3 ;  /* 0x0000003402021c11 */ /* 0x000fe2000f8e18ff */
[----:B------:R-:W-:Y:S04]  /*9880*/  UISETP.NE.AND UP0, UPT, UR4, 0x3, UPT ;  /* 0x000000030400788c */ /* 0x000fe8000bf05270 */
[----:B------:R-:W-:Y:S01]  /*9890*/  @P1 VIADD R2, R2, 0x248 ;  /* 0x0000024802021836 */ /* 0x000fe20000000000 */
[----:B------:R-:W-:Y:S04]  /*98a0*/  USEL UR55, UR4, URZ, UP0 ;  /* 0x000000ff04377287 */ /* 0x000fe80008000000 */
[----:B-1----:R-:W-:Y:S04]  /*98b0*/  @P1 PRMT R0, R0, 0x654, R2 ;  /* 0x0000065400001816 */ /* 0x002fe80000000002 */
[----:B------:R2:W-:Y:S04]  /*98c0*/  @P1 SYNCS.ARRIVE.TRANS64.RED.A1T0 RZ, [R0+URZ], RZ ;  /* 0x000000ff00ff19a7 */ /* 0x0005e800081004ff */
.L_x_141:
[----:B------:R-:W3:Y:S01]  /*98d0*/  @P1 SYNCS.PHASECHK.TRANS64.TRYWAIT P0, [R3+URZ+0x230], R4 ;  /* 0x00023004030015a7 */ /* 0x000ee200080011ff */
[----:B------:R-:W-:Y:S01]  /*98e0*/  BSSY B1, `(.L_x_142) ;  /* 0x0000012000017945 */ /* 0x000fe20003800000 */
[----:B---3--:R-:W-:Y:S03]  /*98f0*/  @P1 SEL R67, RZ, 0x1, !P0 ;  /* 0x00000001ff431807 */ /* 0x008fe60004000000 */
[----:B------:R-:W-:Y:S05]  /*9900*/  @!P1 BRA `(.L_x_143) ;  /* 0x00000000003c9947 */ /* 0x000fea0003800000 */
[----:B------:R-:W-:Y:S01]  /*9910*/  ISETP.NE.AND P1, PT, R68, RZ, PT ;  /* 0x000000ff4400720c */ /* 0x000fe20003f25270 */
[----:B------:R-:W-:Y:S01]  /*9920*/  BSSY B0, `(.L_x_144) ;  /* 0x0000009000007945 */ /* 0x000fe20003800000 */
[----:B------:R-:W-:Y:S11]  /*9930*/  ISETP.NE.AND P0, PT, R67, RZ, PT ;  /* 0x000000ff4300720c */ /* 0x000ff60003f05270 */
[----:B------:R-:W-:Y:S05]  /*9940*/  @P1 IMAD R65, R65, 0x1000, R66 ;  /* 0x0000100041411824 */ /* 0x000fea00078e0242 */
[----:B-12---:R-:W-:Y:S05]  /*9950*/  @P1 IADD3 R0, PT, PT, R65, UR52, RZ ;  /* 0x0000003441001c10 */ /* 0x006fea000fffe0ff */
[----:B------:R-:W-:Y:S01]  /*9960*/  @P1 IMAD.IADD R0, R62, 0x1, R0 ;  /* 0x000000013e001824 */ /* 0x000fe200078e0200 */
[----:B------:R-:W-:Y:S06]  /*9970*/  @P0 BRA `(.L_x_145) ;  /* 0x00000000000c0947 */ /* 0x000fec0003800000 */
[----:B------:R-:W-:Y:S04]  /*9980*/  SHF.L.U32 R27, R27, 0x1f, RZ ;  /* 0x0000001f1b1b7819 */ /* 0x000fe800000006ff */
[----:B------:R-:W1:Y:S02]  /*9990*/  SYNCS.PHASECHK.TRANS64.TRYWAIT P0, [R3+URZ+0x230], R27 ;  /* 0x0002301b030075a7 */ /* 0x000e6400080011ff */
[----:B-1----:R-:W-:Y:S05]  /*99a0*/  @!P0 BRA `(.L_x_146) ;  /* 0x0000002000288947 */ /* 0x002fea0003800000 */
.L_x_145:
[----:B------:R-:W-:Y:S05]  /*99b0*/  BSYNC B0 ;  /* 0x0000000000007941 */ /* 0x000fea0003800000 */
.L_x_144:
[----:B------:R-:W-:Y:S11]  /*99c0*/  ISETP.NE.AND P0, PT, R68, RZ, PT ;  /* 0x000000ff4400720c */ /* 0x000ff60003f05270 */
[----:B------:R-:W-:Y:S02]  /*99d0*/  @!UPT UIADD3 URZ, UPT, UPT, URZ, URZ, URZ ;  /* 0x000000fffffff290 */ /* 0x000fe4000fffe0ff */
[----:B------:R3:W4:Y:S04]  /*99e0*/  @P0 LDS.128 R28, [R65+UR52+0x300] ;  /* 0x00030034411c0984 */ /* 0x0007280008000c00 */
[----:B------:R3:W2:Y:S02]  /*99f0*/  @P0 LDS.128 R36, [R0+0x300] ;  /* 0x0003000000240984 */ /* 0x0006a40000000c00 */
.L_x_143:
[----:B------:R-:W-:Y:S05]  /*9a00*/  BSYNC B1 ;  /* 0x0000000000017941 */ /* 0x000fea0003800000 */
.L_x_142:
[----:B-123--:R-:W-:Y:S05]  /*9a10*/  VIADD R0, R25, 0x10 ;  /* 0x0000001019007836 */ /* 0x00efea0000000000 */
[----:B------:R-:W-:Y:S04]  /*9a20*/  SHF.R.U32.HI R0, RZ, 0x15, R0 ;  /* 0x00000015ff007819 */ /* 0x000fe80000011600 */
[----:B------:R-:W-:Y:S11]  /*9a30*/  LOP3.LUT P0, RZ, R0, 0x3, R46, 0x48, !PT ;  /* 0x0000000300ff7812 */ /* 0x000ff6000780482e */
[----:B------:R-:W-:Y:S02]  /*9a40*/  @!UPT UIADD3 URZ, UPT, UPT, URZ, URZ, URZ ;  /* 0x000000fffffff290 */ /* 0x000fe4000fffe0ff */
[----:B------:R-:W-:Y:S05]  /*9a50*/  @!P0 BRA `(.L_x_147) ;  /* 0x0000000000408947 */ /* 0x000fea0003800000 */
[----:B------:R-:W1:Y:S01]  /*9a60*/  LDCU.64 UR8, c[0x4][0x70] ;  /* 0x01000e00ff0877ac */ /* 0x000e620008000a00 */
[----:B------:R-:W-:Y:S01]  /*9a70*/  MOV R3, 0x0 ;  /* 0x0000000000037802 */ /* 0x000fe20000000f00 */
[----:B------:R-:W-:Y:S02]  /*9a80*/  HFMA2 R12, -RZ, RZ, 0, 5.9604644775390625e-08 ;  /* 0x00000001ff0c7431 */ /* 0x000fe400000001ff */
[----:B------:R-:W-:Y:S02]  /*9a90*/  IMAD.MOV.U32 R8, RZ, RZ, 0x192 ;  /* 0x00000192ff087424 */ /* 0x000fe400078e00ff */
[----:B------:R-:W-:Y:S01]  /*9aa0*/  IMAD.MOV.U32 R13, RZ, RZ, RZ ;  /* 0x000000ffff0d7224 */ /* 0x000fe200078e00ff */
[----:B------:R-:W2:Y:S01]  /*9ab0*/  LDCU.64 UR6, c[0x4][0x78] ;  /* 0x01000f00ff0677ac */ /* 0x000ea20008000a00 */
[----:B------:R-:W3:Y:S01]  /*9ac0*/  LDC.64 R2, c[0x4][R3] ;  /* 0x0100000003027b82 */ /* 0x000ee20000000a00 */
[----:B------:R-:W5:Y:S01]  /*9ad0*/  LDCU.64 UR4, c[0x4][0x10] ;  /* 0x01000200ff0477ac */ /* 0x000f620008000a00 */
[----:B-1----:R-:W-:Y:S01]  /*9ae0*/  MOV R5, UR9 ;  /* 0x0000000900057c02 */ /* 0x002fe20008000f00 */
[----:B------:R-:W-:Y:S01]  /*9af0*/  IMAD.U32 R4, RZ, RZ, UR8 ;  /* 0x00000008ff047e24 */ /* 0x000fe2000f8e00ff */
[----:B--2---:R-:W-:Y:S01]  /*9b00*/  MOV R7, UR7 ;  /* 0x0000000700077c02 */ /* 0x004fe20008000f00 */
[----:B------:R-:W-:Y:S01]  /*9b10*/  IMAD.U32 R6, RZ, RZ, UR6 ;  /* 0x00000006ff067e24 */ /* 0x000fe2000f8e00ff */
[----:B-----5:R-:W-:Y:S01]  /*9b20*/  MOV R11, UR5 ;  /* 0x00000005000b7c02 */ /* 0x020fe20008000f00 */
[----:B------:R-:W-:Y:S02]  /*9b30*/  IMAD.U32 R10, RZ, RZ, UR4 ;  /* 0x00000004ff0a7e24 */ /* 0x000fe4000f8e00ff */
[----:B------:R-:W-:Y:S07]  /*9b40*/  LEPC R20, `(.L_x_147) ;  /* 0x000000001014794e */ /* 0x000fee0000000000 */
[----:B---34-:R-:W-:Y:S05]  /*9b50*/  CALL.ABS.NOINC R2 ;  /* 0x0000000002007343 */ /* 0x018fea0003c00000 */
.L_x_147:
[----:B------:R-:W-:Y:S01]  /*9b60*/  ISETP.NE.AND P0, PT, R56, RZ, PT ;  /* 0x000000ff3800720c */ /* 0x000fe20003f05270 */
[----:B------:R-:W-:Y:S05]  /*9b70*/  WARPSYNC.ALL ;  /* 0x0000000000007948 */ /* 0x000fea0003800000 */
[----:B------:R-:W-:Y:S01]  /*9b80*/  R2UR UR4, R25 ;  /* 0x00000000190472ca */ /* 0x000fe200000e0000 */
[----:B------:R-:W-:Y:S01]  /*9b90*/  BSSY.RECONVERGENT B0, `(.L_x_148) ;  /* 0x0000059000007945 */ /* 0x000fe20003800200 */
[C---:B----4-:R-:W-:Y:S02]  /*9ba0*/  SHF.L.U32 R0, R28.reuse, 0x10, RZ ;  /* 0x000000101c007819 */ /* 0x050fe400000006ff */
[----:B------:R-:W-:Y:S02]  /*9bb0*/  LOP3.LUT R2, R28, 0xffff0000, RZ, 0xc0, !PT ;  /* 0xffff00001c027812 */ /* 0x000fe400078ec0ff */
[C---:B------:R-:W-:Y:S02]  /*9bc0*/  SHF.L.U32 R20, R29.reuse, 0x10, RZ ;  /* 0x000000101d147819 */ /* 0x040fe400000006ff */
[----:B------:R-:W-:Y:S02]  /*9bd0*/  LOP3.LUT R21, R29, 0xffff0000, RZ, 0xc0, !PT ;  /* 0xffff00001d157812 */ /* 0x000fe400078ec0ff */
[C---:B------:R-:W-:Y:S02]  /*9be0*/  SHF.L.U32 R25, R30.reuse, 0x10, RZ ;  /* 0x000000101e197819 */ /* 0x040fe400000006ff */
[----:B------:R-:W-:Y:S01]  /*9bf0*/  LOP3.LUT R27, R30, 0xffff0000, RZ, 0xc0, !PT ;  /* 0xffff00001e1b7812 */ /* 0x000fe200078ec0ff */
[----:B------:R-:W1:Y:S01]  /*9c00*/  LDTM.x16 R4, tmem[UR4+0x10] ;  /* 0x00001004000479ee */ /* 0x000e620008240000 */
[C---:B------:R-:W-:Y:S01]  /*9c10*/  SHF.L.U32 R28, R31.reuse, 0x10, RZ ;  /* 0x000000101f1c7819 */ /* 0x040fe200000006ff */
[----:B------:R-:W-:Y:S01]  /*9c20*/  NOP ;  /* 0x0000000000007918 */ /* 0x000fe20000000000 */
[----:B------:R-:W-:Y:S02]  /*9c30*/  LOP3.LUT R29, R31, 0xffff0000, RZ, 0xc0, !PT ;  /* 0xffff00001f1d7812 */ /* 0x000fe400078ec0ff */
[C---:B------:R-:W-:Y:S02]  /*9c40*/  SHF.L.U32 R30, R36.reuse, 0x10, RZ ;  /* 0x00000010241e7819 */ /* 0x040fe400000006ff */
[----:B------:R-:W-:Y:S02]  /*9c50*/  LOP3.LUT R31, R36, 0xffff0000, RZ, 0xc0, !PT ;  /* 0xffff0000241f7812 */ /* 0x000fe400078ec0ff */
[C---:B------:R-:W-:Y:S02]  /*9c60*/  SHF.L.U32 R32, R37.reuse, 0x10, RZ ;  /* 0x0000001025207819 */ /* 0x040fe400000006ff */
[----:B------:R-:W-:Y:S02]  /*9c70*/  LOP3.LUT R33, R37, 0xffff0000, RZ, 0xc0, !PT ;  /* 0xffff000025217812 */ /* 0x000fe400078ec0ff */
[C---:B------:R-:W-:Y:S02]  /*9c80*/  SHF.L.U32 R34, R38.reuse, 0x10, RZ ;  /* 0x0000001026227819 */ /* 0x040fe400000006ff */
[----:B------:R-:W-:Y:S02]  /*9c90*/  LOP3.LUT R35, R38, 0xffff0000, RZ, 0xc0, !PT ;  /* 0xffff000026237812 */ /* 0x000fe400078ec0ff */
[----:B------:R-:W-:Y:S02]  /*9ca0*/  IADD3 R58, PT, PT, R58, 0x290, RZ ;  /* 0x000002903a3a7810 */ /* 0x000fe40007ffe0ff */
[C---:B------:R-:W-:Y:S02]  /*9cb0*/  SHF.L.U32 R36, R39.reuse, 0x10, RZ ;  /* 0x0000001027247819 */ /* 0x040fe400000006ff */
[----:B------:R-:W-:Y:S02]  /*9cc0*/  LOP3.LUT R58, R58, 0xfefffff8, RZ, 0xc0, !PT ;  /* 0xfefffff83a3a7812 */ /* 0x000fe400078ec0ff */
[----:B------:R-:W-:Y:S01]  /*9cd0*/  LOP3.LUT R37, R39, 0xffff0000, RZ, 0xc0, !PT ;  /* 0xffff000027257812 */ /* 0x000fe200078ec0ff */
[C---:B-1----:R-:W-:Y:S01]  /*9ce0*/  FMUL R4, R24.reuse, R4 ;  /* 0x0000000418047220 */ /* 0x042fe20000400000 */
[----:B------:R1:W-:Y:S01]  /*9cf0*/  SYNCS.ARRIVE.TRANS64.RED.A1T0 RZ, [R58+URZ], RZ ;  /* 0x000000ff3aff79a7 */ /* 0x0003e200081004ff */
[C---:B------:R-:W-:Y:S01]  /*9d00*/  FMUL R5, R24.reuse, R5 ;  /* 0x0000000518057220 */ /* 0x040fe20000400000 */
[----:B------:R-:W-:Y:S01]  /*9d10*/  FMUL R6, R24, R6 ;  /* 0x0000000618067220 */ /* 0x000fe20000400000 */
[----:B------:R-:W-:Y:S01]  /*9d20*/  FFMA R4, R26, R0, R4 ;  /* 0x000000001a047223 */ /* 0x000fe20000000004 */
[----:B------:R-:W-:Y:S01]  /*9d30*/  FMUL R0, R24, R7 ;  /* 0x0000000718007220 */ /* 0x000fe20000400000 */
[C---:B------:R-:W-:Y:S01]  /*9d40*/  FFMA R5, R26.reuse, R2, R5 ;  /* 0x000000021a057223 */ /* 0x040fe20000000005 */
[----:B------:R-:W-:Y:S01]  /*9d50*/  FFMA R6, R26, R20, R6 ;  /* 0x000000141a067223 */ /* 0x000fe20000000006 */
[----:B------:R-:W-:Y:S01]  /*9d60*/  FMUL R2, R24, R8 ;  /* 0x0000000818027220 */ /* 0x000fe20000400000 */
[----:B------:R-:W-:Y:S01]  /*9d70*/  FFMA R0, R26, R21, R0 ;  /* 0x000000151a007223 */ /* 0x000fe20000000000 */
[C---:B------:R-:W-:Y:S01]  /*9d80*/  FMUL R3, R24.reuse, R9 ;  /* 0x0000000918037220 */ /* 0x040fe20000400000 */
[----:B------:R-:W-:Y:S01]  /*9d90*/  F2FP.BF16.F32.PACK_AB R4, R5, R4 ;  /* 0x000000040504723e */ /* 0x000fe200000010ff */
[C---:B------:R-:W-:Y:S01]  /*9da0*/  FMUL R7, R24.reuse, R10 ;  /* 0x0000000a18077220 */ /* 0x040fe20000400000 */
[----:B------:R-:W-:Y:S01]  /*9db0*/  FMUL R11, R24, R11 ;  /* 0x0000000b180b7220 */ /* 0x000fe20000400000 */
[----:B------:R-:W-:Y:S01]  /*9dc0*/  F2FP.BF16.F32.PACK_AB R5, R0, R6 ;  /* 0x000000060005723e */ /* 0x000fe200000010ff */
[----:B------:R-:W-:Y:S01]  /*9dd0*/  FFMA R2, R26, R25, R2 ;  /* 0x000000191a027223 */ /* 0x000fe20000000002 */
[----:B------:R-:W-:Y:S01]  /*9de0*/  FMUL R8, R24, R12 ;  /* 0x0000000c18087220 */ /* 0x000fe20000400000 */
[----:B------:R-:W-:Y:S01]  /*9df0*/  MOV R0, UR50 ;  /* 0x0000003200007c02 */ /* 0x000fe20008000f00 */
[----:B------:R-:W-:Y:S01]  /*9e00*/  FFMA R3, R26, R27, R3 ;  /* 0x0000001b1a037223 */ /* 0x000fe20000000003 */
[----:B------:R-:W-:Y:S01]  /*9e10*/  FMUL R9, R24, R13 ;  /* 0x0000000d18097220 */ /* 0x000fe20000400000 */
[----:B------:R-:W-:Y:S01]  /*9e20*/  FFMA R7, R26, R28, R7 ;  /* 0x0000001c1a077223 */ /* 0x000fe20000000007 */
[----:B------:R-:W-:Y:S01]  /*9e30*/  FMUL R10, R24, R14 ;  /* 0x0000000e180a7220 */ /* 0x000fe20000400000 */
[----:B------:R-:W-:Y:S01]  /*9e40*/  FFMA R11, R26, R29, R11 ;  /* 0x0000001d1a0b7223 */ /* 0x000fe2000000000b */
[----:B------:R-:W-:Y:S01]  /*9e50*/  FMUL R15, R24, R15 ;  /* 0x0000000f180f7220 */ /* 0x000fe20000400000 */
[----:B------:R-:W-:Y:S01]  /*9e60*/  FFMA R8, R26, R30, R8 ;  /* 0x0000001e1a087223 */ /* 0x000fe20000000008 */
[----:B------:R-:W-:Y:S01]  /*9e70*/  LEA R0, R0, R55, 0xb ;  /* 0x0000003700007211 */ /* 0x000fe200078e58ff */
[----:B------:R-:W-:Y:S01]  /*9e80*/  FMUL R12, R24, R16 ;  /* 0x00000010180c7220 */ /* 0x000fe20000400000 */
[----:B------:R-:W-:Y:S01]  /*9e90*/  FFMA R9, R26, R31, R9 ;  /* 0x0000001f1a097223 */ /* 0x000fe20000000009 */
[----:B------:R-:W-:Y:S01]  /*9ea0*/  FMUL R13, R24, R17 ;  /* 0x00000011180d7220 */ /* 0x000fe20000400000 */
[----:B------:R-:W-:Y:S01]  /*9eb0*/  FFMA R10, R26, R32, R10 ;  /* 0x000000201a0a7223 */ /* 0x000fe2000000000a */
[----:B------:R-:W-:Y:S01]  /*9ec0*/  FMUL R14, R24, R18 ;  /* 0x00000012180e7220 */ /* 0x000fe20000400000 */
[----:B------:R-:W-:Y:S01]  /*9ed0*/  FFMA R15, R26, R33, R15 ;  /* 0x000000211a0f7223 */ /* 0x000fe2000000000f */
[----:B------:R-:W-:Y:S01]  /*9ee0*/  FMUL R19, R24, R19 ;  /* 0x0000001318137220 */ /* 0x000fe20000400000 */
[----:B------:R-:W-:Y:S01]  /*9ef0*/  F2FP.BF16.F32.PACK_AB R6, R3, R2 ;  /* 0x000000020306723e */ /* 0x000fe200000010ff */
[C---:B------:R-:W-:Y:S01]  /*9f00*/  FFMA R12, R26.reuse, R34, R12 ;  /* 0x000000221a0c7223 */ /* 0x040fe2000000000c */
[----:B------:R-:W-:Y:S01]  /*9f10*/  F2FP.BF16.F32.PACK_AB R7, R11, R7 ;  /* 0x000000070b07723e */ /* 0x000fe200000010ff */
[----:B------:R-:W-:Y:S01]  /*9f20*/  FFMA R13, R26, R35, R13 ;  /* 0x000000231a0d7223 */ /* 0x000fe2000000000d */
[----:B------:R-:W-:Y:S01]  /*9f30*/  LEA R0, R0, UR52, 0x1 ;  /* 0x0000003400007c11 */ /* 0x000fe2000f8e08ff */
[C---:B------:R-:W-:Y:S01]  /*9f40*/  FFMA R14, R26.reuse, R36, R14 ;  /* 0x000000241a0e7223 */ /* 0x040fe2000000000e */
[----:B------:R-:W-:Y:S01]  /*9f50*/  FFMA R19, R26, R37, R19 ;  /* 0x000000251a137223 */ /* 0x000fe20000000013 */
[----:B------:R-:W-:Y:S02]  /*9f60*/  F2FP.BF16.F32.PACK_AB R8, R9, R8 ;  /* 0x000000080908723e */ /* 0x000fe400000010ff */
        /* <DEDUP_REMOVED lines=15> */
[----:B------:R-:W-:Y:S02]  /*a060*/  ULEA UR6, UR50, UR52, 0xc ;  /* 0x0000003432067291 */ /* 0x000fe4000f8e60ff */
[----:B------:R-:W-:Y:S02]  /*a070*/  UIADD3 UR41, UPT, UPT, UR53, 0x10, URZ ;  /* 0x0000001035297890 */ /* 0x000fe4000fffe0ff */
[----:B------:R-:W-:Y:S02]  /*a080*/  UIADD3 UR40, UPT, UPT, UR6, 0x300, URZ ;  /* 0x0000030006287890 */ /* 0x000fe4000fffe0ff */
[----:B------:R-:W-:Y:S02]  /*a090*/  UIADD3 UR6, UPT, UPT, UR6, 0xb00, URZ ;  /* 0x00000b0006067890 */ /* 0x000fe4000fffe0ff */
[----:B------:R-:W-:Y:S02]  /*a0a0*/  UIADD3 UR7, UPT, UPT, UR53, 0x30, URZ ;  /* 0x0000003035077890 */ /* 0x000fe4000fffe0ff */
[----:B--2---:R-:W-:Y:S04]  /*a0b0*/  UIADD3 UR4, UP0, UPT, UR8, 0x780, URZ ;  /* 0x0000078008047890 */ /* 0x004fe8000ff1e0ff */
[----:B------:R-:W-:Y:S09]  /*a0c0*/  UIADD3.X UR5, UPT, UPT, URZ, UR9, URZ, UP0, !UPT ;  /* 0x00000009ff057290 */ /* 0x000ff200087fe4ff */
[----:B------:R2:W-:Y:S02]  /*a0d0*/  UTMASTG.5D [UR40], [UR4] ;  /* 0x00000028040073b5 */ /* 0x0005e40008020000 */
[----:B--2---:R-:W-:Y:S01]  /*a0e0*/  UMOV UR40, UR6 ;  /* 0x0000000600287c82 */ /* 0x004fe20008000000 */
[----:B------:R-:W-:Y:S02]  /*a0f0*/  UMOV UR41, UR7 ;  /* 0x0000000700297c82 */ /* 0x000fe40008000000 */
[----:B------:R2:W-:Y:S02]  /*a100*/  UTMASTG.5D [UR40], [UR4] ;  /* 0x00000028040073b5 */ /* 0x0005e40008020000 */
[----:B--2---:R0:W-:Y:S02]  /*a110*/  UTMACMDFLUSH ;  /* 0x00000000000079b7 */ /* 0x0041e40000000000 */
.L_x_149:
[----:B------:R-:W-:Y:S05]  /*a120*/  BSYNC.RECONVERGENT B0 ;  /* 0x0000000000007941 */ /* 0x000fea0003800200 */
.L_x_148:
[----:B------:R-:W-:Y:S01]  /*a130*/  UIADD3 UR4, UPT, UPT, UR50, 0x1, URZ ;  /* 0x0000000132047890 */ /* 0x000fe2000fffe0ff */
[----:B------:R-:W-:Y:S03]  /*a140*/  BSSY.RECONVERGENT B0, `(.L_x_150) ;  /* 0x0000008000007945 */ /* 0x000fe60003800200 */
[----:B------:R-:W-:Y:S04]  /*a150*/  UISETP.NE.AND UP0, UPT, UR4, 0x3, UPT ;  /* 0x000000030400788c */ /* 0x000fe8000bf05270 */
[----:B------:R-:W-:Y:S02]  /*a160*/  UISETP.EQ.XOR UP1, UPT, UR51, 0x3, !UP0 ;  /* 0x000000033300788c */ /* 0x000fe4000c722a70 */
[----:B------:R-:W-:Y:S02]  /*a170*/  USEL UR54, UR4, URZ, UP0 ;  /* 0x000000ff04367287 */ /* 0x000fe40008000000 */
[----:B------:R-:W-:Y:S04]  /*a180*/  USEL UR5, URZ, 0x1, !UP1 ;  /* 0x00000001ff057887 */ /* 0x000fe8000c800000 */
[----:B------:R-:W-:Y:S01]  /*a190*/  ULOP3.LUT UR58, UR58, UR5, URZ, 0x3c, !UPT ;  /* 0x000000053a3a7292 */ /* 0x000fe2000f8e3cff */
[----:B------:R-:W-:Y:S11]  /*a1a0*/  @P0 BRA `(.L_x_151) ;  /* 0x0000000000040947 */ /* 0x000ff60003800000 */
[----:B------:R-:W-:Y:S04]  /*a1b0*/  DEPBAR.LE SB0, 0x1 ;  /* 0x000080400000791a */ /* 0x000fe80000000000 */
.L_x_151:
[----:B------:R-:W-:Y:S05]  /*a1c0*/  BSYNC.RECONVERGENT B0 ;  /* 0x0000000000007941 */ /* 0x000fea0003800200 */
.L_x_150:
[----:B------:R-:W-:Y:S01]  /*a1d0*/  BAR.SYNC.DEFER_BLOCKING 0x1, 0x80 ;  /* 0x0042000000007b1d */ /* 0x000fe20000010000 */
[----:B------:R-:W-:Y:S01]  /*a1e0*/  UISETP.NE.AND UP0, UPT, UR57, -0x2, UPT ;  /* 0xfffffffe3900788c */ /* 0x000fe2000bf05270 */
[----:B------:R-:W-:Y:S08]  /*a1f0*/  IADD3 R22, PT, PT, R22, 0x1, RZ ;  /* 0x0000000116167810 */ /* 0x000ff00007ffe0ff */
[----:B------:R-:W-:Y:S05]  /*a200*/  BRA.U !UP0, `(.L_x_152) ;  /* 0x0000000108287547 */ /* 0x000fea000b800000 */
[----:B-1----:R-:W1:Y:S01]  /*a210*/  S2R R0, SR_CgaCtaId ;  /* 0x0000000000007919 */ /* 0x002e620000008800 */
[----:B------:R-:W-:Y:S01]  /*a220*/  ISETP.NE.AND P0, PT, R61, RZ, PT ;  /* 0x000000ff3d00720c */ /* 0x000fe20003f05270 */
[----:B------:R-:W-:Y:S01]  /*a230*/  IMAD.U32 R2, RZ, RZ, UR55 ;  /* 0x00000037ff027e24 */ /* 0x000fe2000f8e00ff */
[----:B------:R-:W-:Y:S04]  /*a240*/  UIADD3 UR4, UPT, UPT, UR55, 0x1, URZ ;  /* 0x0000000137047890 */ /* 0x000fe8000fffe0ff */
[----:B------:R-:W-:Y:S04]  /*a250*/  UISETP.NE.AND UP0, UPT, UR4, 0x3, UPT ;  /* 0x000000030400788c */ /* 0x000fe8000bf05270 */
[----:B------:R-:W-:Y:S03]  /*a260*/  USEL UR55, UR4, URZ, UP0 ;  /* 0x000000ff04377287 */ /* 0x000fe60008000000 */
[----:B------:R-:W-:Y:S05]  /*a270*/  @P0 LEA R2, R2, UR52, 0x3 ;  /* 0x0000003402020c11 */ /* 0x000fea000f8e18ff */
[----:B------:R-:W-:Y:S05]  /*a280*/  @P0 VIADD R2, R2, 0x248 ;  /* 0x0000024802020836 */ /* 0x000fea0000000000 */
[----:B-1----:R-:W-:Y:S04]  /*a290*/  @P0 PRMT R0, R0, 0x654, R2 ;  /* 0x0000065400000816 */ /* 0x002fe80000000002 */
[----:B------:R2:W-:Y:S03]  /*a2a0*/  @P0 SYNCS.ARRIVE.TRANS64.RED.A1T0 RZ, [R0+URZ], RZ ;  /* 0x000000ff00ff09a7 */ /* 0x0005e600081004ff */
.L_x_152:
[----:B------:R-:W-:Y:S01]  /*a2b0*/  R2UR UR6, R57 ;  /* 0x00000000390672ca */ /* 0x000fe200000e0000 */
[----:B------:R-:W-:Y:S01]  /*a2c0*/  UIADD3 UR57, UPT, UPT, UR57, 0x2, URZ ;  /* 0x0000000239397890 */ /* 0x000fe2000fffe0ff */
[----:B------:R-:W-:Y:S02]  /*a2d0*/  R2UR UR5, R50 ;  /* 0x00000000320572ca */ /* 0x000fe400000e0000 */
[----:B------:R-:W-:Y:S02]  /*a2e0*/  R2UR UR4, R51 ;  /* 0x00000000330472ca */ /* 0x000fe400000e0000 */
[----:B------:R-:W-:Y:S02]  /*a2f0*/  R2UR UR50, R60 ;  /* 0x000000003c3272ca */ /* 0x000fe400000e0000 */
[C---:B------:R-:W-:Y:S02]  /*a300*/  ISETP.NE.AND P0, PT, R22.reuse, 0x2, PT ;  /* 0x000000021600780c */ /* 0x040fe40003f05270 */
[----:B------:R-:W-:Y:S02]  /*a310*/  LOP3.LUT R53, R53, 0x1, RZ, 0x3c, !PT ;  /* 0x0000000135357812 */ /* 0x000fe400078e3cff */
[----:B-12---:R-:W-:Y:S01]  /*a320*/  SEL R0, RZ, 0x1, P0 ;  /* 0x00000001ff007807 */ /* 0x006fe20000000000 */
[----:B------:R-:W-:Y:S01]  /*a330*/  UISETP.NE.AND UP0, UPT, UR6, URZ, UPT ;  /* 0x000000ff0600728c */ /* 0x000fe2000bf05270 */
[----:B------:R-:W-:Y:S01]  /*a340*/  SEL R22, R22, RZ, P0 ;  /* 0x000000ff16167207 */ /* 0x000fe20000000000 */
[----:B------:R-:W-:Y:S01]  /*a350*/  UIADD3 UR18, UPT, UPT, UR36, UR5, URZ ;  /* 0x0000000524127290 */ /* 0x000fe2000fffe0ff */
[----:B------:R-:W-:Y:S01]  /*a360*/  LOP3.LUT R54, R54, R0, RZ, 0x3c, !PT ;  /* 0x0000000036367212 */ /* 0x000fe200078e3cff */
[----:B------:R-:W-:Y:S05]  /*a370*/  UIADD3 UR20, UPT, UPT, UR37, UR4, URZ ;  /* 0x0000000425147290 */ /* 0x000fea000fffe0ff */
[----:B------:R-:W-:Y:S07]  /*a380*/  BRA.U UP0, `(.L_x_153) ;  /* 0xffffffd500d47547 */ /* 0x000fee000b83ffff */
[----:B------:R-:W-:-:S13]  /*a390*/  R2UR UR4, R52 ;  /* 0x00000000340472ca */ /* 0x000fda00000e0000 */
[----:B------:R-:W-:-:S09]  /*a3a0*/  UISETP.NE.AND UP0, UPT, UR4, URZ, UPT ;  /* 0x000000ff0400728c */ /* 0x000fd2000bf05270 */
[----:B------:R-:W-:Y:S05]  /*a3b0*/  BRA.U !UP0, `(.L_x_154) ;  /* 0x0000000108487547 */ /* 0x000fea000b800000 */
[----:B------:R-:W1:Y:S02]  /*a3c0*/  LDCU.64 UR4, c[0x0][0x990] ;  /* 0x00013200ff0477ac */ /* 0x000e640008000a00 */
[----:B-1----:R-:W-:-:S04]  /*a3d0*/  UISETP.NE.U32.AND UP0, UPT, UR4, URZ, UPT ;  /* 0x000000ff0400728c */ /* 0x002fc8000bf05070 */
[----:B------:R-:W-:-:S09]  /*a3e0*/  UISETP.NE.AND.EX UP0, UPT, UR5, URZ, UPT, UP0 ;  /* 0x000000ff0500728c */ /* 0x000fd2000bf05300 */
[----:B------:R-:W-:Y:S05]  /*a3f0*/  BRA.U UP0, `(.L_x_155) ;  /* 0x00000001000c7547 */ /* 0x000fea000b800000 */
[----:B------:R-:W-:-:S13]  /*a400*/  FSETP.NEU.AND P0, PT, R26, RZ, PT ;  /* 0x000000ff1a00720b */ /* 0x000fda0003f0d000 */
[----:B------:R-:W-:Y:S05]  /*a410*/  @!P0 EXIT ;  /* 0x000000000000894d */ /* 0x000fea0003800000 */
[----:B------:R-:W-:Y:S05]  /*a420*/  BRA `(.L_x_154) ;  /* 0x00000000002c7947 */ /* 0x000fea0003800000 */
.L_x_155:
[----:B------:R-:W-:Y:S01]  /*a430*/  ISETP.NE.AND P0, PT, R59, RZ, PT ;  /* 0x000000ff3b00720c */ /* 0x000fe20003f05270 */
[----:B------:R-:W-:-:S12]  /*a440*/  BSSY.RECONVERGENT B0, `(.L_x_154) ;  /* 0x0000009000007945 */ /* 0x000fd80003800200 */
[----:B------:R-:W-:Y:S05]  /*a450*/  @P0 BRA `(.L_x_156) ;  /* 0x0000000000140947 */ /* 0x000fea0003800000 */
[----:B------:R-:W1:Y:S02]  /*a460*/  LDCU.64 UR4, c[0x0][0x988] ;  /* 0x00013100ff0477ac */ /* 0x000e640008000a00 */
[----:B-1----:R-:W-:-:S04]  /*a470*/  ISETP.NE.U32.AND P0, PT, RZ, UR4, PT ;  /* 0x00000004ff007c0c */ /* 0x002fc8000bf05070 */
[----:B------:R-:W-:-:S13]  /*a480*/  ISETP.NE.AND.EX P0, PT, RZ, UR5, PT, P0 ;  /* 0x00000005ff007c0c */ /* 0x000fda000bf05300 */
[----:B------:R-:W-:Y:S05]  /*a490*/  @!P0 EXIT ;  /* 0x000000000000894d */ /* 0x000fea0003800000 */
[----:B------:R-:W-:Y:S05]  /*a4a0*/  BRA `(.L_x_157) ;  /* 0x0000000000087947 */ /* 0x000fea0003800000 */
.L_x_156:
[----:B------:R-:W-:-:S13]  /*a4b0*/  FSETP.NEU.AND P0, PT, R26, RZ, PT ;  /* 0x000000ff1a00720b */ /* 0x000fda0003f0d000 */
[----:B------:R-:W-:Y:S05]  /*a4c0*/  @!P0 EXIT ;  /* 0x000000000000894d */ /* 0x000fea0003800000 */
.L_x_157:
[----:B------:R-:W-:Y:S05]  /*a4d0*/  BSYNC.RECONVERGENT B0 ;  /* 0x0000000000007941 */ /* 0x000fea0003800200 */
.L_x_154:
[----:B------:R-:W1:Y:S01]  /*a4e0*/  S2UR UR5, SR_CgaCtaId ;  /* 0x00000000000579c3 */ /* 0x000e620000008800 */
[----:B------:R-:W-:Y:S01]  /*a4f0*/  ULEA UR4, UR55, UR52, 0x3 ;  /* 0x0000003437047291 */ /* 0x000fe2000f8e18ff */
[----:B------:R-:W-:-:S04]  /*a500*/  DEPBAR.LE SB0, 0x0 ;  /* 0x000080000000791a */ /* 0x000fc80000000000 */
[----:B------:R-:W-:-:S04]  /*a510*/  UIADD3 UR4, UPT, UPT, UR4, 0x248, URZ ;  /* 0x0000024804047890 */ /* 0x000fc8000fffe0ff */
[----:B-1----:R-:W-:-:S09]  /*a520*/  UPRMT UR4, UR5, 0x654, UR4 ;  /* 0x0000065405047896 */ /* 0x002fd20008000004 */
[----:B------:R-:W-:Y:S01]  /*a530*/  SYNCS.ARRIVE.TRANS64.RED.A1T0 RZ, [UR4], RZ ;  /* 0x000000ffffff79a7 */ /* 0x000fe20008100404 */
[----:B------:R-:W-:Y:S05]  /*a540*/  EXIT ;  /* 0x000000000000794d */ /* 0x000fea0003800000 */
.L_x_25:
[----:B------:R-:W-:Y:S07]  /*a550*/  MOV R0, UR11 ;  /* 0x0000000b00007c02 */ /* 0x000fee0008000f00 */
.L_x_158:
[----:B-1----:R1:W3:Y:S02]  /*a560*/  SYNCS.PHASECHK.TRANS64.TRYWAIT P0, [R0+URZ+0x118], R4 ;  /* 0x00011804000075a7 */ /* 0x0022e400080011ff */
[----:B---3--:R-:W-:Y:S05]  /*a570*/  @!P0 NANOSLEEP.SYNCS 0x989680 ;  /* 0x009896800000895d */ /* 0x008fea0003900000 */
[----:B------:R-:W3:Y:S02]  /*a580*/  @!P0 SYNCS.PHASECHK.TRANS64 P0, [R0+URZ+0x118], R4 ;  /* 0x00011804000085a7 */ /* 0x000ee400080010ff */
[----:B---3--:R-:W-:Y:S05]  /*a590*/  @!P0 BRA `(.L_x_158) ;  /* 0xfffffffc00f08947 */ /* 0x008fea000383ffff */
[----:B------:R-:W-:Y:S05]  /*a5a0*/  BRA `(.L_x_24) ;  /* 0xffffff7c00c87947 */ /* 0x000fea000383ffff */
.L_x_32:
[----:B-1----:R-:W-:Y:S07]  /*a5b0*/  MOV R0, UR28 ;  /* 0x0000001c00007c02 */ /* 0x002fee0008000f00 */
.L_x_159:
[----:B-1----:R1:W4:Y:S02]  /*a5c0*/  SYNCS.PHASECHK.TRANS64.TRYWAIT P0, [R0+URZ+0x118], R4 ;  /* 0x00011804000075a7 */ /* 0x00232400080011ff */
[----:B----4-:R-:W-:Y:S05]  /*a5d0*/  @!P0 NANOSLEEP.SYNCS 0x989680 ;  /* 0x009896800000895d */ /* 0x010fea0003900000 */
[----:B------:R-:W4:Y:S02]  /*a5e0*/  @!P0 SYNCS.PHASECHK.TRANS64 P0, [R0+URZ+0x118], R4 ;  /* 0x00011804000085a7 */ /* 0x000f2400080010ff */
[----:B----4-:R-:W-:Y:S05]  /*a5f0*/  @!P0 BRA `(.L_x_159) ;  /* 0xfffffffc00f08947 */ /* 0x010fea000383ffff */
[----:B------:R-:W-:Y:S05]  /*a600*/  BRA `(.L_x_31) ;  /* 0xffffff8400387947 */ /* 0x000fea000383ffff */
.L_x_37:
[----:B-1----:R-:W-:-:S07]  /*a610*/  MOV R0, UR30 ;  /* 0x0000001e00007c02 */ /* 0x002fce0008000f00 */
.L_x_160:
[----:B-1----:R1:W2:Y:S02]  /*a620*/  SYNCS.PHASECHK.TRANS64.TRYWAIT P0, [R0+URZ+0x270], R3 ;  /* 0x00027003000075a7 */ /* 0x0022a400080011ff */
[----:B--2---:R-:W-:Y:S05]  /*a630*/  @!P0 NANOSLEEP.SYNCS 0x989680 ;  /* 0x009896800000895d */ /* 0x004fea0003900000 */
[----:B------:R-:W2:Y:S02]  /*a640*/  @!P0 SYNCS.PHASECHK.TRANS64 P0, [R0+URZ+0x270], R3 ;  /* 0x00027003000085a7 */ /* 0x000ea400080010ff */
[----:B--2---:R-:W-:Y:S05]  /*a650*/  @!P0 BRA `(.L_x_160) ;  /* 0xfffffffc00f08947 */ /* 0x004fea000383ffff */
[----:B------:R-:W-:Y:S05]  /*a660*/  BRA `(.L_x_161) ;  /* 0xffffff8800287947 */ /* 0x000fea000383ffff */
.L_x_41:
[----:B------:R-:W-:-:S07]  /*a670*/  MOV R0, UR4 ;  /* 0x0000000400007c02 */ /* 0x000fce0008000f00 */
.L_x_162:
[----:B-1----:R1:W2:Y:S02]  /*a680*/  SYNCS.PHASECHK.TRANS64.TRYWAIT P0, [R0+URZ], R2 ;  /* 0x00000002000075a7 */ /* 0x0022a400080011ff */
[----:B--2---:R-:W-:Y:S05]  /*a690*/  @!P0 NANOSLEEP.SYNCS 0x989680 ;  /* 0x009896800000895d */ /* 0x004fea0003900000 */
[----:B------:R-:W2:Y:S02]  /*a6a0*/  @!P0 SYNCS.PHASECHK.TRANS64 P0, [R0+URZ], R2 ;  /* 0x00000002000085a7 */ /* 0x000ea400080010ff */
[----:B--2---:R-:W-:Y:S05]  /*a6b0*/  @!P0 BRA `(.L_x_162) ;  /* 0xfffffffc00f08947 */ /* 0x004fea000383ffff */
[----:B------:R-:W-:Y:S05]  /*a6c0*/  BRA `(.L_x_163) ;  /* 0xffffff8c00bc7947 */ /* 0x000fea000383ffff */
.L_x_42:
[----:B------:R-:W-:-:S07]  /*a6d0*/  MOV R0, UR5 ;  /* 0x0000000500007c02 */ /* 0x000fce0008000f00 */
.L_x_164:
[----:B-1----:R1:W2:Y:S02]  /*a6e0*/  SYNCS.PHASECHK.TRANS64.TRYWAIT P0, [R0+URZ], R2 ;  /* 0x00000002000075a7 */ /* 0x0022a400080011ff */
[----:B--2---:R-:W-:Y:S05]  /*a6f0*/  @!P0 NANOSLEEP.SYNCS 0x989680 ;  /* 0x009896800000895d */ /* 0x004fea0003900000 */
[----:B------:R-:W2:Y:S02]  /*a700*/  @!P0 SYNCS.PHASECHK.TRANS64 P0, [R0+URZ], R2 ;  /* 0x00000002000085a7 */ /* 0x000ea400080010ff */
[----:B--2---:R-:W-:Y:S05]  /*a710*/  @!P0 BRA `(.L_x_164) ;  /* 0xfffffffc00f08947 */ /* 0x004fea000383ffff */
[----:B------:R-:W-:Y:S05]  /*a720*/  BRA `(.L_x_165) ;  /* 0xffffff8c00cc7947 */ /* 0x000fea000383ffff */
.L_x_43:
[----:B------:R-:W-:-:S07]  /*a730*/  MOV R0, UR5 ;  /* 0x0000000500007c02 */ /* 0x000fce0008000f00 */
.L_x_166:
[----:B-1----:R1:W2:Y:S02]  /*a740*/  SYNCS.PHASECHK.TRANS64.TRYWAIT P0, [R0+URZ], R2 ;  /* 0x00000002000075a7 */ /* 0x0022a400080011ff */
[----:B--2---:R-:W-:Y:S05]  /*a750*/  @!P0 NANOSLEEP.SYNCS 0x989680 ;  /* 0x009896800000895d */ /* 0x004fea0003900000 */
[----:B------:R-:W2:Y:S02]  /*a760*/  @!P0 SYNCS.PHASECHK.TRANS64 P0, [R0+URZ], R2 ;  /* 0x00000002000085a7 */ /* 0x000ea400080010ff */
[----:B--2---:R-:W-:Y:S05]  /*a770*/  @!P0 BRA `(.L_x_166) ;  /* 0xfffffffc00f08947 */ /* 0x004fea000383ffff */
[----:B------:R-:W-:Y:S05]  /*a780*/  BRA `(.L_x_167) ;  /* 0xffffff8c00dc7947 */ /* 0x000fea000383ffff */
.L_x_44:
[----:B------:R-:W-:-:S07]  /*a790*/  MOV R0, UR5 ;  /* 0x0000000500007c02 */ /* 0x000fce0008000f00 */
.L_x_168:
[----:B-1----:R1:W2:Y:S02]  /*a7a0*/  SYNCS.PHASECHK.TRANS64.TRYWAIT P0, [R0+URZ], R2 ;  /* 0x00000002000075a7 */ /* 0x0022a400080011ff */
[----:B--2---:R-:W-:Y:S05]  /*a7b0*/  @!P0 NANOSLEEP.SYNCS 0x989680 ;  /* 0x009896800000895d */ /* 0x004fea0003900000 */
[----:B------:R-:W2:Y:S02]  /*a7c0*/  @!P0 SYNCS.PHASECHK.TRANS64 P0, [R0+URZ], R2 ;  /* 0x00000002000085a7 */ /* 0x000ea400080010ff */
[----:B--2---:R-:W-:Y:S05]  /*a7d0*/  @!P0 BRA `(.L_x_168) ;  /* 0xfffffffc00f08947 */ /* 0x004fea000383ffff */
[----:B------:R-:W-:Y:S05]  /*a7e0*/  BRA `(.L_x_169) ;  /* 0xffffff8c00ec7947 */ /* 0x000fea000383ffff */
.L_x_45:
[----:B------:R-:W-:-:S07]  /*a7f0*/  MOV R0, UR5 ;  /* 0x0000000500007c02 */ /* 0x000fce0008000f00 */
.L_x_170:
[----:B-1----:R1:W2:Y:S02]  /*a800*/  SYNCS.PHASECHK.TRANS64.TRYWAIT P0, [R0+URZ], R2 ;  /* 0x00000002000075a7 */ /* 0x0022a400080011ff */
[----:B--2---:R-:W-:Y:S05]  /*a810*/  @!P0 NANOSLEEP.SYNCS 0x989680 ;  /* 0x009896800000895d */ /* 0x004fea0003900000 */
[----:B------:R-:W2:Y:S02]  /*a820*/  @!P0 SYNCS.PHASECHK.TRANS64 P0, [R0+URZ], R2 ;  /* 0x00000002000085a7 */ /* 0x000ea400080010ff */
[----:B--2---:R-:W-:Y:S05]  /*a830*/  @!P0 BRA `(.L_x_170) ;  /* 0xfffffffc00f08947 */ /* 0x004fea000383ffff */
[----:B------:R-:W-:Y:S05]  /*a840*/  BRA `(.L_x_171) ;  /* 0xffffff8c00fc7947 */ /* 0x000fea000383ffff */
.L_x_46:
[----:B------:R-:W-:-:S07]  /*a850*/  MOV R0, UR5 ;  /* 0x0000000500007c02 */ /* 0x000fce0008000f00 */
.L_x_172:
[----:B-1----:R1:W2:Y:S02]  /*a860*/  SYNCS.PHASECHK.TRANS64.TRYWAIT P0, [R0+URZ], R2 ;  /* 0x00000002000075a7 */ /* 0x0022a400080011ff */
[----:B--2---:R-:W-:Y:S05]  /*a870*/  @!P0 NANOSLEEP.SYNCS 0x989680 ;  /* 0x009896800000895d */ /* 0x004fea0003900000 */
[----:B------:R-:W2:Y:S02]  /*a880*/  @!P0 SYNCS.PHASECHK.TRANS64 P0, [R0+URZ], R2 ;  /* 0x00000002000085a7 */ /* 0x000ea400080010ff */
[----:B--2---:R-:W-:Y:S05]  /*a890*/  @!P0 BRA `(.L_x_172) ;  /* 0xfffffffc00f08947 */ /* 0x004fea000383ffff */
[----:B------:R-:W-:Y:S05]  /*a8a0*/  BRA `(.L_x_173) ;  /* 0xffffff90000c7947 */ /* 0x000fea000383ffff */
.L_x_47:
[----:B------:R-:W-:-:S07]  /*a8b0*/  MOV R0, UR5 ;  /* 0x0000000500007c02 */ /* 0x000fce0008000f00 */
.L_x_174:
[----:B-1----:R1:W2:Y:S02]  /*a8c0*/  SYNCS.PHASECHK.TRANS64.TRYWAIT P0, [R0+URZ], R2 ;  /* 0x00000002000075a7 */ /* 0x0022a400080011ff */
[----:B--2---:R-:W-:Y:S05]  /*a8d0*/  @!P0 NANOSLEEP.SYNCS 0x989680 ;  /* 0x009896800000895d */ /* 0x004fea0003900000 */
[----:B------:R-:W2:Y:S02]  /*a8e0*/  @!P0 SYNCS.PHASECHK.TRANS64 P0, [R0+URZ], R2 ;  /* 0x00000002000085a7 */ /* 0x000ea400080010ff */
[----:B--2---:R-:W-:Y:S05]  /*a8f0*/  @!P0 BRA `(.L_x_174) ;  /* 0xfffffffc00f08947 */ /* 0x004fea000383ffff */
[----:B------:R-:W-:Y:S05]  /*a900*/  BRA `(.L_x_175) ;  /* 0xffffff90001c7947 */ /* 0x000fea000383ffff */
.L_x_48:
[----:B------:R-:W-:-:S07]  /*a910*/  MOV R0, UR5 ;  /* 0x0000000500007c02 */ /* 0x000fce0008000f00 */
.L_x_176:
[----:B-1----:R1:W2:Y:S02]  /*a920*/  SYNCS.PHASECHK.TRANS64.TRYWAIT P0, [R0+URZ], R2 ;  /* 0x00000002000075a7 */ /* 0x0022a400080011ff */
[----:B--2---:R-:W-:Y:S05]  /*a930*/  @!P0 NANOSLEEP.SYNCS 0x989680 ;  /* 0x009896800000895d */ /* 0x004fea0003900000 */
[----:B------:R-:W2:Y:S02]  /*a940*/  @!P0 SYNCS.PHASECHK.TRANS64 P0, [R0+URZ], R2 ;  /* 0x00000002000085a7 */ /* 0x000ea400080010ff */
[----:B--2---:R-:W-:Y:S05]  /*a950*/  @!P0 BRA `(.L_x_176) ;  /* 0xfffffffc00f08947 */ /* 0x004fea000383ffff */
[----:B------:R-:W-:Y:S05]  /*a960*/  BRA `(.L_x_177) ;  /* 0xffffff90002c7947 */ /* 0x000fea000383ffff */
.L_x_49:
[----:B------:R-:W-:-:S07]  /*a970*/  MOV R0, UR5 ;  /* 0x0000000500007c02 */ /* 0x000fce0008000f00 */
.L_x_178:
[----:B-1----:R1:W2:Y:S02]  /*a980*/  SYNCS.PHASECHK.TRANS64.TRYWAIT P0, [R0+URZ], R2 ;  /* 0x00000002000075a7 */ /* 0x0022a400080011ff */
[----:B--2---:R-:W-:Y:S05]  /*a990*/  @!P0 NANOSLEEP.SYNCS 0x989680 ;  /* 0x009896800000895d */ /* 0x004fea0003900000 */
[----:B------:R-:W2:Y:S02]  /*a9a0*/  @!P0 SYNCS.PHASECHK.TRANS64 P0, [R0+URZ], R2 ;  /* 0x00000002000085a7 */ /* 0x000ea400080010ff */
[----:B--2---:R-:W-:Y:S05]  /*a9b0*/  @!P0 BRA `(.L_x_178) ;  /* 0xfffffffc00f08947 */ /* 0x004fea000383ffff */
[----:B------:R-:W-:Y:S05]  /*a9c0*/  BRA `(.L_x_179) ;  /* 0xffffff90003c7947 */ /* 0x000fea000383ffff */
.L_x_50:
[----:B------:R-:W-:-:S07]  /*a9d0*/  MOV R0, UR5 ;  /* 0x0000000500007c02 */ /* 0x000fce0008000f00 */
.L_x_180:
[----:B-1----:R1:W2:Y:S02]  /*a9e0*/  SYNCS.PHASECHK.TRANS64.TRYWAIT P0, [R0+URZ], R2 ;  /* 0x00000002000075a7 */ /* 0x0022a400080011ff */
[----:B--2---:R-:W-:Y:S05]  /*a9f0*/  @!P0 NANOSLEEP.SYNCS 0x989680 ;  /* 0x009896800000895d */ /* 0x004fea0003900000 */
[----:B------:R-:W2:Y:S02]  /*aa00*/  @!P0 SYNCS.PHASECHK.TRANS64 P0, [R0+URZ], R2 ;  /* 0x00000002000085a7 */ /* 0x000ea400080010ff */
[----:B--2---:R-:W-:Y:S05]  /*aa10*/  @!P0 BRA `(.L_x_180) ;  /* 0xfffffffc00f08947 */ /* 0x004fea000383ffff */
[----:B------:R-:W-:Y:S05]  /*aa20*/  BRA `(.L_x_181) ;  /* 0xffffff90004c7947 */ /* 0x000fea000383ffff */
.L_x_51:
[----:B------:R-:W-:-:S07]  /*aa30*/  MOV R0, UR5 ;  /* 0x0000000500007c02 */ /* 0x000fce0008000f00 */
.L_x_182:
[----:B-1----:R1:W2:Y:S02]  /*aa40*/  SYNCS.PHASECHK.TRANS64.TRYWAIT P0, [R0+URZ], R2 ;  /* 0x00000002000075a7 */ /* 0x0022a400080011ff */
[----:B--2---:R-:W-:Y:S05]  /*aa50*/  @!P0 NANOSLEEP.SYNCS 0x989680 ;  /* 0x009896800000895d */ /* 0x004fea0003900000 */
[----:B------:R-:W2:Y:S02]  /*aa60*/  @!P0 SYNCS.PHASECHK.TRANS64 P0, [R0+URZ], R2 ;  /* 0x00000002000085a7 */ /* 0x000ea400080010ff */
[----:B--2---:R-:W-:Y:S05]  /*aa70*/  @!P0 BRA `(.L_x_182) ;  /* 0xfffffffc00f08947 */ /* 0x004fea000383ffff */
[----:B------:R-:W-:Y:S05]  /*aa80*/  BRA `(.L_x_183) ;  /* 0xffffff90005c7947 */ /* 0x000fea000383ffff */
.L_x_52:
[----:B------:R-:W-:-:S07]  /*aa90*/  MOV R0, UR5 ;  /* 0x0000000500007c02 */ /* 0x000fce0008000f00 */
.L_x_184:
[----:B-1----:R1:W2:Y:S02]  /*aaa0*/  SYNCS.PHASECHK.TRANS64.TRYWAIT P0, [R0+URZ], R2 ;  /* 0x00000002000075a7 */ /* 0x0022a400080011ff */
[----:B--2---:R-:W-:Y:S05]  /*aab0*/  @!P0 NANOSLEEP.SYNCS 0x989680 ;  /* 0x009896800000895d */ /* 0x004fea0003900000 */
[----:B------:R-:W2:Y:S02]  /*aac0*/  @!P0 SYNCS.PHASECHK.TRANS64 P0, [R0+URZ], R2 ;  /* 0x00000002000085a7 */ /* 0x000ea400080010ff */
[----:B--2---:R-:W-:Y:S05]  /*aad0*/  @!P0 BRA `(.L_x_184) ;  /* 0xfffffffc00f08947 */ /* 0x004fea000383ffff */
[----:B------:R-:W-:Y:S05]  /*aae0*/  BRA `(.L_x_185) ;  /* 0xffffff90006c7947 */ /* 0x000fea000383ffff */
.L_x_53:
[----:B------:R-:W-:-:S07]  /*aaf0*/  MOV R0, UR5 ;  /* 0x0000000500007c02 */ /* 0x000fce0008000f00 */
.L_x_186:
[----:B-1----:R1:W2:Y:S02]  /*ab00*/  SYNCS.PHASECHK.TRANS64.TRYWAIT P0, [R0+URZ], R2 ;  /* 0x00000002000075a7 */ /* 0x0022a400080011ff */
[----:B--2---:R-:W-:Y:S05]  /*ab10*/  @!P0 NANOSLEEP.SYNCS 0x989680 ;  /* 0x009896800000895d */ /* 0x004fea0003900000 */
[----:B------:R-:W2:Y:S02]  /*ab20*/  @!P0 SYNCS.PHASECHK.TRANS64 P0, [R0+URZ], R2 ;  /* 0x00000002000085a7 */ /* 0x000ea400080010ff */
[----:B--2---:R-:W-:Y:S05]  /*ab30*/  @!P0 BRA `(.L_x_186) ;  /* 0xfffffffc00f08947 */ /* 0x004fea000383ffff */
[----:B------:R-:W-:Y:S05]  /*ab40*/  BRA `(.L_x_187) ;  /* 0xffffff90007c7947 */ /* 0x000fea000383ffff */
.L_x_54:
[----:B------:R-:W-:-:S07]  /*ab50*/  MOV R0, UR5 ;  /* 0x0000000500007c02 */ /* 0x000fce0008000f00 */
.L_x_188:
[----:B-1----:R1:W2:Y:S02]  /*ab60*/  SYNCS.PHASECHK.TRANS64.TRYWAIT P0, [R0+URZ], R2 ;  /* 0x00000002000075a7 */ /* 0x0022a400080011ff */
[----:B--2---:R-:W-:Y:S05]  /*ab70*/  @!P0 NANOSLEEP.SYNCS 0x989680 ;  /* 0x009896800000895d */ /* 0x004fea0003900000 */
[----:B------:R-:W2:Y:S02]  /*ab80*/  @!P0 SYNCS.PHASECHK.TRANS64 P0, [R0+URZ], R2 ;  /* 0x00000002000085a7 */ /* 0x000ea400080010ff */
[----:B--2---:R-:W-:Y:S05]  /*ab90*/  @!P0 BRA `(.L_x_188) ;  /* 0xfffffffc00f08947 */ /* 0x004fea000383ffff */
[----:B------:R-:W-:Y:S05]  /*aba0*/  BRA `(.L_x_189) ;  /* 0xffffff90008c7947 */ /* 0x000fea000383ffff */
.L_x_55:
[----:B------:R-:W-:-:S07]  /*abb0*/  MOV R0, UR5 ;  /* 0x0000000500007c02 */ /* 0x000fce0008000f00 */
.L_x_190:
[----:B-1----:R1:W2:Y:S02]  /*abc0*/  SYNCS.PHASECHK.TRANS64.TRYWAIT P0, [R0+URZ], R2 ;  /* 0x00000002000075a7 */ /* 0x0022a400080011ff */
[----:B--2---:R-:W-:Y:S05]  /*abd0*/  @!P0 NANOSLEEP.SYNCS 0x989680 ;  /* 0x009896800000895d */ /* 0x004fea0003900000 */
[----:B------:R-:W2:Y:S02]  /*abe0*/  @!P0 SYNCS.PHASECHK.TRANS64 P0, [R0+URZ], R2 ;  /* 0x00000002000085a7 */ /* 0x000ea400080010ff */
[----:B--2---:R-:W-:Y:S05]  /*abf0*/  @!P0 BRA `(.L_x_190) ;  /* 0xfffffffc00f08947 */ /* 0x004fea000383ffff */
[----:B------:R-:W-:Y:S05]  /*ac00*/  BRA `(.L_x_191) ;  /* 0xffffff90009c7947 */ /* 0x000fea000383ffff */
.L_x_56:
[----:B------:R-:W-:-:S07]  /*ac10*/  MOV R0, UR5 ;  /* 0x0000000500007c02 */ /* 0x000fce0008000f00 */
.L_x_192:
[----:B-1----:R1:W2:Y:S02]  /*ac20*/  SYNCS.PHASECHK.TRANS64.TRYWAIT P0, [R0+URZ], R2 ;  /* 0x00000002000075a7 */ /* 0x0022a400080011ff */
[----:B--2---:R-:W-:Y:S05]  /*ac30*/  @!P0 NANOSLEEP.SYNCS 0x989680 ;  /* 0x009896800000895d */ /* 0x004fea0003900000 */
[----:B------:R-:W2:Y:S02]  /*ac40*/  @!P0 SYNCS.PHASECHK.TRANS64 P0, [R0+URZ], R2 ;  /* 0x00000002000085a7 */ /* 0x000ea400080010ff */
[----:B--2---:R-:W-:Y:S05]  /*ac50*/  @!P0 BRA `(.L_x_192) ;  /* 0xfffffffc00f08947 */ /* 0x004fea000383ffff */
[----:B------:R-:W-:Y:S05]  /*ac60*/  BRA `(.L_x_193) ;  /* 0xffffff9000ac7947 */ /* 0x000fea000383ffff */
.L_x_57:
[----:B------:R-:W-:-:S07]  /*ac70*/  MOV R0, UR5 ;  /* 0x0000000500007c02 */ /* 0x000fce0008000f00 */
.L_x_194:
[----:B-1----:R1:W2:Y:S02]  /*ac80*/  SYNCS.PHASECHK.TRANS64.TRYWAIT P0, [R0+URZ], R2 ;  /* 0x00000002000075a7 */ /* 0x0022a400080011ff */
[----:B--2---:R-:W-:Y:S05]  /*ac90*/  @!P0 NANOSLEEP.SYNCS 0x989680 ;  /* 0x009896800000895d */ /* 0x004fea0003900000 */
[----:B------:R-:W2:Y:S02]  /*aca0*/  @!P0 SYNCS.PHASECHK.TRANS64 P0, [R0+URZ], R2 ;  /* 0x00000002000085a7 */ /* 0x000ea400080010ff */
[----:B--2---:R-:W-:Y:S05]  /*acb0*/  @!P0 BRA `(.L_x_194) ;  /* 0xfffffffc00f08947 */ /* 0x004fea000383ffff */
[----:B------:R-:W-:Y:S05]  /*acc0*/  BRA `(.L_x_195) ;  /* 0xffffff9000bc7947 */ /* 0x000fea000383ffff */
.L_x_58:
[----:B------:R-:W-:-:S07]  /*acd0*/  MOV R0, UR5 ;  /* 0x0000000500007c02 */ /* 0x000fce0008000f00 */
.L_x_196:
[----:B-1----:R1:W2:Y:S02]  /*ace0*/  SYNCS.PHASECHK.TRANS64.TRYWAIT P0, [R0+URZ], R2 ;  /* 0x00000002000075a7 */ /* 0x0022a400080011ff */
[----:B--2---:R-:W-:Y:S05]  /*acf0*/  @!P0 NANOSLEEP.SYNCS 0x989680 ;  /* 0x009896800000895d */ /* 0x004fea0003900000 */
[----:B------:R-:W2:Y:S02]  /*ad00*/  @!P0 SYNCS.PHASECHK.TRANS64 P0, [R0+URZ], R2 ;  /* 0x00000002000085a7 */ /* 0x000ea400080010ff */
[----:B--2---:R-:W-:Y:S05]  /*ad10*/  @!P0 BRA `(.L_x_196) ;  /* 0xfffffffc00f08947 */ /* 0x004fea000383ffff */
[----:B------:R-:W-:Y:S05]  /*ad20*/  BRA `(.L_x_197) ;  /* 0xffffff9000cc7947 */ /* 0x000fea000383ffff */
.L_x_59:
[----:B------:R-:W-:-:S07]  /*ad30*/  MOV R0, UR5 ;  /* 0x0000000500007c02 */ /* 0x000fce0008000f00 */
.L_x_198:
[----:B-1----:R1:W2:Y:S02]  /*ad40*/  SYNCS.PHASECHK.TRANS64.TRYWAIT P0, [R0+URZ], R2 ;  /* 0x00000002000075a7 */ /* 0x0022a400080011ff */
[----:B--2---:R-:W-:Y:S05]  /*ad50*/  @!P0 NANOSLEEP.SYNCS 0x989680 ;  /* 0x009896800000895d */ /* 0x004fea0003900000 */
[----:B------:R-:W2:Y:S02]  /*ad60*/  @!P0 SYNCS.PHASECHK.TRANS64 P0, [R0+URZ], R2 ;  /* 0x00000002000085a7 */ /* 0x000ea400080010ff */
[----:B--2---:R-:W-:Y:S05]  /*ad70*/  @!P0 BRA `(.L_x_198) ;  /* 0xfffffffc00f08947 */ /* 0x004fea000383ffff */
[----:B------:R-:W-:Y:S05]  /*ad80*/  BRA `(.L_x_199) ;  /* 0xffffff9000dc7947 */ /* 0x000fea000383ffff */
.L_x_60:
[----:B------:R-:W-:-:S07]  /*ad90*/  MOV R0, UR5 ;  /* 0x0000000500007c02 */ /* 0x000fce0008000f00 */
.L_x_200:
[----:B-1----:R1:W2:Y:S02]  /*ada0*/  SYNCS.PHASECHK.TRANS64.TRYWAIT P0, [R0+URZ], R2 ;  /* 0x00000002000075a7 */ /* 0x0022a400080011ff */
[----:B--2---:R-:W-:Y:S05]  /*adb0*/  @!P0 NANOSLEEP.SYNCS 0x989680 ;  /* 0x009896800000895d */ /* 0x004fea0003900000 */
[----:B------:R-:W2:Y:S02]  /*adc0*/  @!P0 SYNCS.PHASECHK.TRANS64 P0, [R0+URZ], R2 ;  /* 0x00000002000085a7 */ /* 0x000ea400080010ff */
[----:B--2---:R-:W-:Y:S05]  /*add0*/  @!P0 BRA `(.L_x_200) ;  /* 0xfffffffc00f08947 */ /* 0x004fea000383ffff */
[----:B------:R-:W-:Y:S05]  /*ade0*/  BRA `(.L_x_201) ;  /* 0xffffff9000ec7947 */ /* 0x000fea000383ffff */
.L_x_61:
[----:B------:R-:W-:-:S07]  /*adf0*/  MOV R0, UR5 ;  /* 0x0000000500007c02 */ /* 0x000fce0008000f00 */
.L_x_202:
[----:B-1----:R1:W2:Y:S02]  /*ae00*/  SYNCS.PHASECHK.TRANS64.TRYWAIT P0, [R0+URZ], R2 ;  /* 0x00000002000075a7 */ /* 0x0022a400080011ff */
[----:B--2---:R-:W-:Y:S05]  /*ae10*/  @!P0 NANOSLEEP.SYNCS 0x989680 ;  /* 0x009896800000895d */ /* 0x004fea0003900000 */
[----:B------:R-:W2:Y:S02]  /*ae20*/  @!P0 SYNCS.PHASECHK.TRANS64 P0, [R0+URZ], R2 ;  /* 0x00000002000085a7 */ /* 0x000ea400080010ff */
[----:B--2---:R-:W-:Y:S05]  /*ae30*/  @!P0 BRA `(.L_x_202) ;  /* 0xfffffffc00f08947 */ /* 0x004fea000383ffff */
[----:B------:R-:W-:Y:S05]  /*ae40*/  BRA `(.L_x_203) ;  /* 0xffffff9000fc7947 */ /* 0x000fea000383ffff */
.L_x_62:
[----:B------:R-:W-:-:S07]  /*ae50*/  MOV R0, UR5 ;  /* 0x0000000500007c02 */ /* 0x000fce0008000f00 */
.L_x_204:
[----:B-1----:R1:W2:Y:S02]  /*ae60*/  SYNCS.PHASECHK.TRANS64.TRYWAIT P0, [R0+URZ], R2 ;  /* 0x00000002000075a7 */ /* 0x0022a400080011ff */
[----:B--2---:R-:W-:Y:S05]  /*ae70*/  @!P0 NANOSLEEP.SYNCS 0x989680 ;  /* 0x009896800000895d */ /* 0x004fea0003900000 */
[----:B------:R-:W2:Y:S02]  /*ae80*/  @!P0 SYNCS.PHASECHK.TRANS64 P0, [R0+URZ], R2 ;  /* 0x00000002000085a7 */ /* 0x000ea400080010ff */
[----:B--2---:R-:W-:Y:S05]  /*ae90*/  @!P0 BRA `(.L_x_204) ;  /* 0xfffffffc00f08947 */ /* 0x004fea000383ffff */
[----:B------:R-:W-:Y:S05]  /*aea0*/  BRA `(.L_x_205) ;  /* 0xffffff94000c7947 */ /* 0x000fea000383ffff */
.L_x_63:
[----:B------:R-:W-:-:S07]  /*aeb0*/  MOV R0, UR5 ;  /* 0x0000000500007c02 */ /* 0x000fce0008000f00 */
.L_x_206:
[----:B-1----:R1:W2:Y:S02]  /*aec0*/  SYNCS.PHASECHK.TRANS64.TRYWAIT P0, [R0+URZ], R2 ;  /* 0x00000002000075a7 */ /* 0x0022a400080011ff */
[----:B--2---:R-:W-:Y:S05]  /*aed0*/  @!P0 NANOSLEEP.SYNCS 0x989680 ;  /* 0x009896800000895d */ /* 0x004fea0003900000 */
[----:B------:R-:W2:Y:S02]  /*aee0*/  @!P0 SYNCS.PHASECHK.TRANS64 P0, [R0+URZ], R2 ;  /* 0x00000002000085a7 */ /* 0x000ea400080010ff */
[----:B--2---:R-:W-:Y:S05]  /*aef0*/  @!P0 BRA `(.L_x_206) ;  /* 0xfffffffc00f08947 */ /* 0x004fea000383ffff */
[----:B------:R-:W-:Y:S05]  /*af00*/  BRA `(.L_x_207) ;  /* 0xffffff94001c7947 */ /* 0x000fea000383ffff */
.L_x_64:
[----:B------:R-:W-:-:S07]  /*af10*/  MOV R0, UR5 ;  /* 0x0000000500007c02 */ /* 0x000fce0008000f00 */
.L_x_208:
[----:B-1----:R1:W2:Y:S02]  /*af20*/  SYNCS.PHASECHK.TRANS64.TRYWAIT P0, [R0+URZ], R2 ;  /* 0x00000002000075a7 */ /* 0x0022a400080011ff */
[----:B--2---:R-:W-:Y:S05]  /*af30*/  @!P0 NANOSLEEP.SYNCS 0x989680 ;  /* 0x009896800000895d */ /* 0x004fea0003900000 */
[----:B------:R-:W2:Y:S02]  /*af40*/  @!P0 SYNCS.PHASECHK.TRANS64 P0, [R0+URZ], R2 ;  /* 0x00000002000085a7 */ /* 0x000ea400080010ff */
[----:B--2---:R-:W-:Y:S05]  /*af50*/  @!P0 BRA `(.L_x_208) ;  /* 0xfffffffc00f08947 */ /* 0x004fea000383ffff */
[----:B------:R-:W-:Y:S05]  /*af60*/  BRA `(.L_x_209) ;  /* 0xffffff94002c7947 */ /* 0x000fea000383ffff */
.L_x_65:
[----:B------:R-:W-:-:S07]  /*af70*/  MOV R0, UR5 ;  /* 0x0000000500007c02 */ /* 0x000fce0008000f00 */
.L_x_210:
[----:B-1----:R1:W2:Y:S02]  /*af80*/  SYNCS.PHASECHK.TRANS64.TRYWAIT P0, [R0+URZ], R2 ;  /* 0x00000002000075a7 */ /* 0x0022a400080011ff */
[----:B--2---:R-:W-:Y:S05]  /*af90*/  @!P0 NANOSLEEP.SYNCS 0x989680 ;  /* 0x009896800000895d */ /* 0x004fea0003900000 */
[----:B------:R-:W2:Y:S02]  /*afa0*/  @!P0 SYNCS.PHASECHK.TRANS64 P0, [R0+URZ], R2 ;  /* 0x00000002000085a7 */ /* 0x000ea400080010ff */
[----:B--2---:R-:W-:Y:S05]  /*afb0*/  @!P0 BRA `(.L_x_210) ;  /* 0xfffffffc00f08947 */ /* 0x004fea000383ffff */
[----:B------:R-:W-:Y:S05]  /*afc0*/  BRA `(.L_x_211) ;  /* 0xffffff94003c7947 */ /* 0x000fea000383ffff */
.L_x_66:
[----:B------:R-:W-:-:S07]  /*afd0*/  MOV R0, UR5 ;  /* 0x0000000500007c02 */ /* 0x000fce0008000f00 */
.L_x_212:
[----:B-1----:R1:W2:Y:S02]  /*afe0*/  SYNCS.PHASECHK.TRANS64.TRYWAIT P0, [R0+URZ], R2 ;  /* 0x00000002000075a7 */ /* 0x0022a400080011ff */
[----:B--2---:R-:W-:Y:S05]  /*aff0*/  @!P0 NANOSLEEP.SYNCS 0x989680 ;  /* 0x009896800000895d */ /* 0x004fea0003900000 */
[----:B------:R-:W2:Y:S02]  /*b000*/  @!P0 SYNCS.PHASECHK.TRANS64 P0, [R0+URZ], R2 ;  /* 0x00000002000085a7 */ /* 0x000ea400080010ff */
[----:B--2---:R-:W-:Y:S05]  /*b010*/  @!P0 BRA `(.L_x_212) ;  /* 0xfffffffc00f08947 */ /* 0x004fea000383ffff */
[----:B------:R-:W-:Y:S05]  /*b020*/  BRA `(.L_x_213) ;  /* 0xffffff94004c7947 */ /* 0x000fea000383ffff */
.L_x_67:
[----:B------:R-:W-:-:S07]  /*b030*/  MOV R0, UR5 ;  /* 0x0000000500007c02 */ /* 0x000fce0008000f00 */
.L_x_214:
[----:B-1----:R1:W2:Y:S02]  /*b040*/  SYNCS.PHASECHK.TRANS64.TRYWAIT P0, [R0+URZ], R2 ;  /* 0x00000002000075a7 */ /* 0x0022a400080011ff */
[----:B--2---:R-:W-:Y:S05]  /*b050*/  @!P0 NANOSLEEP.SYNCS 0x989680 ;  /* 0x009896800000895d */ /* 0x004fea0003900000 */
[----:B------:R-:W2:Y:S02]  /*b060*/  @!P0 SYNCS.PHASECHK.TRANS64 P0, [R0+URZ], R2 ;  /* 0x00000002000085a7 */ /* 0x000ea400080010ff */
[----:B--2---:R-:W-:Y:S05]  /*b070*/  @!P0 BRA `(.L_x_214) ;  /* 0xfffffffc00f08947 */ /* 0x004fea000383ffff */
[----:B------:R-:W-:Y:S05]  /*b080*/  BRA `(.L_x_215) ;  /* 0xffffff94005c7947 */ /* 0x000fea000383ffff */
.L_x_68:
[----:B------:R-:W-:-:S07]  /*b090*/  MOV R0, UR5 ;  /* 0x0000000500007c02 */ /* 0x000fce0008000f00 */
.L_x_216:
[----:B-1----:R1:W2:Y:S02]  /*b0a0*/  SYNCS.PHASECHK.TRANS64.TRYWAIT P0, [R0+URZ], R2 ;  /* 0x00000002000075a7 */ /* 0x0022a400080011ff */
[----:B--2---:R-:W-:Y:S05]  /*b0b0*/  @!P0 NANOSLEEP.SYNCS 0x989680 ;  /* 0x009896800000895d */ /* 0x004fea0003900000 */
[----:B------:R-:W2:Y:S02]  /*b0c0*/  @!P0 SYNCS.PHASECHK.TRANS64 P0, [R0+URZ], R2 ;  /* 0x00000002000085a7 */ /* 0x000ea400080010ff */
[----:B--2---:R-:W-:Y:S05]  /*b0d0*/  @!P0 BRA `(.L_x_216) ;  /* 0xfffffffc00f08947 */ /* 0x004fea000383ffff */
[----:B------:R-:W-:Y:S05]  /*b0e0*/  BRA `(.L_x_217) ;  /* 0xffffff94006c7947 */ /* 0x000fea000383ffff */
.L_x_69:
[----:B------:R-:W-:-:S07]  /*b0f0*/  MOV R0, UR5 ;  /* 0x0000000500007c02 */ /* 0x000fce0008000f00 */
.L_x_218:
[----:B-1----:R1:W2:Y:S02]  /*b100*/  SYNCS.PHASECHK.TRANS64.TRYWAIT P0, [R0+URZ], R2 ;  /* 0x00000002000075a7 */ /* 0x0022a400080011ff */
[----:B--2---:R-:W-:Y:S05]  /*b110*/  @!P0 NANOSLEEP.SYNCS 0x989680 ;  /* 0x009896800000895d */ /* 0x004fea0003900000 */
[----:B------:R-:W2:Y:S02]  /*b120*/  @!P0 SYNCS.PHASECHK.TRANS64 P0, [R0+URZ], R2 ;  /* 0x00000002000085a7 */ /* 0x000ea400080010ff */
[----:B--2---:R-:W-:Y:S05]  /*b130*/  @!P0 BRA `(.L_x_218) ;  /* 0xfffffffc00f08947 */ /* 0x004fea000383ffff */
[----:B------:R-:W-:Y:S05]  /*b140*/  BRA `(.L_x_219) ;  /* 0xffffff94007c7947 */ /* 0x000fea000383ffff */
.L_x_70:
[----:B------:R-:W-:-:S07]  /*b150*/  MOV R0, UR5 ;  /* 0x0000000500007c02 */ /* 0x000fce0008000f00 */
.L_x_220:
[----:B-1----:R1:W2:Y:S02]  /*b160*/  SYNCS.PHASECHK.TRANS64.TRYWAIT P0, [R0+URZ], R2 ;  /* 0x00000002000075a7 */ /* 0x0022a400080011ff */
[----:B--2---:R-:W-:Y:S05]  /*b170*/  @!P0 NANOSLEEP.SYNCS 0x989680 ;  /* 0x009896800000895d */ /* 0x004fea0003900000 */
[----:B------:R-:W2:Y:S02]  /*b180*/  @!P0 SYNCS.PHASECHK.TRANS64 P0, [R0+URZ], R2 ;  /* 0x00000002000085a7 */ /* 0x000ea400080010ff */
[----:B--2---:R-:W-:Y:S05]  /*b190*/  @!P0 BRA `(.L_x_220) ;  /* 0xfffffffc00f08947 */ /* 0x004fea000383ffff */
[----:B------:R-:W-:Y:S05]  /*b1a0*/  BRA `(.L_x_221) ;  /* 0xffffff94008c7947 */ /* 0x000fea000383ffff */
.L_x_71:
[----:B------:R-:W-:-:S07]  /*b1b0*/  MOV R0, UR5 ;  /* 0x0000000500007c02 */ /* 0x000fce0008000f00 */
.L_x_222:
[----:B-1----:R1:W2:Y:S02]  /*b1c0*/  SYNCS.PHASECHK.TRANS64.TRYWAIT P0, [R0+URZ], R2 ;  /* 0x00000002000075a7 */ /* 0x0022a400080011ff */
[----:B--2---:R-:W-:Y:S05]  /*b1d0*/  @!P0 NANOSLEEP.SYNCS 0x989680 ;  /* 0x009896800000895d */ /* 0x004fea0003900000 */
[----:B------:R-:W2:Y:S02]  /*b1e0*/  @!P0 SYNCS.PHASECHK.TRANS64 P0, [R0+URZ], R2 ;  /* 0x00000002000085a7 */ /* 0x000ea400080010ff */
[----:B--2---:R-:W-:Y:S05]  /*b1f0*/  @!P0 BRA `(.L_x_222) ;  /* 0xfffffffc00f08947 */ /* 0x004fea000383ffff */
[----:B------:R-:W-:Y:S05]  /*b200*/  BRA `(.L_x_223) ;  /* 0xffffff94009c7947 */ /* 0x000fea000383ffff */
.L_x_72:
[----:B------:R-:W-:-:S07]  /*b210*/  MOV R0, UR5 ;  /* 0x0000000500007c02 */ /* 0x000fce0008000f00 */
.L_x_224:
[----:B-1----:R1:W2:Y:S02]  /*b220*/  SYNCS.PHASECHK.TRANS64.TRYWAIT P0, [R0+URZ], R2 ;  /* 0x00000002000075a7 */ /* 0x0022a400080011ff */
[----:B--2---:R-:W-:Y:S05]  /*b230*/  @!P0 NANOSLEEP.SYNCS 0x989680 ;  /* 0x009896800000895d */ /* 0x004fea0003900000 */
[----:B------:R-:W2:Y:S02]  /*b240*/  @!P0 SYNCS.PHASECHK.TRANS64 P0, [R0+URZ], R2 ;  /* 0x00000002000085a7 */ /* 0x000ea400080010ff */
[----:B--2---:R-:W-:Y:S05]  /*b250*/  @!P0 BRA `(.L_x_224) ;  /* 0xfffffffc00f08947 */ /* 0x004fea000383ffff */
[----:B------:R-:W-:Y:S05]  /*b260*/  BRA `(.L_x_225) ;  /* 0xffffff9400ac7947 */ /* 0x000fea000383ffff */
.L_x_73:
[----:B------:R-:W-:-:S07]  /*b270*/  MOV R0, UR5 ;  /* 0x0000000500007c02 */ /* 0x000fce0008000f00 */
.L_x_226:
[----:B-1----:R1:W2:Y:S02]  /*b280*/  SYNCS.PHASECHK.TRANS64.TRYWAIT P0, [R0+URZ], R2 ;  /* 0x00000002000075a7 */ /* 0x0022a400080011ff */
[----:B--2---:R-:W-:Y:S05]  /*b290*/  @!P0 NANOSLEEP.SYNCS 0x989680 ;  /* 0x009896800000895d */ /* 0x004fea0003900000 */
[----:B------:R-:W2:Y:S02]  /*b2a0*/  @!P0 SYNCS.PHASECHK.TRANS64 P0, [R0+URZ], R2 ;  /* 0x00000002000085a7 */ /* 0x000ea400080010ff */
[----:B--2---:R-:W-:Y:S05]  /*b2b0*/  @!P0 BRA `(.L_x_226) ;  /* 0xfffffffc00f08947 */ /* 0x004fea000383ffff */
[----:B------:R-:W-:Y:S05]  /*b2c0*/  BRA `(.L_x_227) ;  /* 0xffffff9400bc7947 */ /* 0x000fea000383ffff */
.L_x_74:
[----:B------:R-:W-:-:S07]  /*b2d0*/  MOV R0, UR5 ;  /* 0x0000000500007c02 */ /* 0x000fce0008000f00 */
.L_x_228:
[----:B-1----:R1:W2:Y:S02]  /*b2e0*/  SYNCS.PHASECHK.TRANS64.TRYWAIT P0, [R0+URZ], R2 ;  /* 0x00000002000075a7 */ /* 0x0022a400080011ff */
[----:B--2---:R-:W-:Y:S05]  /*b2f0*/  @!P0 NANOSLEEP.SYNCS 0x989680 ;  /* 0x009896800000895d */ /* 0x004fea0003900000 */
[----:B------:R-:W2:Y:S02]  /*b300*/  @!P0 SYNCS.PHASECHK.TRANS64 P0, [R0+URZ], R2 ;  /* 0x00000002000085a7 */ /* 0x000ea400080010ff */
[----:B--2---:R-:W-:Y:S05]  /*b310*/  @!P0 BRA `(.L_x_228) ;  /* 0xfffffffc00f08947 */ /* 0x004fea000383ffff */
[----:B------:R-:W-:Y:S05]  /*b320*/  BRA `(.L_x_229) ;  /* 0xffffff9400cc7947 */ /* 0x000fea000383ffff */
.L_x_77:
[----:B------:R-:W-:-:S07]  /*b330*/  MOV R4, UR4 ;  /* 0x0000000400047c02 */ /* 0x000fce0008000f00 */
.L_x_230:
[----:B--2---:R2:W3:Y:S02]  /*b340*/  SYNCS.PHASECHK.TRANS64.TRYWAIT P1, [R4+URZ+0x278], R6 ;  /* 0x00027806040075a7 */ /* 0x0044e400080211ff */
[----:B---3--:R-:W-:Y:S05]  /*b350*/  @!P1 NANOSLEEP.SYNCS 0x989680 ;  /* 0x009896800000995d */ /* 0x008fea0003900000 */
[----:B------:R-:W3:Y:S02]  /*b360*/  @!P1 SYNCS.PHASECHK.TRANS64 P1, [R4+URZ+0x278], R6 ;  /* 0x00027806040095a7 */ /* 0x000ee400080210ff */
[----:B---3--:R-:W-:Y:S05]  /*b370*/  @!P1 BRA `(.L_x_230) ;  /* 0xfffffffc00f09947 */ /* 0x008fea000383ffff */
[----:B------:R-:W-:Y:S05]  /*b380*/  BRA `(.L_x_231) ;  /* 0xffffff98003c7947 */ /* 0x000fea000383ffff */
.L_x_78:
[----:B--2---:R-:W-:-:S07]  /*b390*/  MOV R4, UR4 ;  /* 0x0000000400047c02 */ /* 0x004fce0008000f00 */
.L_x_232:
[----:B--2---:R2:W3:Y:S02]  /*b3a0*/  SYNCS.PHASECHK.TRANS64.TRYWAIT P1, [R4+URZ+0x270], R5 ;  /* 0x00027005040075a7 */ /* 0x0044e400080211ff */
[----:B---3--:R-:W-:Y:S05]  /*b3b0*/  @!P1 NANOSLEEP.SYNCS 0x989680 ;  /* 0x009896800000995d */ /* 0x008fea0003900000 */
[----:B------:R-:W3:Y:S02]  /*b3c0*/  @!P1 SYNCS.PHASECHK.TRANS64 P1, [R4+URZ+0x270], R5 ;  /* 0x00027005040095a7 */ /* 0x000ee400080210ff */
[----:B---3--:R-:W-:Y:S05]  /*b3d0*/  @!P1 BRA `(.L_x_232) ;  /* 0xfffffffc00f09947 */ /* 0x008fea000383ffff */
[----:B------:R-:W-:Y:S05]  /*b3e0*/  BRA `(.L_x_233) ;  /* 0xffffff9800447947 */ /* 0x000fea000383ffff */
.L_x_88:
[----:B--2---:R-:W-:-:S04]  /*b3f0*/  MOV R5, UR5 ;  /* 0x0000000500057c02 */ /* 0x004fc80008000f00 */
[----:B------:R2:W3:Y:S03]  /*b400*/  SYNCS.PHASECHK.TRANS64.TRYWAIT P0, [R5+URZ+0x8], R6 ;  /* 0x00000806050075a7 */ /* 0x0004e600080011ff */
[----:B---3--:R-:W-:Y:S05]  /*b410*/  @!P0 NANOSLEEP.SYNCS 0x989680 ;  /* 0x009896800000895d */ /* 0x008fea0003900000 */
[----:B------:R-:W3:Y:S02]  /*b420*/  @!P0 SYNCS.PHASECHK.TRANS64 P0, [R5+URZ+0x8], R6 ;  /* 0x00000806050085a7 */ /* 0x000ee400080010ff */
[----:B---3--:R-:W-:Y:S05]  /*b430*/  @!P0 BRA `(.L_x_88) ;  /* 0xfffffffc00ec8947 */ /* 0x008fea000383ffff */
[----:B------:R-:W-:Y:S05]  /*b440*/  BRA `(.L_x_87) ;  /* 0xffffff9c00107947 */ /* 0x000fea000383ffff */
.L_x_90:
[----:B------:R-:W-:Y:S01]  /*b450*/  BSSY B0, `(.L_x_234) ;  /* 0x0000006000007945 */ /* 0x000fe20003800000 */
[----:B------:R-:W-:-:S07]  /*b460*/  MOV R15, 0xffffffff ;  /* 0xffffffff000f7802 */ /* 0x000fce0000000f00 */
[----:B-12--5:R-:W-:Y:S05]  /*b470*/  WARPSYNC.COLLECTIVE R15, `(.L_x_235) ;  /* 0x000000000f0c7348 */ /* 0x026fea0003c00000 */
[----:B------:R-:W-:Y:S02]  /*b480*/  ELECT P6, UR79, PT ;  /* 0x00000000004f782f */ /* 0x000fe400038c0000 */
[----:B------:R-:W-:Y:S01]  /*b490*/  MOV R14, UR79 ;  /* 0x0000004f000e7c02 */ /* 0x000fe20008000f00 */
[----:B-12--5:R-:W-:Y:S10]  /*b4a0*/  ENDCOLLECTIVE ;  /* 0x000000000000791b */ /* 0x026ff40003800000 */
.L_x_235:
[----:B------:R-:W-:Y:S05]  /*b4b0*/  BSYNC B0 ;  /* 0x0000000000007941 */ /* 0x000fea0003800000 */
.L_x_234:
[----:B------:R-:W-:Y:S05]  /*b4c0*/  BRA `(.L_x_236) ;  /* 0xffffff9c00407947 */ /* 0x000fea000383ffff */
.L_x_92:
[----:B--2---:R-:W-:-:S04]  /*b4d0*/  MOV R3, UR5 ;  /* 0x0000000500037c02 */ /* 0x004fc80008000f00 */
[----:B------:R2:W3:Y:S03]  /*b4e0*/  SYNCS.PHASECHK.TRANS64.TRYWAIT P0, [R3+URZ+0x8], R4 ;  /* 0x00000804030075a7 */ /* 0x0004e600080011ff */
[----:B---3--:R-:W-:Y:S05]  /*b4f0*/  @!P0 NANOSLEEP.SYNCS 0x989680 ;  /* 0x009896800000895d */ /* 0x008fea0003900000 */
[----:B------:R-:W3:Y:S02]  /*b500*/  @!P0 SYNCS.PHASECHK.TRANS64 P0, [R3+URZ+0x8], R4 ;  /* 0x00000804030085a7 */ /* 0x000ee400080010ff */
[----:B---3--:R-:W-:Y:S05]  /*b510*/  @!P0 BRA `(.L_x_92) ;  /* 0xfffffffc00ec8947 */ /* 0x008fea000383ffff */
[----:B------:R-:W-:Y:S05]  /*b520*/  BRA `(.L_x_91) ;  /* 0xffffff9c00447947 */ /* 0x000fea000383ffff */
.L_x_93:
[----:B------:R-:W-:-:S07]  /*b530*/  MOV R4, UR18 ;  /* 0x0000001200047c02 */ /* 0x000fce0008000f00 */
.L_x_237:
[----:B-1----:R1:W2:Y:S02]  /*b540*/  SYNCS.PHASECHK.TRANS64.TRYWAIT P0, [R4+URZ+0x270], R5 ;  /* 0x00027005040075a7 */ /* 0x0022a400080011ff */
[----:B--2---:R-:W-:Y:S05]  /*b550*/  @!P0 NANOSLEEP.SYNCS 0x989680 ;  /* 0x009896800000895d */ /* 0x004fea0003900000 */
[----:B------:R-:W2:Y:S02]  /*b560*/  @!P0 SYNCS.PHASECHK.TRANS64 P0, [R4+URZ+0x270], R5 ;  /* 0x00027005040085a7 */ /* 0x000ea400080010ff */
[----:B--2---:R-:W-:Y:S05]  /*b570*/  @!P0 BRA `(.L_x_237) ;  /* 0xfffffffc00f08947 */ /* 0x004fea000383ffff */
[----:B------:R-:W-:Y:S05]  /*b580*/  BRA `(.L_x_238) ;  /* 0xffffffa000207947 */ /* 0x000fea000383ffff */
.L_x_95:
[----:B------:R-:W-:-:S07]  /*b590*/  MOV R4, UR23 ;  /* 0x0000001700047c02 */ /* 0x000fce0008000f00 */
.L_x_239:
[----:B-1----:R1:W2:Y:S02]  /*b5a0*/  SYNCS.PHASECHK.TRANS64.TRYWAIT P0, [R4+URZ+0x290], R5 ;  /* 0x00029005040075a7 */ /* 0x0022a400080011ff */
[----:B--2---:R-:W-:Y:S05]  /*b5b0*/  @!P0 NANOSLEEP.SYNCS 0x989680 ;  /* 0x009896800000895d */ /* 0x004fea0003900000 */
[----:B------:R-:W2:Y:S02]  /*b5c0*/  @!P0 SYNCS.PHASECHK.TRANS64 P0, [R4+URZ+0x290], R5 ;  /* 0x00029005040085a7 */ /* 0x000ea400080010ff */
[----:B--2---:R-:W-:Y:S05]  /*b5d0*/  @!P0 BRA `(.L_x_239) ;  /* 0xfffffffc00f08947 */ /* 0x004fea000383ffff */
[----:B------:R-:W-:Y:S05]  /*b5e0*/  BRA `(.L_x_94) ;  /* 0xffffffa000407947 */ /* 0x000fea000383ffff */
.L_x_99:
[----:B-1----:R-:W-:Y:S07]  /*b5f0*/  MOV R4, UR10 ;  /* 0x0000000a00047c02 */ /* 0x002fee0008000f00 */
.L_x_240:
[----:B-1----:R1:W2:Y:S02]  /*b600*/  SYNCS.PHASECHK.TRANS64.TRYWAIT P0, [R4+URZ], R6 ;  /* 0x00000006040075a7 */ /* 0x0022a400080011ff */
[----:B--2---:R-:W-:Y:S05]  /*b610*/  @!P0 NANOSLEEP.SYNCS 0x989680 ;  /* 0x009896800000895d */ /* 0x004fea0003900000 */
[----:B------:R-:W2:Y:S02]  /*b620*/  @!P0 SYNCS.PHASECHK.TRANS64 P0, [R4+URZ], R6 ;  /* 0x00000006040085a7 */ /* 0x000ea400080010ff */
[----:B--2---:R-:W-:Y:S05]  /*b630*/  @!P0 BRA `(.L_x_240) ;  /* 0xfffffffc00f08947 */ /* 0x004fea000383ffff */
[----:B------:R-:W-:Y:S05]  /*b640*/  BRA `(.L_x_98) ;  /* 0xffffffa000787947 */ /* 0x000fea000383ffff */
.L_x_103:
[----:B--2---:R-:W-:-:S07]  /*b650*/  MOV R0, UR4 ;  /* 0x0000000400007c02 */ /* 0x004fce0008000f00 */
.L_x_241:
[----:B-1----:R1:W2:Y:S02]  /*b660*/  SYNCS.PHASECHK.TRANS64.TRYWAIT P0, [R0+URZ], R2 ;  /* 0x00000002000075a7 */ /* 0x0022a400080011ff */
[----:B--2---:R-:W-:Y:S05]  /*b670*/  @!P0 NANOSLEEP.SYNCS 0x989680 ;  /* 0x009896800000895d */ /* 0x004fea0003900000 */
[----:B------:R-:W2:Y:S02]  /*b680*/  @!P0 SYNCS.PHASECHK.TRANS64 P0, [R0+URZ], R2 ;  /* 0x00000002000085a7 */ /* 0x000ea400080010ff */
[----:B--2---:R-:W-:Y:S05]  /*b690*/  @!P0 BRA `(.L_x_241) ;  /* 0xfffffffc00f08947 */ /* 0x004fea000383ffff */
[----:B------:R-:W-:Y:S05]  /*b6a0*/  BRA `(.L_x_242) ;  /* 0xffffffa400447947 */ /* 0x000fea000383ffff */
.L_x_106:
[----:B------:R-:W-:-:S07]  /*b6b0*/  MOV R0, UR18 ;  /* 0x0000001200007c02 */ /* 0x000fce0008000f00 */
.L_x_243:
[----:B-1----:R1:W2:Y:S02]  /*b6c0*/  SYNCS.PHASECHK.TRANS64.TRYWAIT P1, [R0+URZ+0x2a0], R2 ;  /* 0x0002a002000075a7 */ /* 0x0022a400080211ff */
[----:B--2---:R-:W-:Y:S05]  /*b6d0*/  @!P1 NANOSLEEP.SYNCS 0x989680 ;  /* 0x009896800000995d */ /* 0x004fea0003900000 */
[----:B------:R-:W2:Y:S02]  /*b6e0*/  @!P1 SYNCS.PHASECHK.TRANS64 P1, [R0+URZ+0x2a0], R2 ;  /* 0x0002a002000095a7 */ /* 0x000ea400080210ff */
[----:B--2---:R-:W-:Y:S05]  /*b6f0*/  @!P1 BRA `(.L_x_243) ;  /* 0xfffffffc00f09947 */ /* 0x004fea000383ffff */
[----:B------:R-:W-:Y:S05]  /*b700*/  BRA `(.L_x_244) ;  /* 0xffffffa400907947 */ /* 0x000fea000383ffff */
.L_x_111:
[----:B------:R-:W-:Y:S07]  /*b710*/  MOV R0, UR27 ;  /* 0x0000001b00007c02 */ /* 0x000fee0008000f00 */
.L_x_245:
[----:B-1----:R1:W2:Y:S02]  /*b720*/  SYNCS.PHASECHK.TRANS64.TRYWAIT P0, [R0+URZ+0x270], R3 ;  /* 0x00027003000075a7 */ /* 0x0022a400080011ff */
[----:B--2---:R-:W-:Y:S05]  /*b730*/  @!P0 NANOSLEEP.SYNCS 0x989680 ;  /* 0x009896800000895d */ /* 0x004fea0003900000 */
[----:B------:R-:W2:Y:S02]  /*b740*/  @!P0 SYNCS.PHASECHK.TRANS64 P0, [R0+URZ+0x270], R3 ;  /* 0x00027003000085a7 */ /* 0x000ea400080010ff */
[----:B--2---:R-:W-:Y:S05]  /*b750*/  @!P0 BRA `(.L_x_245) ;  /* 0xfffffffc00f08947 */ /* 0x004fea000383ffff */
[----:B------:R-:W-:Y:S05]  /*b760*/  BRA `(.L_x_246) ;  /* 0xffffffac00587947 */ /* 0x000fea000383ffff */
.L_x_114:
[----:B------:R-:W-:Y:S07]  /*b770*/  MOV R3, UR27 ;  /* 0x0000001b00037c02 */ /* 0x000fee0008000f00 */
.L_x_247:
[----:B-1----:R1:W2:Y:S02]  /*b780*/  SYNCS.PHASECHK.TRANS64.TRYWAIT P1, [R3+URZ+0x268], R8 ;  /* 0x00026808030075a7 */ /* 0x0022a400080211ff */
[----:B--2---:R-:W-:Y:S05]  /*b790*/  @!P1 NANOSLEEP.SYNCS 0x989680 ;  /* 0x009896800000995d */ /* 0x004fea0003900000 */
[----:B------:R-:W2:Y:S02]  /*b7a0*/  @!P1 SYNCS.PHASECHK.TRANS64 P1, [R3+URZ+0x268], R8 ;  /* 0x00026808030095a7 */ /* 0x000ea400080210ff */
[----:B--2---:R-:W-:Y:S05]  /*b7b0*/  @!P1 BRA `(.L_x_247) ;  /* 0xfffffffc00f09947 */ /* 0x004fea000383ffff */
[----:B------:R-:W-:Y:S05]  /*b7c0*/  BRA `(.L_x_113) ;  /* 0xffffffb000b47947 */ /* 0x000fea000383ffff */
.L_x_117:
[----:B------:R-:W-:Y:S07]  /*b7d0*/  MOV R0, UR4 ;  /* 0x0000000400007c02 */ /* 0x000fee0008000f00 */
.L_x_248:
[----:B-1----:R1:W2:Y:S02]  /*b7e0*/  SYNCS.PHASECHK.TRANS64.TRYWAIT P1, [R0+URZ+0x248], R3 ;  /* 0x00024803000075a7 */ /* 0x0022a400080211ff */
[----:B--2---:R-:W-:Y:S05]  /*b7f0*/  @!P1 NANOSLEEP.SYNCS 0x989680 ;  /* 0x009896800000995d */ /* 0x004fea0003900000 */
[----:B------:R-:W2:Y:S02]  /*b800*/  @!P1 SYNCS.PHASECHK.TRANS64 P1, [R0+URZ+0x248], R3 ;  /* 0x00024803000095a7 */ /* 0x000ea400080210ff */
[----:B--2---:R-:W-:Y:S05]  /*b810*/  @!P1 BRA `(.L_x_248) ;  /* 0xfffffffc00f09947 */ /* 0x004fea000383ffff */
[----:B------:R-:W-:Y:S05]  /*b820*/  BRA `(.L_x_249) ;  /* 0xffffffb800247947 */ /* 0x000fea000383ffff */
.L_x_118:
[----:B------:R-:W-:Y:S07]  /*b830*/  MOV R0, UR6 ;  /* 0x0000000600007c02 */ /* 0x000fee0008000f00 */
.L_x_250:
[----:B-1----:R1:W2:Y:S02]  /*b840*/  SYNCS.PHASECHK.TRANS64.TRYWAIT P0, [R0+URZ+0x248], R3 ;  /* 0x00024803000075a7 */ /* 0x0022a400080011ff */
[----:B--2---:R-:W-:Y:S05]  /*b850*/  @!P0 NANOSLEEP.SYNCS 0x989680 ;  /* 0x009896800000895d */ /* 0x004fea0003900000 */
[----:B------:R-:W2:Y:S02]  /*b860*/  @!P0 SYNCS.PHASECHK.TRANS64 P0, [R0+URZ+0x248], R3 ;  /* 0x00024803000085a7 */ /* 0x000ea400080010ff */
[----:B--2---:R-:W-:Y:S05]  /*b870*/  @!P0 BRA `(.L_x_250) ;  /* 0xfffffffc00f08947 */ /* 0x004fea000383ffff */
[----:B------:R-:W-:Y:S05]  /*b880*/  BRA `(.L_x_251) ;  /* 0xffffffb800b07947 */ /* 0x000fea000383ffff */
.L_x_120:
[----:B------:R-:W-:-:S07]  /*b890*/  MOV R0, UR4 ;  /* 0x0000000400007c02 */ /* 0x000fce0008000f00 */
.L_x_252:
[----:B-1----:R1:W2:Y:S02]  /*b8a0*/  SYNCS.PHASECHK.TRANS64.TRYWAIT P0, [R0+URZ], R2 ;  /* 0x00000002000075a7 */ /* 0x0022a400080011ff */
[----:B--2---:R-:W-:Y:S05]  /*b8b0*/  @!P0 NANOSLEEP.SYNCS 0x989680 ;  /* 0x009896800000895d */ /* 0x004fea0003900000 */
[----:B------:R-:W2:Y:S02]  /*b8c0*/  @!P0 SYNCS.PHASECHK.TRANS64 P0, [R0+URZ], R2 ;  /* 0x00000002000085a7 */ /* 0x000ea400080010ff */
[----:B--2---:R-:W-:Y:S05]  /*b8d0*/  @!P0 BRA `(.L_x_252) ;  /* 0xfffffffc00f08947 */ /* 0x004fea000383ffff */
[----:B------:R-:W-:Y:S05]  /*b8e0*/  BRA `(.L_x_253) ;  /* 0xffffffbc00587947 */ /* 0x000fea000383ffff */
.L_x_121:
[----:B------:R-:W-:-:S07]  /*b8f0*/  MOV R0, UR5 ;  /* 0x0000000500007c02 */ /* 0x000fce0008000f00 */
.L_x_254:
[----:B-1----:R1:W2:Y:S02]  /*b900*/  SYNCS.PHASECHK.TRANS64.TRYWAIT P0, [R0+URZ], R2 ;  /* 0x00000002000075a7 */ /* 0x0022a400080011ff */
[----:B--2---:R-:W-:Y:S05]  /*b910*/  @!P0 NANOSLEEP.SYNCS 0x989680 ;  /* 0x009896800000895d */ /* 0x004fea0003900000 */
[----:B------:R-:W2:Y:S02]  /*b920*/  @!P0 SYNCS.PHASECHK.TRANS64 P0, [R0+URZ], R2 ;  /* 0x00000002000085a7 */ /* 0x000ea400080010ff */
[----:B--2---:R-:W-:Y:S05]  /*b930*/  @!P0 BRA `(.L_x_254) ;  /* 0xfffffffc00f08947 */ /* 0x004fea000383ffff */
[----:B------:R-:W-:Y:S05]  /*b940*/  BRA `(.L_x_255) ;  /* 0xffffffbc00647947 */ /* 0x000fea000383ffff */
.L_x_123:
[----:B------:R-:W-:Y:S07]  /*b950*/  MOV R0, UR52 ;  /* 0x0000003400007c02 */ /* 0x000fee0008000f00 */
.L_x_256:
[----:B-1----:R1:W2:Y:S02]  /*b960*/  SYNCS.PHASECHK.TRANS64.TRYWAIT P0, [R0+URZ+0x270], R2 ;  /* 0x00027002000075a7 */ /* 0x0022a400080011ff */
[----:B--2---:R-:W-:Y:S05]  /*b970*/  @!P0 NANOSLEEP.SYNCS 0x989680 ;  /* 0x009896800000895d */ /* 0x004fea0003900000 */
[----:B------:R-:W2:Y:S02]  /*b980*/  @!P0 SYNCS.PHASECHK.TRANS64 P0, [R0+URZ+0x270], R2 ;  /* 0x00027002000085a7 */ /* 0x000ea400080010ff */
[----:B--2---:R-:W-:Y:S05]  /*b990*/  @!P0 BRA `(.L_x_256) ;  /* 0xfffffffc00f08947 */ /* 0x004fea000383ffff */
[----:B------:R-:W-:Y:S05]  /*b9a0*/  BRA `(.L_x_257) ;  /* 0xffffffc000587947 */ /* 0x000fea000383ffff */
.L_x_133:
[----:B-1----:R1:W3:Y:S02]  /*b9b0*/  SYNCS.PHASECHK.TRANS64.TRYWAIT P1, [R0+URZ+0x230], R2 ;  /* 0x00023002000075a7 */ /* 0x0022e400080211ff */
[----:B---3--:R-:W-:Y:S05]  /*b9c0*/  @!P1 NANOSLEEP.SYNCS 0x989680 ;  /* 0x009896800000995d */ /* 0x008fea0003900000 */
[----:B------:R-:W3:Y:S02]  /*b9d0*/  @!P1 SYNCS.PHASECHK.TRANS64 P1, [R0+URZ+0x230], R2 ;  /* 0x00023002000095a7 */ /* 0x000ee400080210ff */
[----:B---3--:R-:W-:Y:S05]  /*b9e0*/  @!P1 BRA `(.L_x_133) ;  /* 0xfffffffc00f09947 */ /* 0x008fea000383ffff */
[----:B------:R-:W-:Y:S05]  /*b9f0*/  BRA `(.L_x_132) ;  /* 0xffffffd4006c7947 */ /* 0x000fea000383ffff */
.L_x_135:
[----:B-1----:R1:W4:Y:S02]  /*ba00*/  SYNCS.PHASECHK.TRANS64.TRYWAIT P0, [R58+URZ+0x280], R3 ;  /* 0x000280033a0075a7 */ /* 0x00232400080011ff */
[----:B----4-:R-:W-:Y:S05]  /*ba10*/  @!P0 NANOSLEEP.SYNCS 0x989680 ;  /* 0x009896800000895d */ /* 0x010fea0003900000 */
[----:B------:R-:W4:Y:S02]  /*ba20*/  @!P0 SYNCS.PHASECHK.TRANS64 P0, [R58+URZ+0x280], R3 ;  /* 0x000280033a0085a7 */ /* 0x000f2400080010ff */
[----:B----4-:R-:W-:Y:S05]  /*ba30*/  @!P0 BRA `(.L_x_135) ;  /* 0xfffffffc00f08947 */ /* 0x010fea000383ffff */
[----:B------:R-:W-:Y:S05]  /*ba40*/  BRA `(.L_x_134) ;  /* 0xffffffd4009c7947 */ /* 0x000fea000383ffff */
.L_x_146:
[----:B-1----:R1:W2:Y:S02]  /*ba50*/  SYNCS.PHASECHK.TRANS64.TRYWAIT P0, [R3+URZ+0x230], R27 ;  /* 0x0002301b030075a7 */ /* 0x0022a400080011ff */
[----:B--2---:R-:W-:Y:S05]  /*ba60*/  @!P0 NANOSLEEP.SYNCS 0x989680 ;  /* 0x009896800000895d */ /* 0x004fea0003900000 */
[----:B------:R-:W2:Y:S02]  /*ba70*/  @!P0 SYNCS.PHASECHK.TRANS64 P0, [R3+URZ+0x230], R27 ;  /* 0x0002301b030085a7 */ /* 0x000ea400080010ff */
[----:B--2---:R-:W-:Y:S05]  /*ba80*/  @!P0 BRA `(.L_x_146) ;  /* 0xfffffffc00f08947 */ /* 0x004fea000383ffff */
[----:B------:R-:W-:Y:S05]  /*ba90*/  BRA `(.L_x_145) ;  /* 0xffffffdc00c47947 */ /* 0x000fea000383ffff */
        .weak           $__internal_0_$__cuda_sm10x_tcgen05_guardrail_trap_col_being_dealloced_not_returned_by_alloc
        .type           $__internal_0_$__cuda_sm10x_tcgen05_guardrail_trap_col_being_dealloced_not_returned_by_alloc,@function
        .size           $__internal_0_$__cuda_sm10x_tcgen05_guardrail_trap_col_being_dealloced_not_returned_by_alloc,($__internal_1_$__cuda_sm10x_tcgen05_guardrail_trap_phase_invalid_during_alloc - $__internal_0_$__cuda_sm10x_tcgen05_guardrail_trap_col_being_dealloced_not_returned_by_alloc)
$__internal_0_$__cuda_sm10x_tcgen05_guardrail_trap_col_being_dealloced_not_returned_by_alloc:
[----:B------:R-:W-:Y:S05]  /*baa0*/  BPT.TRAP 0x1 ;  /* 0x000000040000795c */ /* 0x000fea0000300000 */
[----:B------:R-:W-:-:S04]  /*bab0*/  HFMA2 R3, -RZ, RZ, 0, 0 ;  /* 0x00000000ff037431 */ /* 0x000fc800000001ff */
[----:B------:R-:W-:Y:S05]  /*bac0*/  RET.REL.NODEC R2 `(_ZN7cutlass13device_kernelINS_4conv6kernel13ConvUniversalINS1_16ConvProblemShapeILNS1_8OperatorE2ELi3EEENS1_10collective14CollectiveConvINS1_47MainloopSm100TmaUmmaWarpSpecializedImplicitGemmILS5_2ELi35ELi3ELi1ELi2EN4cute5tupleIJNSA_1CILi2EEENSC_ILi1EEESE_EEEEENSB_IJNSC_ILi128EEENSB_IJNSC_ILi64EEEEEENSB_IJNSC_ILi32EEEEEEEEENS_10bfloat16_tESN_NSA_8TiledMMAINSA_8MMA_AtomIJNSA_26SM100_MMA_F16BF16_2x1SM_SSISN_SN_fLi128ELi64ELNSA_4UMMA5MajorE1ELSS_1ELNSR_7ScaleInE0ELST_0EEEEEENSA_6LayoutINSB_IJSE_SE_SE_EEENSB_IJNSC_ILi0EEESY_SY_EEEEENSB_IJNSA_10UnderscoreES11_S11_EEEEENS7_6detail27Sm100ImplicitGemmTileTraitsINSA_18SM100_TMA_2SM_LOADENSA_14ComposedLayoutINSA_7SwizzleILi3ELi4ELi3EEENSA_18smem_ptr_flag_bitsILi16EEENSW_INSB_IJSI_NSC_ILi8EEEEEENSB_IJSE_SI_EEEEEEEvEENS15_INSA_25SM100_TMA_2SM_LOAD_IM2COLENS17_INS18_ILi2ELi4ELi3EEES1B_NSW_INSB_IJSK_S1C_EEENSB_IJSE_SK_EEEEEEEvEEEENS_8epilogue10collective18CollectiveEpilogueINS1Q_23Sm100TmaWarpSpecializedILi3ELi2ELi16ELb1ELb0EEEJNSB_IJSI_SJ_SL_EEENSB_IJNSW_ISI_SE_EENSW_INSB_IJNSC_ILi16EEESD_EEES1L_EEEEESN_NSB_IJlNSB_IJSE_lllEEESY_EEESN_S22_NS1Q_6fusion15FusionCallbacksIS1U_NS23_17LinearCombinationISN_fSN_fLNS_15FloatRoundStyleE2EEES1V_S20_JEEENSA_5SM1004TMEM4LOAD26SM100_TMEM_LOAD_32dp32b16xENSA_13SM90_TMA_LOADENS17_INS18_ILi1ELi4ELi3EEES1B_NSW_INSB_IJS1C_S1X_EEENSB_IJS1X_SE_EEEEEEENSA_39AutoVectorizingCopyWithAssumedAlignmentILi128EEENSA_14SM90_TMA_STOREES2I_S2K_S2K_EEEvvEEEEvNT_6ParamsE) ;  /* 0xffffff44024c7950 */ /* 0x000fea0003c3ffff */
        .weak           $__internal_1_$__cuda_sm10x_tcgen05_guardrail_trap_phase_invalid_during_alloc
        .type           $__internal_1_$__cuda_sm10x_tcgen05_guardrail_trap_phase_invalid_during_alloc,@function
        .size           $__internal_1_$__cuda_sm10x_tcgen05_guardrail_trap_phase_invalid_during_alloc,($__internal_2_$__cuda_sm10x_tcgen05_guardrail_trap_unallocated_columns_being_dealloced - $__internal_1_$__cuda_sm10x_tcgen05_guardrail_trap_phase_invalid_during_alloc)
$__internal_1_$__cuda_sm10x_tcgen05_guardrail_trap_phase_invalid_during_alloc:
[----:B------:R-:W-:Y:S05]  /*bad0*/  BPT.TRAP 0x1 ;  /* 0x000000040000795c */ /* 0x000fea0000300000 */
[----:B------:R-:W-:-:S04]  /*bae0*/  MOV R5, 0x0 ;  /* 0x0000000000057802 */ /* 0x000fc80000000f00 */
[----:B------:R-:W-:Y:S05]  /*baf0*/  RET.REL.NODEC R4 `(_ZN7cutlass13device_kernelINS_4conv6kernel13ConvUniversalINS1_16ConvProblemShapeILNS1_8OperatorE2ELi3EEENS1_10collective14CollectiveConvINS1_47MainloopSm100TmaUmmaWarpSpecializedImplicitGemmILS5_2ELi35ELi3ELi1ELi2EN4cute5tupleIJNSA_1CILi2EEENSC_ILi1EEESE_EEEEENSB_IJNSC_ILi128EEENSB_IJNSC_ILi64EEEEEENSB_IJNSC_ILi32EEEEEEEEENS_10bfloat16_tESN_NSA_8TiledMMAINSA_8MMA_AtomIJNSA_26SM100_MMA_F16BF16_2x1SM_SSISN_SN_fLi128ELi64ELNSA_4UMMA5MajorE1ELSS_1ELNSR_7ScaleInE0ELST_0EEEEEENSA_6LayoutINSB_IJSE_SE_SE_EEENSB_IJNSC_ILi0EEESY_SY_EEEEENSB_IJNSA_10UnderscoreES11_S11_EEEEENS7_6detail27Sm100ImplicitGemmTileTraitsINSA_18SM100_TMA_2SM_LOADENSA_14ComposedLayoutINSA_7SwizzleILi3ELi4ELi3EEENSA_18smem_ptr_flag_bitsILi16EEENSW_INSB_IJSI_NSC_ILi8EEEEEENSB_IJSE_SI_EEEEEEEvEENS15_INSA_25SM100_TMA_2SM_LOAD_IM2COLENS17_INS18_ILi2ELi4ELi3EEES1B_NSW_INSB_IJSK_S1C_EEENSB_IJSE_SK_EEEEEEEvEEEENS_8epilogue10collective18CollectiveEpilogueINS1Q_23Sm100TmaWarpSpecializedILi3ELi2ELi16ELb1ELb0EEEJNSB_IJSI_SJ_SL_EEENSB_IJNSW_ISI_SE_EENSW_INSB_IJNSC_ILi16EEESD_EEES1L_EEEEESN_NSB_IJlNSB_IJSE_lllEEESY_EEESN_S22_NS1Q_6fusion15FusionCallbacksIS1U_NS23_17LinearCombinationISN_fSN_fLNS_15FloatRoundStyleE2EEES1V_S20_JEEENSA_5SM1004TMEM4LOAD26SM100_TMEM_LOAD_32dp32b16xENSA_13SM90_TMA_LOADENS17_INS18_ILi1ELi4ELi3EEES1B_NSW_INSB_IJS1C_S1X_EEENSB_IJS1X_SE_EEEEEEENSA_39AutoVectorizingCopyWithAssumedAlignmentILi128EEENSA_14SM90_TMA_STOREES2I_S2K_S2K_EEEvvEEEEvNT_6ParamsE) ;  /* 0xffffff4404407950 */ /* 0x000fea0003c3ffff */
        .weak           $__internal_2_$__cuda_sm10x_tcgen05_guardrail_trap_unallocated_columns_being_dealloced
        .type           $__internal_2_$__cuda_sm10x_tcgen05_guardrail_trap_unallocated_columns_being_dealloced,@function
        .size           $__internal_2_$__cuda_sm10x_tcgen05_guardrail_trap_unallocated_columns_being_dealloced,(.L_x_259 - $__internal_2_$__cuda_sm10x_tcgen05_guardrail_trap_unallocated_columns_being_dealloced)
$__internal_2_$__cuda_sm10x_tcgen05_guardrail_trap_unallocated_columns_being_dealloced:
[----:B------:R-:W-:Y:S05]  /*bb00*/  BPT.TRAP 0x1 ;  /* 0x000000040000795c */ /* 0x000fea0000300000 */
[----:B------:R-:W-:-:S04]  /*bb10*/  HFMA2 R3, -RZ, RZ, 0, 0 ;  /* 0x00000000ff037431 */ /* 0x000fc800000001ff */
[----:B------:R-:W-:Y:S05]  /*bb20*/  RET.REL.NODEC R2 `(_ZN7cutlass13device_kernelINS_4conv6kernel13ConvUniversalINS1_16ConvProblemShapeILNS1_8OperatorE2ELi3EEENS1_10collective14CollectiveConvINS1_47MainloopSm100TmaUmmaWarpSpecializedImplicitGemmILS5_2ELi35ELi3ELi1ELi2EN4cute5tupleIJNSA_1CILi2EEENSC_ILi1EEESE_EEEEENSB_IJNSC_ILi128EEENSB_IJNSC_ILi64EEEEEENSB_IJNSC_ILi32EEEEEEEEENS_10bfloat16_tESN_NSA_8TiledMMAINSA_8MMA_AtomIJNSA_26SM100_MMA_F16BF16_2x1SM_SSISN_SN_fLi128ELi64ELNSA_4UMMA5MajorE1ELSS_1ELNSR_7ScaleInE0ELST_0EEEEEENSA_6LayoutINSB_IJSE_SE_SE_EEENSB_IJNSC_ILi0EEESY_SY_EEEEENSB_IJNSA_10UnderscoreES11_S11_EEEEENS7_6detail27Sm100ImplicitGemmTileTraitsINSA_18SM100_TMA_2SM_LOADENSA_14ComposedLayoutINSA_7SwizzleILi3ELi4ELi3EEENSA_18smem_ptr_flag_bitsILi16EEENSW_INSB_IJSI_NSC_ILi8EEEEEENSB_IJSE_SI_EEEEEEEvEENS15_INSA_25SM100_TMA_2SM_LOAD_IM2COLENS17_INS18_ILi2ELi4ELi3EEES1B_NSW_INSB_IJSK_S1C_EEENSB_IJSE_SK_EEEEEEEvEEEENS_8epilogue10collective18CollectiveEpilogueINS1Q_23Sm100TmaWarpSpecializedILi3ELi2ELi16ELb1ELb0EEEJNSB_IJSI_SJ_SL_EEENSB_IJNSW_ISI_SE_EENSW_INSB_IJNSC_ILi16EEESD_EEES1L_EEEEESN_NSB_IJlNSB_IJSE_lllEEESY_EEESN_S22_NS1Q_6fusion15FusionCallbacksIS1U_NS23_17LinearCombinationISN_fSN_fLNS_15FloatRoundStyleE2EEES1V_S20_JEEENSA_5SM1004TMEM4LOAD26SM100_TMEM_LOAD_32dp32b16xENSA_13SM90_TMA_LOADENS17_INS18_ILi1ELi4ELi3EEES1B_NSW_INSB_IJS1C_S1X_EEENSB_IJS1X_SE_EEEEEEENSA_39AutoVectorizingCopyWithAssumedAlignmentILi128EEENSA_14SM90_TMA_STOREES2I_S2K_S2K_EEEvvEEEEvNT_6ParamsE) ;  /* 0xffffff4402347950 */ /* 0x000fea0003c3ffff */
.L_x_258:
[----:B------:R-:W-:-:S00]  /*bb30*/  BRA `(.L_x_258) ;  /* 0xfffffffc00fc7947 */ /* 0x000fc0000383ffff */
[----:B------:R-:W-:-:S00]  /*bb40*/  NOP ;  /* 0x0000000000007918 */ /* 0x000fc00000000000 */
        /* <DEDUP_REMOVED lines=11> */
.L_x_259:


//--------------------- .nv.global.init           --------------------------
	.section	.nv.global.init,"aw",@progbits
.nv.global.init:
	.type		$str$29,@object
	.size		$str$29,($str$30 - $str$29)
$str$29:
        /*0000*/ 	.byte	0x28, 0x61, 0x64, 0x64, 0x72, 0x65, 0x73, 0x73, 0x20, 0x26, 0x20, 0x6d, 0x61, 0x73, 0x6b, 0x29
        /*0010*/ 	.byte	0x20, 0x3d, 0x3d, 0x20, 0x30, 0x00
	.type		$str$30,@object
	.size		$str$30,($str$28 - $str$30)
$str$30:
        /*0016*/ 	.byte	0x2f, 0x74, 0x6d, 0x70, 0x2f, 0x63, 0x75, 0x74, 0x6c, 0x61, 0x73, 0x73, 0x5f, 0x73, 0x77, 0x65
        /*0026*/ 	.byte	0x65, 0x70, 0x5f, 0x73, 0x72, 0x63, 0x2f, 0x69, 0x6e, 0x63, 0x6c, 0x75, 0x64, 0x65, 0x2f, 0x63
        /*0036*/ 	.byte	0x75, 0x74, 0x65, 0x2f, 0x70, 0x6f, 0x69, 0x6e, 0x74, 0x65, 0x72, 0x5f, 0x66, 0x6c, 0x61, 0x67
        /*0046*/ 	.byte	0x67, 0x65, 0x64, 0x2e, 0x68, 0x70, 0x70, 0x00
	.type		$str$28,@object
	.size		$str$28,($str$27 - $str$28)
$str$28:
        /*004e*/ 	.byte	0x2f, 0x74, 0x6d, 0x70, 0x2f, 0x63, 0x75, 0x74, 0x6c, 0x61, 0x73, 0x73, 0x5f, 0x73, 0x77, 0x65
        /*005e*/ 	.byte	0x65, 0x70, 0x5f, 0x73, 0x72, 0x63, 0x2f, 0x69, 0x6e, 0x63, 0x6c, 0x75, 0x64, 0x65, 0x2f, 0x63
        /*006e*/ 	.byte	0x75, 0x74, 0x65, 0x2f, 0x61, 0x74, 0x6f, 0x6d, 0x2f, 0x63, 0x6f, 0x70, 0x79, 0x5f, 0x74, 0x72
        /*007e*/ 	.byte	0x61, 0x69, 0x74, 0x73, 0x5f, 0x73, 0x6d, 0x31, 0x30, 0x30, 0x2e, 0x68, 0x70, 0x70, 0x00
	.type		$str$27,@object
	.size		$str$27,(__unnamed_1 - $str$27)
$str$27:
        /*008d*/ 	.byte	0x28, 0x28, 0x75, 0x69, 0x6e, 0x74, 0x33, 0x32, 0x5f, 0x74, 0x28, 0x74, 0x68, 0x72, 0x65, 0x61
        /*009d*/ 	.byte	0x64, 0x49, 0x64, 0x78, 0x2e, 0x78, 0x29, 0x20, 0x2f, 0x20, 0x33, 0x32, 0x29, 0x20, 0x25, 0x20
        /*00ad*/ 	.byte	0x34, 0x29, 0x20, 0x3d, 0x3d, 0x20, 0x28, 0x28, 0x28, 0x74, 0x6d, 0x65, 0x6d, 0x5f, 0x61, 0x64
        /*00bd*/ 	.byte	0x64, 0x72, 0x20, 0x3e, 0x3e, 0x20, 0x31, 0x36, 0x29, 0x20, 0x2f, 0x20, 0x33, 0x32, 0x29, 0x20
        /*00cd*/ 	.byte	0x25, 0x20, 0x34, 0x29, 0x00
	.type		__unnamed_1,@object
	.size		__unnamed_1,(__unnamed_2 - __unnamed_1)
__unnamed_1:
        /*00d2*/ 	.byte	0x61, 0x75, 0x74, 0x6f, 0x20, 0x63, 0x75, 0x74, 0x65, 0x3a, 0x3a, 0x61, 0x73, 0x5f, 0x70, 0x6f
        /* <DEDUP_REMOVED lines=24> */
        /*0262*/ 	.byte	0x43, 0x3c, 0x32, 0x30, 0x34, 0x38, 0x3e, 0x3e, 0x3e, 0x3e, 0x5d, 0x00
	.type		__unnamed_2,@object
	.size		__unnamed_2,(.L_2 - __unnamed_2)
__unnamed_2:
        /* <DEDUP_REMOVED lines=40> */
        /*04ee*/ 	.byte	0x3a, 0x3a, 0x43, 0x3c, 0x30, 0x3e, 0x3e, 0x3e, 0x3e, 0x5d, 0x00
.L_2:


//--------------------- .nv.shared._ZN7cutlass13device_kernelINS_4conv6kernel13ConvUniversalINS1_16ConvProblemShapeILNS1_8OperatorE2ELi3EEENS1_10collective14CollectiveConvINS1_47MainloopSm100TmaUmmaWarpSpecializedImplicitGemmILS5_2ELi35ELi3ELi1ELi2EN4cute5tupleIJNSA_1CILi2EEENSC_ILi1EEESE_EEEEENSB_IJNSC_ILi128EEENSB_IJNSC_ILi64EEEEEENSB_IJNSC_ILi32EEEEEEEEENS_10bfloat16_tESN_NSA_8TiledMMAINSA_8MMA_AtomIJNSA_26SM100_MMA_F16BF16_2x1SM_SSISN_SN_fLi128ELi64ELNSA_4UMMA5MajorE1ELSS_1ELNSR_7ScaleInE0ELST_0EEEEEENSA_6LayoutINSB_IJSE_SE_SE_EEENSB_IJNSC_ILi0EEESY_SY_EEEEENSB_IJNSA_10UnderscoreES11_S11_EEEEENS7_6detail27Sm100ImplicitGemmTileTraitsINSA_18SM100_TMA_2SM_LOADENSA_14ComposedLayoutINSA_7SwizzleILi3ELi4ELi3EEENSA_18smem_ptr_flag_bitsILi16EEENSW_INSB_IJSI_NSC_ILi8EEEEEENSB_IJSE_SI_EEEEEEEvEENS15_INSA_25SM100_TMA_2SM_LOAD_IM2COLENS17_INS18_ILi2ELi4ELi3EEES1B_NSW_INSB_IJSK_S1C_EEENSB_IJSE_SK_EEEEEEEvEEEENS_8epilogue10collective18CollectiveEpilogueINS1Q_23Sm100TmaWarpSpecializedILi3ELi2ELi16ELb1ELb0EEEJNSB_IJSI_SJ_SL_EEENSB_IJNSW_ISI_SE_EENSW_INSB_IJNSC_ILi16EEESD_EEES1L_EEEEESN_NSB_IJlNSB_IJSE_lllEEESY_EEESN_S22_NS1Q_6fusion15FusionCallbacksIS1U_NS23_17LinearCombinationISN_fSN_fLNS_15FloatRoundStyleE2EEES1V_S20_JEEENSA_5SM1004TMEM4LOAD26SM100_TMEM_LOAD_32dp32b16xENSA_13SM90_TMA_LOADENS17_INS18_ILi1ELi4ELi3EEES1B_NSW_INSB_IJS1C_S1X_EEENSB_IJS1X_SE_EEEEEEENSA_39AutoVectorizingCopyWithAssumedAlignmentILi128EEENSA_14SM90_TMA_STOREES2I_S2K_S2K_EEEvvEEEEvNT_6ParamsE --------------------------
	.section	.nv.shared._ZN7cutlass13device_kernelINS_4conv6kernel13ConvUniversalINS1_16ConvProblemShapeILNS1_8OperatorE2ELi3EEENS1_10collective14CollectiveConvINS1_47MainloopSm100TmaUmmaWarpSpecializedImplicitGemmILS5_2ELi35ELi3ELi1ELi2EN4cute5tupleIJNSA_1CILi2EEENSC_ILi1EEESE_EEEEENSB_IJNSC_ILi128EEENSB_IJNSC_ILi64EEEEEENSB_IJNSC_ILi32EEEEEEEEENS_10bfloat16_tESN_NSA_8TiledMMAINSA_8MMA_AtomIJNSA_26SM100_MMA_F16BF16_2x1SM_SSISN_SN_fLi128ELi64ELNSA_4UMMA5MajorE1ELSS_1ELNSR_7ScaleInE0ELST_0EEEEEENSA_6LayoutINSB_IJSE_SE_SE_EEENSB_IJNSC_ILi0EEESY_SY_EEEEENSB_IJNSA_10UnderscoreES11_S11_EEEEENS7_6detail27Sm100ImplicitGemmTileTraitsINSA_18SM100_TMA_2SM_LOADENSA_14ComposedLayoutINSA_7SwizzleILi3ELi4ELi3EEENSA_18smem_ptr_flag_bitsILi16EEENSW_INSB_IJSI_NSC_ILi8EEEEEENSB_IJSE_SI_EEEEEEEvEENS15_INSA_25SM100_TMA_2SM_LOAD_IM2COLENS17_INS18_ILi2ELi4ELi3EEES1B_NSW_INSB_IJSK_S1C_EEENSB_IJSE_SK_EEEEEEEvEEEENS_8epilogue10collective18CollectiveEpilogueINS1Q_23Sm100TmaWarpSpecializedILi3ELi2ELi16ELb1ELb0EEEJNSB_IJSI_SJ_SL_EEENSB_IJNSW_ISI_SE_EENSW_INSB_IJNSC_ILi16EEESD_EEES1L_EEEEESN_NSB_IJlNSB_IJSE_lllEEESY_EEESN_S22_NS1Q_6fusion15FusionCallbacksIS1U_NS23_17LinearCombinationISN_fSN_fLNS_15FloatRoundStyleE2EEES1V_S20_JEEENSA_5SM1004TMEM4LOAD26SM100_TMEM_LOAD_32dp32b16xENSA_13SM90_TMA_LOADENS17_INS18_ILi1ELi4ELi3EEES1B_NSW_INSB_IJS1C_S1X_EEENSB_IJS1X_SE_EEEEEEENSA_39AutoVectorizingCopyWithAssumedAlignmentILi128EEENSA_14SM90_TMA_STOREES2I_S2K_S2K_EEEvvEEEEvNT_6ParamsE,"aw",@nobits
	.sectionflags	@""
	.align	16
	.zero		1024


//--------------------- .nv.shared.reserved.0     --------------------------
	.section	.nv.shared.reserved.0,"aw",@nobits
	.weak		__nv_reservedSMEM_offset_0_alias
	.size		__nv_reservedSMEM_offset_0_alias, 0, 64
	.other		__nv_reservedSMEM_offset_0_alias,@"STO_CUDA_RESERVED_SHARED STV_DEFAULT"
__nv_reservedSMEM_offset_0_alias:
	.zero		0
.nv.shared.reserved.0:
	.zero		64
	.weak		__nv_reservedSMEM_tcgen05_partition
	.type		__nv_reservedSMEM_tcgen05_partition,@object
	.size		__nv_reservedSMEM_tcgen05_partition,(.L_0 - __nv_reservedSMEM_tcgen05_partition)
__nv_reservedSMEM_tcgen05_partition:
	.zero		32
.L_0:


//--------------------- .nv.global                --------------------------
	.section	.nv.global,"aw",@nobits
.nv.global:
	.type		_ZN39_INTERNAL_53dee7a8_4_k_cu_46a815b7_34524cute1_E,@object
	.size		_ZN39_INTERNAL_53dee7a8_4_k_cu_46a815b7_34524cute1_E,(_ZN39_INTERNAL_53dee7a8_4_k_cu_46a815b7_34524cuda3std3__45__cpo6cbeginE - _ZN39_INTERNAL_53dee7a8_4_k_cu_46a815b7_34524cute1_E)
_ZN39_INTERNAL_53dee7a8_4_k_cu_46a815b7_34524cute1_E:
	.zero		1
	.type		_ZN39_INTERNAL_53dee7a8_4_k_cu_46a815b7_34524cuda3std3__45__cpo6cbeginE,@object
	.size		_ZN39_INTERNAL_53dee7a8_4_k_cu_46a815b7_34524cuda3std3__45__cpo6cbeginE,(_ZN39_INTERNAL_53dee7a8_4_k_cu_46a815b7_34524cuda3std3__48in_placeE - _ZN39_INTERNAL_53dee7a8_4_k_cu_46a815b7_34524cuda3std3__45__cpo6cbeginE)
_ZN39_INTERNAL_53dee7a8_4_k_cu_46a815b7_34524cuda3std3__45__cpo6cbeginE:
	.zero		1
	.type		_ZN39_INTERNAL_53dee7a8_4_k_cu_46a815b7_34524cuda3std3__48in_placeE,@object
	.size		_ZN39_INTERNAL_53dee7a8_4_k_cu_46a815b7_34524cuda3std3__48in_placeE,(_ZN39_INTERNAL_53dee7a8_4_k_cu_46a815b7_34524cuda3std6ranges3__45__cpo9iter_moveE - _ZN39_INTERNAL_53dee7a8_4_k_cu_46a815b7_34524cuda3std3__48in_placeE)
_ZN39_INTERNAL_53dee7a8_4_k_cu_46a815b7_34524cuda3std3__48in_placeE:
	.zero		1
	.type		_ZN39_INTERNAL_53dee7a8_4_k_cu_46a815b7_34524cuda3std6ranges3__45__cpo9iter_moveE,@object
	.size		_ZN39_INTERNAL_53dee7a8_4_k_cu_46a815b7_34524cuda3std6ranges3__45__cpo9iter_moveE,(_ZN39_INTERNAL_53dee7a8_4_k_cu_46a815b7_34524cuda3std3__45__cpo5beginE - _ZN39_INTERNAL_53dee7a8_4_k_cu_46a815b7_34524cuda3std6ranges3__45__cpo9iter_moveE)
_ZN39_INTERNAL_53dee7a8_4_k_cu_46a815b7_34524cuda3std6ranges3__45__cpo9iter_moveE:
	.zero		1
	.type		_ZN39_INTERNAL_53dee7a8_4_k_cu_46a815b7_34524cuda3std3__45__cpo5beginE,@object
	.size		_ZN39_INTERNAL_53dee7a8_4_k_cu_46a815b7_34524cuda3std3__45__cpo5beginE,(_ZN39_INTERNAL_53dee7a8_4_k_cu_46a815b7_34524cuda3std3__441_GLOBAL__N__53dee7a8_4_k_cu_46a815b7_34526ignoreE - _ZN39_INTERNAL_53dee7a8_4_k_cu_46a815b7_34524cuda3std3__45__cpo5beginE)
_ZN39_INTERNAL_53dee7a8_4_k_cu_46a815b7_34524cuda3std3__45__cpo5beginE:
	.zero		1
	.type		_ZN39_INTERNAL_53dee7a8_4_k_cu_46a815b7_34524cuda3std3__441_GLOBAL__N__53dee7a8_4_k_cu_46a815b7_34526ignoreE,@object
	.size		_ZN39_INTERNAL_53dee7a8_4_k_cu_46a815b7_34524cuda3std3__441_GLOBAL__N__53dee7a8_4_k_cu_46a815b7_34526ignoreE,(_ZN39_INTERNAL_53dee7a8_4_k_cu_46a815b7_34524cute7productE - _ZN39_INTERNAL_53dee7a8_4_k_cu_46a815b7_34524cuda3std3__441_GLOBAL__N__53dee7a8_4_k_cu_46a815b7_34526ignoreE)
_ZN39_INTERNAL_53dee7a8_4_k_cu_46a815b7_34524cuda3std3__441_GLOBAL__N__53dee7a8_4_k_cu_46a815b7_34526ignoreE:
	.zero		1
	.type		_ZN39_INTERNAL_53dee7a8_4_k_cu_46a815b7_34524cute7productE,@object
	.size		_ZN39_INTERNAL_53dee7a8_4_k_cu_46a815b7_34524cute7productE,(_ZN39_INTERNAL_53dee7a8_4_k_cu_46a815b7_34524cuda3std3__45__cpo3endE - _ZN39_INTERNAL_53dee7a8_4_k_cu_46a815b7_34524cute7productE)
_ZN39_INTERNAL_53dee7a8_4_k_cu_46a815b7_34524cute7productE:
	.zero		1
	.type		_ZN39_INTERNAL_53dee7a8_4_k_cu_46a815b7_34524cuda3std3__45__cpo3endE,@object
	.size		_ZN39_INTERNAL_53dee7a8_4_k_cu_46a815b7_34524cuda3std3__45__cpo3endE,(_ZN39_INTERNAL_53dee7a8_4_k_cu_46a815b7_34524cuda3std3__419piecewise_constructE - _ZN39_INTERNAL_53dee7a8_4_k_cu_46a815b7_34524cuda3std3__45__cpo3endE)
_ZN39_INTERNAL_53dee7a8_4_k_cu_46a815b7_34524cuda3std3__45__cpo3endE:
	.zero		1
	.type		_ZN39_INTERNAL_53dee7a8_4_k_cu_46a815b7_34524cuda3std3__419piecewise_constructE,@object
	.size		_ZN39_INTERNAL_53dee7a8_4_k_cu_46a815b7_34524cuda3std3__419piecewise_constructE,(_ZN39_INTERNAL_53dee7a8_4_k_cu_46a815b7_34524cuda3std3__45__cpo4cendE - _ZN39_INTERNAL_53dee7a8_4_k_cu_46a815b7_34524cuda3std3__419piecewise_constructE)
_ZN39_INTERNAL_53dee7a8_4_k_cu_46a815b7_34524cuda3std3__419piecewise_constructE:
	.zero		1
	.type		_ZN39_INTERNAL_53dee7a8_4_k_cu_46a815b7_34524cuda3std3__45__cpo4cendE,@object
	.size		_ZN39_INTERNAL_53dee7a8_4_k_cu_46a815b7_34524cuda3std3__45__cpo4cendE,(_ZN39_INTERNAL_53dee7a8_4_k_cu_46a815b7_34524cuda3std6ranges3__45__cpo4swapE - _ZN39_INTERNAL_53dee7a8_4_k_cu_46a815b7_34524cuda3std3__45__cpo4cendE)
_ZN39_INTERNAL_53dee7a8_4_k_cu_46a815b7_34524cuda3std3__45__cpo4cendE:
	.zero		1
	.type		_ZN39_INTERNAL_53dee7a8_4_k_cu_46a815b7_34524cuda3std6ranges3__45__cpo4swapE,@object
	.size		_ZN39_INTERNAL_53dee7a8_4_k_cu_46a815b7_34524cuda3std6ranges3__45__cpo4swapE,(.L_10 - _ZN39_INTERNAL_53dee7a8_4_k_cu_46a815b7_34524cuda3std6ranges3__45__cpo4swapE)
_ZN39_INTERNAL_53dee7a8_4_k_cu_46a815b7_34524cuda3std6ranges3__45__cpo4swapE:
	.zero		1
.L_10:


//--------------------- .nv.constant0._ZN7cutlass13device_kernelINS_4conv6kernel13ConvUniversalINS1_16ConvProblemShapeILNS1_8OperatorE2ELi3EEENS1_10collective14CollectiveConvINS1_47MainloopSm100TmaUmmaWarpSpecializedImplicitGemmILS5_2ELi35ELi3ELi1ELi2EN4cute5tupleIJNSA_1CILi2EEENSC_ILi1EEESE_EEEEENSB_IJNSC_ILi128EEENSB_IJNSC_ILi64EEEEEENSB_IJNSC_ILi32EEEEEEEEENS_10bfloat16_tESN_NSA_8TiledMMAINSA_8MMA_AtomIJNSA_26SM100_MMA_F16BF16_2x1SM_SSISN_SN_fLi128ELi64ELNSA_4UMMA5MajorE1ELSS_1ELNSR_7ScaleInE0ELST_0EEEEEENSA_6LayoutINSB_IJSE_SE_SE_EEENSB_IJNSC_ILi0EEESY_SY_EEEEENSB_IJNSA_10UnderscoreES11_S11_EEEEENS7_6detail27Sm100ImplicitGemmTileTraitsINSA_18SM100_TMA_2SM_LOADENSA_14ComposedLayoutINSA_7SwizzleILi3ELi4ELi3EEENSA_18smem_ptr_flag_bitsILi16EEENSW_INSB_IJSI_NSC_ILi8EEEEEENSB_IJSE_SI_EEEEEEEvEENS15_INSA_25SM100_TMA_2SM_LOAD_IM2COLENS17_INS18_ILi2ELi4ELi3EEES1B_NSW_INSB_IJSK_S1C_EEENSB_IJSE_SK_EEEEEEEvEEEENS_8epilogue10collective18CollectiveEpilogueINS1Q_23Sm100TmaWarpSpecializedILi3ELi2ELi16ELb1ELb0EEEJNSB_IJSI_SJ_SL_EEENSB_IJNSW_ISI_SE_EENSW_INSB_IJNSC_ILi16EEESD_EEES1L_EEEEESN_NSB_IJlNSB_IJSE_lllEEESY_EEESN_S22_NS1Q_6fusion15FusionCallbacksIS1U_NS23_17LinearCombinationISN_fSN_fLNS_15FloatRoundStyleE2EEES1V_S20_JEEENSA_5SM1004TMEM4LOAD26SM100_TMEM_LOAD_32dp32b16xENSA_13SM90_TMA_LOADENS17_INS18_ILi1ELi4ELi3EEES1B_NSW_INSB_IJS1C_S1X_EEENSB_IJS1X_SE_EEEEEEENSA_39AutoVectorizingCopyWithAssumedAlignmentILi128EEENSA_14SM90_TMA_STOREES2I_S2K_S2K_EEEvvEEEEvNT_6ParamsE --------------------------
	.section	.nv.constant0._ZN7cutlass13device_kernelINS_4conv6kernel13ConvUniversalINS1_16ConvProblemShapeILNS1_8OperatorE2ELi3EEENS1_10collective14CollectiveConvINS1_47MainloopSm100TmaUmmaWarpSpecializedImplicitGemmILS5_2ELi35ELi3ELi1ELi2EN4cute5tupleIJNSA_1CILi2EEENSC_ILi1EEESE_EEEEENSB_IJNSC_ILi128EEENSB_IJNSC_ILi64EEEEEENSB_IJNSC_ILi32EEEEEEEEENS_10bfloat16_tESN_NSA_8TiledMMAINSA_8MMA_AtomIJNSA_26SM100_MMA_F16BF16_2x1SM_SSISN_SN_fLi128ELi64ELNSA_4UMMA5MajorE1ELSS_1ELNSR_7ScaleInE0ELST_0EEEEEENSA_6LayoutINSB_IJSE_SE_SE_EEENSB_IJNSC_ILi0EEESY_SY_EEEEENSB_IJNSA_10UnderscoreES11_S11_EEEEENS7_6detail27Sm100ImplicitGemmTileTraitsINSA_18SM100_TMA_2SM_LOADENSA_14ComposedLayoutINSA_7SwizzleILi3ELi4ELi3EEENSA_18smem_ptr_flag_bitsILi16EEENSW_INSB_IJSI_NSC_ILi8EEEEEENSB_IJSE_SI_EEEEEEEvEENS15_INSA_25SM100_TMA_2SM_LOAD_IM2COLENS17_INS18_ILi2ELi4ELi3EEES1B_NSW_INSB_IJSK_S1C_EEENSB_IJSE_SK_EEEEEEEvEEEENS_8epilogue10collective18CollectiveEpilogueINS1Q_23Sm100TmaWarpSpecializedILi3ELi2ELi16ELb1ELb0EEEJNSB_IJSI_SJ_SL_EEENSB_IJNSW_ISI_SE_EENSW_INSB_IJNSC_ILi16EEESD_EEES1L_EEEEESN_NSB_IJlNSB_IJSE_lllEEESY_EEESN_S22_NS1Q_6fusion15FusionCallbacksIS1U_NS23_17LinearCombinationISN_fSN_fLNS_15FloatRoundStyleE2EEES1V_S20_JEEENSA_5SM1004TMEM4LOAD26SM100_TMEM_LOAD_32dp32b16xENSA_13SM90_TMA_LOADENS17_INS18_ILi1ELi4ELi3EEES1B_NSW_INSB_IJS1C_S1X_EEENSB_IJS1X_SE_EEEEEEENSA_39AutoVectorizingCopyWithAssumedAlignmentILi128EEENSA_14SM90_TMA_STOREES2I_S2K_S2K_EEEvvEEEEvNT_6ParamsE,"a",@progbits
	.sectionflags	@""
	.align	4
.nv.constant0._ZN7cutlass13device_kernelINS_4conv6kernel13ConvUniversalINS1_16ConvProblemShapeILNS1_8OperatorE2ELi3EEENS1_10collective14CollectiveConvINS1_47MainloopSm100TmaUmmaWarpSpecializedImplicitGemmILS5_2ELi35ELi3ELi1ELi2EN4cute5tupleIJNSA_1CILi2EEENSC_ILi1EEESE_EEEEENSB_IJNSC_ILi128EEENSB_IJNSC_ILi64EEEEEENSB_IJNSC_ILi32EEEEEEEEENS_10bfloat16_tESN_NSA_8TiledMMAINSA_8MMA_AtomIJNSA_26SM100_MMA_F16BF16_2x1SM_SSISN_SN_fLi128ELi64ELNSA_4UMMA5MajorE1ELSS_1ELNSR_7ScaleInE0ELST_0EEEEEENSA_6LayoutINSB_IJSE_SE_SE_EEENSB_IJNSC_ILi0EEESY_SY_EEEEENSB_IJNSA_10UnderscoreES11_S11_EEEEENS7_6detail27Sm100ImplicitGemmTileTraitsINSA_18SM100_TMA_2SM_LOADENSA_14ComposedLayoutINSA_7SwizzleILi3ELi4ELi3EEENSA_18smem_ptr_flag_bitsILi16EEENSW_INSB_IJSI_NSC_ILi8EEEEEENSB_IJSE_SI_EEEEEEEvEENS15_INSA_25SM100_TMA_2SM_LOAD_IM2COLENS17_INS18_ILi2ELi4ELi3EEES1B_NSW_INSB_IJSK_S1C_EEENSB_IJSE_SK_EEEEEEEvEEEENS_8epilogue10collective18CollectiveEpilogueINS1Q_23Sm100TmaWarpSpecializedILi3ELi2ELi16ELb1ELb0EEEJNSB_IJSI_SJ_SL_EEENSB_IJNSW_ISI_SE_EENSW_INSB_IJNSC_ILi16EEESD_EEES1L_EEEEESN_NSB_IJlNSB_IJSE_lllEEESY_EEESN_S22_NS1Q_6fusion15FusionCallbacksIS1U_NS23_17LinearCombinationISN_fSN_fLNS_15FloatRoundStyleE2EEES1V_S20_JEEENSA_5SM1004TMEM4LOAD26SM100_TMEM_LOAD_32dp32b16xENSA_13SM90_TMA_LOADENS17_INS18_ILi1ELi4ELi3EEES1B_NSW_INSB_IJS1C_S1X_EEENSB_IJS1X_SE_EEEEEEENSA_39AutoVectorizingCopyWithAssumedAlignmentILi128EEENSA_14SM90_TMA_STOREES2I_S2K_S2K_EEEvvEEEEvNT_6ParamsE:
	.zero		3200


//--------------------- SYMBOLS --------------------------

	.type		.nv.reservedSmem.offset0,@object
	.size		.nv.reservedSmem.offset0,0x4
	.type		.nv.reservedSmem.cap,@object
	.size		.nv.reservedSmem.cap,0x4
	.type		__assertfail,@function
